	.target	sm_90a

	.elftype	@"ET_EXEC"


//--------------------- .note.nv.tkinfo           --------------------------
	.section	.note.nv.tkinfo,"",@"SHT_NOTE"
	.sectionflags	@"SHF_NOTE_NV_TKINFO"
	.tkinfo
        /*0018*/ 	.word	0x00000002
        /*0030*/ 	.string	""
        /*0030*/ 	.string	"ptxas"
        /*0030*/ 	.string	"Cuda compilation tools, release 13.0, V13.0.88"
        /*0030*/ 	.string	"Build cuda_13.0.r13.0/compiler.36424714_0"
        /*0030*/ 	.string	"-v  -suppress-debug-info  -lineinfo  -arch sm_90a "



//--------------------- .note.nv.cuinfo           --------------------------
	.section	.note.nv.cuinfo,"",@"SHT_NOTE"
	.sectionflags	@"SHF_NOTE_NV_CUINFO"
        /*0018*/ 	.short	0x0002
        /*001a*/ 	.short	0x005a
        /*001c*/ 	.short	0x0082
	.zero		2


//--------------------- .nv.info                  --------------------------
	.section	.nv.info,"",@"SHT_CUDA_INFO"
	.align	4


	//----- nvinfo : EIATTR_REGCOUNT
	.align		4
        /*0000*/ 	.byte	0x04, 0x2f
        /*0002*/ 	.short	(.L_1 - .L_0)
	.align		4
.L_0:
        /*0004*/ 	.word	index@(matmul_kernel)
        /*0008*/ 	.word	0x000000ff


	//----- nvinfo : EIATTR_FRAME_SIZE
	.align		4
.L_1:
        /*000c*/ 	.byte	0x04, 0x11
        /*000e*/ 	.short	(.L_3 - .L_2)
	.align		4
.L_2:
        /*0010*/ 	.word	index@(matmul_kernel)
        /*0014*/ 	.word	0x00000888


	//----- nvinfo : EIATTR_MIN_STACK_SIZE
	.align		4
.L_3:
        /*0018*/ 	.byte	0x04, 0x12
        /*001a*/ 	.short	(.L_5 - .L_4)
	.align		4
.L_4:
        /*001c*/ 	.word	index@(matmul_kernel)
        /*0020*/ 	.word	0x00000888
.L_5:


//--------------------- .nv.compat                --------------------------
	.section	.nv.compat,"",@"SHT_CUDA_COMPAT_INFO"
	.align	4
        /*0000*/ 	.byte	0x02, 0x09, 0x01, 0x00, 0x02, 0x02, 0x04, 0x00, 0x02, 0x05, 0x05, 0x00, 0x03, 0x07, 0x01, 0x01
        /*0010*/ 	.byte	0x02, 0x03, 0x00, 0x00, 0x02, 0x06, 0x01, 0x00, 0x04, 0x0b, 0x08, 0x00, 0x00, 0x00, 0x00, 0x00
        /*0020*/ 	.byte	0x00, 0x00, 0x00, 0x00


//--------------------- .nv.info.matmul_kernel    --------------------------
	.section	.nv.info.matmul_kernel,"",@"SHT_CUDA_INFO"
	.sectionflags	@""
	.align	4


	//----- nvinfo : EIATTR_CUDA_API_VERSION
	.align		4
        /*0000*/ 	.byte	0x04, 0x37
        /*0002*/ 	.short	(.L_7 - .L_6)
.L_6:
        /*0004*/ 	.word	0x00000082


	//----- nvinfo : EIATTR_KPARAM_INFO
	.align		4
.L_7:
        /*0008*/ 	.byte	0x04, 0x17
        /*000a*/ 	.short	(.L_9 - .L_8)
.L_8:
        /*000c*/ 	.word	0x00000000
        /*0010*/ 	.short	0x000d
        /*0012*/ 	.short	0x0048
        /*0014*/ 	.byte	0x00, 0xf4, 0x21, 0x00


	//----- nvinfo : EIATTR_KPARAM_INFO
	.align		4
.L_9:
        /*0018*/ 	.byte	0x04, 0x17
        /*001a*/ 	.short	(.L_11 - .L_10)
.L_10:
        /*001c*/ 	.word	0x00000000
        /*0020*/ 	.short	0x000c
        /*0022*/ 	.short	0x0040
        /*0024*/ 	.byte	0x00, 0xf4, 0x21, 0x00


	//----- nvinfo : EIATTR_KPARAM_INFO
	.align		4
.L_11:
        /*0028*/ 	.byte	0x04, 0x17
        /*002a*/ 	.short	(.L_13 - .L_12)
.L_12:
        /*002c*/ 	.word	0x00000000
        /*0030*/ 	.short	0x000b
        /*0032*/ 	.short	0x0038
        /*0034*/ 	.byte	0x00, 0xf0, 0x11, 0x00


	//----- nvinfo : EIATTR_KPARAM_INFO
	.align		4
.L_13:
        /*0038*/ 	.byte	0x04, 0x17
        /*003a*/ 	.short	(.L_15 - .L_14)
.L_14:
        /*003c*/ 	.word	0x00000000
        /*0040*/ 	.short	0x000a
        /*0042*/ 	.short	0x0034
        /*0044*/ 	.byte	0x00, 0xf0, 0x11, 0x00


	//----- nvinfo : EIATTR_KPARAM_INFO
	.align		4
.L_15:
        /*0048*/ 	.byte	0x04, 0x17
        /*004a*/ 	.short	(.L_17 - .L_16)
.L_16:
        /*004c*/ 	.word	0x00000000
        /*0050*/ 	.short	0x0009
        /*0052*/ 	.short	0x0030
        /*0054*/ 	.byte	0x00, 0xf0, 0x11, 0x00


	//----- nvinfo : EIATTR_KPARAM_INFO
	.align		4
.L_17:
        /*0058*/ 	.byte	0x04, 0x17
        /*005a*/ 	.short	(.L_19 - .L_18)
.L_18:
        /*005c*/ 	.word	0x00000000
        /*0060*/ 	.short	0x0008
        /*0062*/ 	.short	0x002c
        /*0064*/ 	.byte	0x00, 0xf0, 0x11, 0x00


	//----- nvinfo : EIATTR_KPARAM_INFO
	.align		4
.L_19:
        /*0068*/ 	.byte	0x04, 0x17
        /*006a*/ 	.short	(.L_21 - .L_20)
.L_20:
        /*006c*/ 	.word	0x00000000
        /*0070*/ 	.short	0x0007
        /*0072*/ 	.short	0x0028
        /*0074*/ 	.byte	0x00, 0xf0, 0x11, 0x00


	//----- nvinfo : EIATTR_KPARAM_INFO
	.align		4
.L_21:
        /*0078*/ 	.byte	0x04, 0x17
        /*007a*/ 	.short	(.L_23 - .L_22)
.L_22:
        /*007c*/ 	.word	0x00000000
        /*0080*/ 	.short	0x0006
        /*0082*/ 	.short	0x0024
        /*0084*/ 	.byte	0x00, 0xf0, 0x11, 0x00


	//----- nvinfo : EIATTR_KPARAM_INFO
	.align		4
.L_23:
        /*0088*/ 	.byte	0x04, 0x17
        /*008a*/ 	.short	(.L_25 - .L_24)
.L_24:
        /*008c*/ 	.word	0x00000000
        /*0090*/ 	.short	0x0005
        /*0092*/ 	.short	0x0020
        /*0094*/ 	.byte	0x00, 0xf0, 0x11, 0x00


	//----- nvinfo : EIATTR_KPARAM_INFO
	.align		4
.L_25:
        /*0098*/ 	.byte	0x04, 0x17
        /*009a*/ 	.short	(.L_27 - .L_26)
.L_26:
        /*009c*/ 	.word	0x00000000
        /*00a0*/ 	.short	0x0004
        /*00a2*/ 	.short	0x001c
        /*00a4*/ 	.byte	0x00, 0xf0, 0x11, 0x00


	//----- nvinfo : EIATTR_KPARAM_INFO
	.align		4
.L_27:
        /*00a8*/ 	.byte	0x04, 0x17
        /*00aa*/ 	.short	(.L_29 - .L_28)
.L_28:
        /*00ac*/ 	.word	0x00000000
        /*00b0*/ 	.short	0x0003
        /*00b2*/ 	.short	0x0018
        /*00b4*/ 	.byte	0x00, 0xf0, 0x11, 0x00


	//----- nvinfo : EIATTR_KPARAM_INFO
	.align		4
.L_29:
        /*00b8*/ 	.byte	0x04, 0x17
        /*00ba*/ 	.short	(.L_31 - .L_30)
.L_30:
        /*00bc*/ 	.word	0x00000000
        /*00c0*/ 	.short	0x0002
        /*00c2*/ 	.short	0x0010
        /*00c4*/ 	.byte	0x00, 0xf4, 0x21, 0x00


	//----- nvinfo : EIATTR_KPARAM_INFO
	.align		4
.L_31:
        /*00c8*/ 	.byte	0x04, 0x17
        /*00ca*/ 	.short	(.L_33 - .L_32)
.L_32:
        /*00cc*/ 	.word	0x00000000
        /*00d0*/ 	.short	0x0001
        /*00d2*/ 	.short	0x0008
        /*00d4*/ 	.byte	0x00, 0xf4, 0x21, 0x00


	//----- nvinfo : EIATTR_KPARAM_INFO
	.align		4
.L_33:
        /*00d8*/ 	.byte	0x04, 0x17
        /*00da*/ 	.short	(.L_35 - .L_34)
.L_34:
        /*00dc*/ 	.word	0x00000000
        /*00e0*/ 	.short	0x0000
        /*00e2*/ 	.short	0x0000
        /*00e4*/ 	.byte	0x00, 0xf4, 0x21, 0x00


	//----- nvinfo : EIATTR_SPARSE_MMA_MASK
	.align		4
.L_35:
        /*00e8*/ 	.byte	0x03, 0x50
        /*00ea*/ 	.short	0x0000


	//----- nvinfo : EIATTR_MAXREG_COUNT
	.align		4
        /*00ec*/ 	.byte	0x03, 0x1b
        /*00ee*/ 	.short	0x00ff


	//----- nvinfo : EIATTR_NUM_BARRIERS
	.align		4
        /*00f0*/ 	.byte	0x02, 0x4c
        /*00f2*/ 	.byte	0x01
	.zero		1


	//----- nvinfo : EIATTR_ANNOTATIONS
	.align		4
        /*00f4*/ 	.byte	0x04, 0x55
        /*00f6*/ 	.short	(.L_37 - .L_36)


	//   ....[0]....
.L_36:
        /*00f8*/ 	.word	0x00000001
        /*00fc*/ 	.byte	0x00, 0x01, 0x00, 0x00, 0x01, 0x00, 0x00, 0x00, 0x30, 0x01, 0x00, 0x00, 0x01, 0x00, 0x00, 0x00
        /* <DEDUP_REMOVED lines=822> */
        /*346c*/ 	.byte	0x20, 0xd8, 0x01, 0x00, 0x01, 0x00, 0x00, 0x00, 0x50, 0xd8, 0x01, 0x00


	//----- nvinfo : EIATTR_MERCURY_ISA_VERSION
	.align		4
.L_37:
        /*3478*/ 	.byte	0x03, 0x5f
        /*347a*/ 	.short	0x0101


	//----- nvinfo : EIATTR_EXIT_INSTR_OFFSETS
	.align		4
        /*347c*/ 	.byte	0x04, 0x1c
        /*347e*/ 	.short	(.L_39 - .L_38)


	//   ....[0]....
.L_38:
        /*3480*/ 	.word	0x0001db00


	//   ....[1]....
        /*3484*/ 	.word	0x0001db20


	//----- nvinfo : EIATTR_REQNTID
	.align		4
.L_39:
        /*3488*/ 	.byte	0x04, 0x10
        /*348a*/ 	.short	(.L_41 - .L_40)
.L_40:
        /*348c*/ 	.word	0x00000080
        /*3490*/ 	.word	0x00000001
        /*3494*/ 	.word	0x00000001


	//----- nvinfo : EIATTR_CBANK_PARAM_SIZE
	.align		4
.L_41:
        /*3498*/ 	.byte	0x03, 0x19
        /*349a*/ 	.short	0x0050


	//----- nvinfo : EIATTR_PARAM_CBANK
	.align		4
        /*349c*/ 	.byte	0x04, 0x0a
        /*349e*/ 	.short	(.L_43 - .L_42)
	.align		4
.L_42:
        /*34a0*/ 	.word	index@(.nv.constant0.matmul_kernel)
        /*34a4*/ 	.short	0x0210
        /*34a6*/ 	.short	0x0050


	//----- nvinfo : EIATTR_SW_WAR
	.align		4
.L_43:
        /*34a8*/ 	.byte	0x04, 0x36
        /*34aa*/ 	.short	(.L_45 - .L_44)
.L_44:
        /*34ac*/ 	.word	0x00000008
.L_45:


//--------------------- .nv.callgraph             --------------------------
	.section	.nv.callgraph,"",@"SHT_CUDA_CALLGRAPH"
	.align	4
	.sectionentsize	8
	.align		4
        /*0000*/ 	.word	0x00000000
	.align		4
        /*0004*/ 	.word	0xffffffff
	.align		4
        /*0008*/ 	.word	0x00000000
	.align		4
        /*000c*/ 	.word	0xfffffffe
	.align		4
        /*0010*/ 	.word	0x00000000
	.align		4
        /*0014*/ 	.word	0xfffffffd
	.align		4
        /*0018*/ 	.word	0x00000000
	.align		4
        /*001c*/ 	.word	0xfffffffc


//--------------------- .text.matmul_kernel       --------------------------
	.section	.text.matmul_kernel,"ax",@progbits
	.align	128
        .global         matmul_kernel
        .type           matmul_kernel,@function
        .size           matmul_kernel,(.L_x_3 - matmul_kernel)
        .other          matmul_kernel,@"STO_CUDA_ENTRY STV_DEFAULT"
matmul_kernel:
.text.matmul_kernel:
[----:B------:R-:W1:Y:S08]  /*0000*/  LDC R1, c[0x0][0x28] ;  /* 0x00000a00ff017b82 */ /* 0x000e700000000800 */
[----:B------:R-:W2:Y:S01]  /*0010*/  LDC.64 R2, c[0x0][0x228] ;  /* 0x00008a00ff027b82 */ /* 0x000ea20000000a00 */
[----:B-1----:R-:W-:Y:S01]  /*0020*/  VIADD R1, R1, 0xfffff778 ;  /* 0xfffff77801017836 */ /* 0x002fe20000000000 */
[----:B------:R-:W1:Y:S01]  /*0030*/  S2R R5, SR_CTAID.X ;  /* 0x0000000000057919 */ /* 0x000e620000002500 */
[----:B------:R-:W-:Y:S01]  /*0040*/  ULDC UR4, c[0x0][0x230] ;  /* 0x00008c0000047ab9 */ /* 0x000fe20000000800 */
[----:B------:R-:W-:Y:S01]  /*0050*/  ULDC UR5, c[0x0][0x230] ;  /* 0x00008c0000057ab9 */ /* 0x000fe20000000800 */
[----:B------:R-:W-:Y:S01]  /*0060*/  ULDC.64 UR10, c[0x0][0x210] ;  /* 0x00008400000a7ab9 */ /* 0x000fe20000000a00 */
[----:B------:R-:W3:Y:S01]  /*0070*/  S2R R119, SR_TID.X ;  /* 0x0000000000777919 */ /* 0x000ee20000002100 */
[----:B------:R-:W-:Y:S01]  /*0080*/  ULDC.64 UR12, c[0x0][0x218] ;  /* 0x00008600000c7ab9 */ /* 0x000fe20000000a00 */
[----:B------:R-:W-:Y:S01]  /*0090*/  ULDC UR8, c[0x0][0x230] ;  /* 0x00008c0000087ab9 */ /* 0x000fe20000000800 */
[----:B------:R-:W-:Y:S01]  /*00a0*/  ULDC UR6, c[0x0][0x230] ;  /* 0x00008c0000067ab9 */ /* 0x000fe20000000800 */
[----:B------:R-:W-:Y:S01]  /*00b0*/  ULDC UR7, c[0x0][0x230] ;  /* 0x00008c0000077ab9 */ /* 0x000fe20000000800 */
[----:B------:R-:W-:Y:S01]  /*00c0*/  ULDC.64 UR16, c[0x0][0x208] ;  /* 0x0000820000107ab9 */ /* 0x000fe20000000a00 */
[----:B------:R-:W-:Y:S01]  /*00d0*/  ULDC UR9, c[0x0][0x230] ;  /* 0x00008c0000097ab9 */ /* 0x000fe20000000800 */
[----:B------:R-:W-:Y:S01]  /*00e0*/  ULDC UR14, c[0x0][0x230] ;  /* 0x00008c00000e7ab9 */ /* 0x000fe20000000800 */
[----:B--2---:R-:W-:Y:S01]  /*00f0*/  IMAD.MOV.U32 R175, RZ, RZ, R3 ;  /* 0x000000ffffaf7224 */ /* 0x004fe200078e0003 */
[----:B------:R2:W-:Y:S01]  /*0100*/  STL.64 [R1+0x248], R2 ;  /* 0x0002480201007387 */ /* 0x0005e20000100a00 */
[----:B------:R-:W-:-:S02]  /*0110*/  IMAD.MOV.U32 R154, RZ, RZ, R2 ;  /* 0x000000ffff9a7224 */ /* 0x000fc400078e0002 */
[----:B------:R-:W-:Y:S01]  /*0120*/  VIADD R0, R175, 0xff ;  /* 0x000000ffaf007836 */ /* 0x000fe20000000000 */
[----:B------:R-:W-:Y:S04]  /*0130*/  STL [R1+0x880], R175 ;  /* 0x000880af01007387 */ /* 0x000fe80000100800 */
[----:B------:R4:W-:Y:S01]  /*0140*/  STL [R1+0x860], R154 ;  /* 0x0008609a01007387 */ /* 0x0009e20000100800 */
[----:B-1----:R-:W-:Y:S02]  /*0150*/  IABS R8, R5 ;  /* 0x0000000500087213 */ /* 0x002fe40000000000 */
[----:B--2---:R-:W-:Y:S02]  /*0160*/  SHF.R.S32.HI R3, RZ, 0x1f, R0 ;  /* 0x0000001fff037819 */ /* 0x004fe40000011400 */
[----:B---3--:R-:W-:-:S02]  /*0170*/  LOP3.LUT R152, R119, 0x3f, RZ, 0xc0, !PT ;  /* 0x0000003f77987812 */ /* 0x008fc400078ec0ff */
[----:B------:R-:W-:-:S04]  /*0180*/  LEA.HI R3, R3, R0, RZ, 0x8 ;  /* 0x0000000003037211 */ /* 0x000fc800078f40ff */
[----:B------:R-:W-:-:S05]  /*0190*/  SHF.R.S32.HI R3, RZ, 0x8, R3 ;  /* 0x00000008ff037819 */ /* 0x000fca0000011403 */
[----:B------:R-:W-:-:S05]  /*01a0*/  IMAD.SHL.U32 R4, R3, 0x4, RZ ;  /* 0x0000000403047824 */ /* 0x000fca00078e00ff */
[-C--:B------:R-:W-:Y:S02]  /*01b0*/  IABS R7, R4.reuse ;  /* 0x0000000400077213 */ /* 0x080fe40000000000 */
[----:B------:R-:W-:Y:S02]  /*01c0*/  IABS R10, R4 ;  /* 0x00000004000a7213 */ /* 0x000fe40000000000 */
[----:B------:R-:W1:Y:S08]  /*01d0*/  I2F.RP R0, R7 ;  /* 0x0000000700007306 */ /* 0x000e700000209400 */
[----:B-1----:R-:W1:Y:S02]  /*01e0*/  MUFU.RCP R0, R0 ;  /* 0x0000000000007308 */ /* 0x002e640000001000 */
[----:B-1----:R-:W-:-:S02]  /*01f0*/  VIADD R2, R0, 0xffffffe ;  /* 0x0ffffffe00027836 */ /* 0x002fc40000000000 */
[----:B------:R-:W-:Y:S01]  /*0200*/  IMAD.MOV R0, RZ, RZ, -R10 ;  /* 0x000000ffff007224 */ /* 0x000fe200078e0a0a */
[----:B------:R-:W-:-:S03]  /*0210*/  IABS R10, R154 ;  /* 0x0000009a000a7213 */ /* 0x000fc60000000000 */
[----:B------:R1:W2:Y:S02]  /*0220*/  F2I.FTZ.U32.TRUNC.NTZ R3, R2 ;  /* 0x0000000200037305 */ /* 0x0002a4000021f000 */
[----:B-1----:R-:W-:Y:S02]  /*0230*/  IMAD.MOV.U32 R2, RZ, RZ, RZ ;  /* 0x000000ffff027224 */ /* 0x002fe400078e00ff */
[----:B--2---:R-:W-:-:S04]  /*0240*/  IMAD.MOV R6, RZ, RZ, -R3 ;  /* 0x000000ffff067224 */ /* 0x004fc800078e0a03 */
[----:B------:R-:W-:Y:S02]  /*0250*/  IMAD R9, R6, R7, RZ ;  /* 0x0000000706097224 */ /* 0x000fe400078e02ff */
[----:B------:R-:W-:Y:S01]  /*0260*/  IMAD.MOV.U32 R6, RZ, RZ, R8 ;  /* 0x000000ffff067224 */ /* 0x000fe200078e0008 */
[----:B------:R-:W-:Y:S01]  /*0270*/  IABS R8, R175 ;  /* 0x000000af00087213 */ /* 0x000fe20000000000 */
[----:B------:R-:W-:-:S06]  /*0280*/  IMAD.HI.U32 R3, R3, R9, R2 ;  /* 0x0000000903037227 */ /* 0x000fcc00078e0002 */
[----:B------:R-:W-:-:S04]  /*0290*/  IMAD.HI.U32 R3, R3, R6, RZ ;  /* 0x0000000603037227 */ /* 0x000fc800078e00ff */
[----:B------:R-:W-:-:S05]  /*02a0*/  IMAD R0, R3, R0, R6 ;  /* 0x0000000003007224 */ /* 0x000fca00078e0206 */
[----:B------:R-:W-:-:S13]  /*02b0*/  ISETP.GT.U32.AND P1, PT, R7, R0, PT ;  /* 0x000000000700720c */ /* 0x000fda0003f24070 */
[----:B------:R-:W-:Y:S02]  /*02c0*/  @!P1 IMAD.IADD R0, R0, 0x1, -R7 ;  /* 0x0000000100009824 */ /* 0x000fe400078e0a07 */
[----:B------:R-:W-:Y:S01]  /*02d0*/  @!P1 VIADD R3, R3, 0x1 ;  /* 0x0000000103039836 */ /* 0x000fe20000000000 */
[----:B------:R-:W-:Y:S02]  /*02e0*/  ISETP.NE.AND P1, PT, R4, RZ, PT ;  /* 0x000000ff0400720c */ /* 0x000fe40003f25270 */
[----:B------:R-:W-:Y:S02]  /*02f0*/  ISETP.GE.U32.AND P0, PT, R0, R7, PT ;  /* 0x000000070000720c */ /* 0x000fe40003f06070 */
[----:B------:R-:W-:-:S04]  /*0300*/  LOP3.LUT R0, R5, R4, RZ, 0x3c, !PT ;  /* 0x0000000405007212 */ /* 0x000fc800078e3cff */
[----:B------:R-:W-:Y:S01]  /*0310*/  ISETP.GE.AND P2, PT, R0, RZ, PT ;  /* 0x000000ff0000720c */ /* 0x000fe20003f46270 */
[----:B------:R-:W-:-:S06]  /*0320*/  VIADD R0, R154, 0x3f ;  /* 0x0000003f9a007836 */ /* 0x000fcc0000000000 */
[----:B------:R-:W-:-:S04]  /*0330*/  @P0 VIADD R3, R3, 0x1 ;  /* 0x0000000103030836 */ /* 0x000fc80000000000 */
[----:B------:R-:W-:Y:S01]  /*0340*/  IMAD.MOV.U32 R2, RZ, RZ, R3 ;  /* 0x000000ffff027224 */ /* 0x000fe200078e0003 */
[----:B------:R-:W-:-:S03]  /*0350*/  SHF.R.S32.HI R3, RZ, 0x1f, R0 ;  /* 0x0000001fff037819 */ /* 0x000fc60000011400 */
[----:B------:R-:W-:Y:S01]  /*0360*/  @!P2 IMAD.MOV R2, RZ, RZ, -R2 ;  /* 0x000000ffff02a224 */ /* 0x000fe200078e0a02 */
[----:B------:R-:W-:Y:S02]  /*0370*/  @!P1 LOP3.LUT R2, RZ, R4, RZ, 0x33, !PT ;  /* 0x00000004ff029212 */ /* 0x000fe400078e33ff */
[----:B------:R-:W-:-:S03]  /*0380*/  LEA.HI R3, R3, R0, RZ, 0x6 ;  /* 0x0000000003037211 */ /* 0x000fc600078f30ff */
[----:B------:R-:W-:Y:S02]  /*0390*/  IMAD.SHL.U32 R12, R2, 0x4, RZ ;  /* 0x00000004020c7824 */ /* 0x000fe400078e00ff */
[----:B------:R-:W-:-:S03]  /*03a0*/  IMAD.MOV R2, RZ, RZ, -R2 ;  /* 0x000000ffff027224 */ /* 0x000fc600078e0a02 */
[----:B------:R-:W-:Y:S01]  /*03b0*/  LEA.HI.SX32 R3, R3, -R12, 0x1a ;  /* 0x8000000c03037211 */ /* 0x000fe200078fd2ff */
[----:B------:R-:W-:Y:S02]  /*03c0*/  IMAD R14, R4, R2, R5 ;  /* 0x00000002040e7224 */ /* 0x000fe400078e0205 */
[----:B------:R-:W-:Y:S01]  /*03d0*/  IMAD.MOV.U32 R2, RZ, RZ, RZ ;  /* 0x000000ffff027224 */ /* 0x000fe200078e00ff */
[----:B------:R-:W-:Y:S01]  /*03e0*/  VIMNMX R15, R3, 0x4, PT ;  /* 0x00000004030f7848 */ /* 0x000fe20003fe0100 */
[----:B------:R-:W1:Y:S01]  /*03f0*/  I2F.RP R4, R8 ;  /* 0x0000000800047306 */ /* 0x000e620000209400 */
[----:B------:R-:W-:Y:S02]  /*0400*/  IABS R9, R14 ;  /* 0x0000000e00097213 */ /* 0x000fe40000000000 */
[----:B------:R-:W-:-:S05]  /*0410*/  IABS R7, R15 ;  /* 0x0000000f00077213 */ /* 0x000fca0000000000 */
[----:B------:R-:W2:Y:S08]  /*0420*/  I2F.RP R0, R7 ;  /* 0x0000000700007306 */ /* 0x000eb00000209400 */
[----:B-1----:R-:W-:Y:S08]  /*0430*/  MUFU.RCP R4, R4 ;  /* 0x0000000400047308 */ /* 0x002ff00000001000 */
[----:B--2---:R-:W1:Y:S02]  /*0440*/  MUFU.RCP R0, R0 ;  /* 0x0000000000007308 */ /* 0x004e640000001000 */
[----:B-1----:R-:W-:Y:S01]  /*0450*/  VIADD R3, R0, 0xffffffe ;  /* 0x0ffffffe00037836 */ /* 0x002fe20000000000 */
[----:B------:R-:W-:-:S05]  /*0460*/  IABS R0, R15 ;  /* 0x0000000f00007213 */ /* 0x000fca0000000000 */
[----:B------:R-:W1:Y:S01]  /*0470*/  F2I.FTZ.U32.TRUNC.NTZ R3, R3 ;  /* 0x0000000300037305 */ /* 0x000e62000021f000 */
[----:B------:R-:W-:Y:S02]  /*0480*/  IMAD.MOV R0, RZ, RZ, -R0 ;  /* 0x000000ffff007224 */ /* 0x000fe400078e0a00 */
[----:B-1----:R-:W-:-:S04]  /*0490*/  IMAD.MOV R6, RZ, RZ, -R3 ;  /* 0x000000ffff067224 */ /* 0x002fc800078e0a03 */
[----:B------:R-:W-:-:S04]  /*04a0*/  IMAD R5, R6, R7, RZ ;  /* 0x0000000706057224 */ /* 0x000fc800078e02ff */
[----:B------:R-:W-:-:S04]  /*04b0*/  IMAD.HI.U32 R2, R3, R5, R2 ;  /* 0x0000000503027227 */ /* 0x000fc800078e0002 */
[----:B------:R-:W-:Y:S02]  /*04c0*/  IMAD.MOV.U32 R5, RZ, RZ, R10 ;  /* 0x000000ffff057224 */ /* 0x000fe400078e000a */
[----:B------:R-:W-:Y:S02]  /*04d0*/  IMAD.HI.U32 R2, R2, R9, RZ ;  /* 0x0000000902027227 */ /* 0x000fe400078e00ff */
[----:B------:R-:W1:Y:S02]  /*04e0*/  I2F.RP R3, R5 ;  /* 0x0000000500037306 */ /* 0x000e640000209400 */
[----:B------:R-:W-:Y:S02]  /*04f0*/  IMAD R0, R2, R0, R9 ;  /* 0x0000000002007224 */ /* 0x000fe400078e0209 */
[----:B------:R-:W-:Y:S01]  /*0500*/  VIADD R10, R4, 0xffffffe ;  /* 0x0ffffffe040a7836 */ /* 0x000fe20000000000 */
[----:B------:R-:W-:Y:S01]  /*0510*/  SHF.R.S32.HI R4, RZ, 0x6, R119 ;  /* 0x00000006ff047819 */ /* 0x000fe20000011477 */
[----:B------:R-:W-:Y:S01]  /*0520*/  IMAD.SHL.U32 R9, R152, 0x80, RZ ;  /* 0x0000008098097824 */ /* 0x000fe200078e00ff */
[----:B------:R-:W-:Y:S01]  /*0530*/  ISETP.GT.U32.AND P1, PT, R7, R0, PT ;  /* 0x000000000700720c */ /* 0x000fe20003f24070 */
[----:B------:R2:W3:Y:S08]  /*0540*/  F2I.FTZ.U32.TRUNC.NTZ R11, R10 ;  /* 0x0000000a000b7305 */ /* 0x0004f0000021f000 */
[----:B-1----:R-:W1:Y:S01]  /*0550*/  MUFU.RCP R3, R3 ;  /* 0x0000000300037308 */ /* 0x002e620000001000 */
[----:B--2---:R-:W-:-:S03]  /*0560*/  IMAD.MOV.U32 R10, RZ, RZ, RZ ;  /* 0x000000ffff0a7224 */ /* 0x004fc600078e00ff */
[----:B------:R-:W-:Y:S02]  /*0570*/  @!P1 IMAD.IADD R0, R0, 0x1, -R7 ;  /* 0x0000000100009824 */ /* 0x000fe400078e0a07 */
[----:B------:R-:W-:Y:S01]  /*0580*/  @!P1 VIADD R2, R2, 0x1 ;  /* 0x0000000102029836 */ /* 0x000fe20000000000 */
[----:B------:R-:W-:Y:S01]  /*0590*/  ISETP.NE.AND P1, PT, R15, RZ, PT ;  /* 0x000000ff0f00720c */ /* 0x000fe20003f25270 */
[----:B---3--:R-:W-:Y:S01]  /*05a0*/  IMAD.MOV R13, RZ, RZ, -R11 ;  /* 0x000000ffff0d7224 */ /* 0x008fe200078e0a0b */
[----:B------:R-:W-:Y:S02]  /*05b0*/  ISETP.GE.U32.AND P0, PT, R0, R7, PT ;  /* 0x000000070000720c */ /* 0x000fe40003f06070 */
[----:B------:R-:W-:-:S04]  /*05c0*/  LOP3.LUT R0, R14, R15, RZ, 0x3c, !PT ;  /* 0x0000000f0e007212 */ /* 0x000fc800078e3cff */
[----:B------:R-:W-:Y:S01]  /*05d0*/  ISETP.GE.AND P2, PT, R0, RZ, PT ;  /* 0x000000ff0000720c */ /* 0x000fe20003f46270 */
[----:B-1----:R-:W-:Y:S01]  /*05e0*/  VIADD R6, R3, 0xffffffe ;  /* 0x0ffffffe03067836 */ /* 0x002fe20000000000 */
[----:B------:R-:W-:-:S03]  /*05f0*/  LOP3.LUT R0, R119, 0x40, RZ, 0xc0, !PT ;  /* 0x0000004077007812 */ /* 0x000fc600078ec0ff */
[----:B------:R1:W2:Y:S01]  /*0600*/  F2I.FTZ.U32.TRUNC.NTZ R7, R6 ;  /* 0x0000000600077305 */ /* 0x0002a2000021f000 */
[----:B------:R-:W-:Y:S01]  /*0610*/  LEA.HI R3, R0, R9, RZ, 0x1c ;  /* 0x0000000900037211 */ /* 0x000fe200078fe0ff */
[----:B------:R-:W-:Y:S01]  /*0620*/  @P0 VIADD R2, R2, 0x1 ;  /* 0x0000000102020836 */ /* 0x000fe20000000000 */
[----:B------:R-:W-:Y:S01]  /*0630*/  SGXT R0, R4, 0x1 ;  /* 0x000000010400781a */ /* 0x000fe20000000200 */
[----:B------:R-:W-:Y:S02]  /*0640*/  IMAD.SHL.U32 R4, R119, 0x4, RZ ;  /* 0x0000000477047824 */ /* 0x000fe400078e00ff */
[----:B------:R-:W-:Y:S01]  /*0650*/  IMAD.MOV.U32 R17, RZ, RZ, R2 ;  /* 0x000000ffff117224 */ /* 0x000fe200078e0002 */
[----:B------:R-:W-:Y:S02]  /*0660*/  LOP3.LUT R9, R0, 0x90, RZ, 0xc0, !PT ;  /* 0x0000009000097812 */ /* 0x000fe400078ec0ff */
[----:B------:R-:W-:Y:S01]  /*0670*/  SHF.R.U32.HI R0, RZ, 0x6, R119 ;  /* 0x00000006ff007819 */ /* 0x000fe20000011677 */
[----:B------:R-:W-:Y:S01]  /*0680*/  @!P2 IMAD.MOV R17, RZ, RZ, -R17 ;  /* 0x000000ffff11a224 */ /* 0x000fe200078e0a11 */
[----:B------:R-:W-:Y:S01]  /*0690*/  @!P1 LOP3.LUT R17, RZ, R15, RZ, 0x33, !PT ;  /* 0x0000000fff119212 */ /* 0x000fe200078e33ff */
[----:B-1----:R-:W-:Y:S01]  /*06a0*/  IMAD.MOV.U32 R6, RZ, RZ, RZ ;  /* 0x000000ffff067224 */ /* 0x002fe200078e00ff */
[----:B------:R-:W-:-:S02]  /*06b0*/  SGXT.U32 R0, R0, 0x1 ;  /* 0x000000010000781a */ /* 0x000fc40000000000 */
[----:B------:R-:W-:Y:S01]  /*06c0*/  LOP3.LUT R4, R9, 0x7c, R4, 0x78, !PT ;  /* 0x0000007c09047812 */ /* 0x000fe200078e7804 */
[----:B------:R-:W-:Y:S01]  /*06d0*/  IMAD R9, R13, R8, RZ ;  /* 0x000000080d097224 */ /* 0x000fe200078e02ff */
[----:B------:R-:W-:Y:S01]  /*06e0*/  PRMT R2, R0, 0x6540, R17 ;  /* 0x0000654000027816 */ /* 0x000fe20000000011 */
[----:B--2---:R-:W-:Y:S02]  /*06f0*/  IMAD.MOV R16, RZ, RZ, -R7 ;  /* 0x000000ffff107224 */ /* 0x004fe400078e0a07 */
[----:B------:R-:W-:Y:S01]  /*0700*/  IMAD.HI.U32 R10, R11, R9, R10 ;  /* 0x000000090b0a7227 */ /* 0x000fe200078e000a */
[----:B------:R-:W-:Y:S02]  /*0710*/  LOP3.LUT R18, R2, 0xfe, RZ, 0xfc, !PT ;  /* 0x000000fe02127812 */ /* 0x000fe400078efcff */
[----:B------:R-:W-:Y:S01]  /*0720*/  IABS R13, R2 ;  /* 0x00000002000d7213 */ /* 0x000fe20000000000 */
[----:B------:R-:W-:Y:S01]  /*0730*/  IMAD R11, R16, R5, RZ ;  /* 0x00000005100b7224 */ /* 0x000fe200078e02ff */
[C---:B----4-:R-:W-:Y:S01]  /*0740*/  LOP3.LUT R154, R2.reuse, 0x68, RZ, 0xfc, !PT ;  /* 0x00000068029a7812 */ /* 0x050fe200078efcff */
[----:B------:R-:W-:Y:S01]  /*0750*/  IMAD.SHL.U32 R9, R17, 0x100, RZ ;  /* 0x0000010011097824 */ /* 0x000fe200078e00ff */
[----:B------:R1:W-:Y:S01]  /*0760*/  STL [R1+0x4b8], R18 ;  /* 0x0004b81201007387 */ /* 0x0003e20000100800 */
[----:B------:R-:W-:Y:S01]  /*0770*/  IMAD.MOV R82, RZ, RZ, -R17 ;  /* 0x000000ffff527224 */ /* 0x000fe200078e0a11 */
[----:B------:R-:W-:Y:S01]  /*0780*/  LOP3.LUT R252, R2, 0x6a, RZ, 0xfc, !PT ;  /* 0x0000006a02fc7812 */ /* 0x000fe200078efcff */
[----:B------:R-:W-:Y:S01]  /*0790*/  IMAD.HI.U32 R11, R7, R11, R6 ;  /* 0x0000000b070b7227 */ /* 0x000fe200078e0006 */
[----:B------:R-:W-:-:S02]  /*07a0*/  IABS R7, R18 ;  /* 0x0000001200077213 */ /* 0x000fc40000000000 */
[----:B------:R-:W-:Y:S01]  /*07b0*/  LOP3.LUT R175, R9, 0x2, R0, 0xfe, !PT ;  /* 0x0000000209af7812 */ /* 0x000fe200078efe00 */
[----:B------:R-:W-:Y:S01]  /*07c0*/  IMAD R82, R15, R82, R14 ;  /* 0x000000520f527224 */ /* 0x000fe200078e020e */
[C-C-:B------:R-:W-:Y:S01]  /*07d0*/  LOP3.LUT R16, R9.reuse, 0x4, R0.reuse, 0xfe, !PT ;  /* 0x0000000409107812 */ /* 0x140fe200078efe00 */
[----:B------:R-:W-:Y:S01]  /*07e0*/  IMAD.HI.U32 R6, R10, R13, RZ ;  /* 0x0000000d0a067227 */ /* 0x000fe200078e00ff */
[----:B------:R-:W-:Y:S01]  /*07f0*/  IABS R43, R175 ;  /* 0x000000af002b7213 */ /* 0x000fe20000000000 */
[----:B------:R-:W-:Y:S01]  /*0800*/  STL [R1+0x498], R175 ;  /* 0x000498af01007387 */ /* 0x000fe20000100800 */
[C-C-:B-1----:R-:W-:Y:S01]  /*0810*/  LOP3.LUT R18, R9.reuse, 0x8, R0.reuse, 0xfe, !PT ;  /* 0x0000000809127812 */ /* 0x142fe200078efe00 */
[----:B------:R-:W-:Y:S01]  /*0820*/  IMAD.MOV.U32 R15, RZ, RZ, R7 ;  /* 0x000000ffff0f7224 */ /* 0x000fe200078e0007 */
[----:B------:R-:W-:Y:S01]  /*0830*/  LOP3.LUT R19, R9, 0xa, R0, 0xfe, !PT ;  /* 0x0000000a09137812 */ /* 0x000fe200078efe00 */
[----:B------:R-:W-:Y:S01]  /*0840*/  IMAD.IADD R82, R12, 0x1, R82 ;  /* 0x000000010c527824 */ /* 0x000fe200078e0252 */
[----:B------:R-:W-:Y:S01]  /*0850*/  IABS R12, R16 ;  /* 0x00000010000c7213 */ /* 0x000fe20000000000 */
[----:B------:R-:W-:Y:S01]  /*0860*/  IMAD.MOV R112, RZ, RZ, -R6 ;  /* 0x000000ffff707224 */ /* 0x000fe200078e0a06 */
[----:B------:R1:W-:Y:S01]  /*0870*/  STL [R1+0x4ac], R16 ;  /* 0x0004ac1001007387 */ /* 0x0003e20000100800 */
[----:B------:R-:W-:Y:S01]  /*0880*/  IMAD.HI.U32 R7, R10, R15, RZ ;  /* 0x0000000f0a077227 */ /* 0x000fe200078e00ff */
[----:B------:R-:W-:-:S02]  /*0890*/  IABS R47, R18 ;  /* 0x00000012002f7213 */ /* 0x000fc40000000000 */
[C-C-:B------:R-:W-:Y:S01]  /*08a0*/  LOP3.LUT R20, R9.reuse, 0xc, R0.reuse, 0xfe, !PT ;  /* 0x0000000c09147812 */ /* 0x140fe200078efe00 */
[----:B------:R-:W-:Y:S01]  /*08b0*/  IMAD R112, R8, R112, R13 ;  /* 0x0000007008707224 */ /* 0x000fe200078e020d */
[C-C-:B------:R-:W-:Y:S01]  /*08c0*/  LOP3.LUT R21, R9.reuse, 0xe, R0.reuse, 0xfe, !PT ;  /* 0x0000000e09157812 */ /* 0x140fe200078efe00 */
[C---:B------:R-:W-:Y:S01]  /*08d0*/  IMAD.HI.U32 R6, R10.reuse, R43, RZ ;  /* 0x0000002b0a067227 */ /* 0x040fe200078e00ff */
[----:B------:R-:W-:Y:S02]  /*08e0*/  IABS R17, R20 ;  /* 0x0000001400117213 */ /* 0x000fe40000000000 */
[C---:B-1----:R-:W-:Y:S01]  /*08f0*/  LOP3.LUT R16, R9.reuse, 0x6, R0, 0xfe, !PT ;  /* 0x0000000609107812 */ /* 0x042fe200078efe00 */
[----:B------:R-:W-:Y:S01]  /*0900*/  IMAD.MOV.U32 R13, RZ, RZ, R12 ;  /* 0x000000ffff0d7224 */ /* 0x000fe200078e000c */
[C---:B------:R-:W-:Y:S01]  /*0910*/  LOP3.LUT R22, R9.reuse, 0x10, R0, 0xfe, !PT ;  /* 0x0000001009167812 */ /* 0x040fe200078efe00 */
[----:B------:R-:W-:Y:S01]  /*0920*/  IMAD.MOV R114, RZ, RZ, -R7 ;  /* 0x000000ffff727224 */ /* 0x000fe200078e0a07 */
[----:B------:R-:W-:Y:S01]  /*0930*/  IABS R12, R16 ;  /* 0x00000010000c7213 */ /* 0x000fe20000000000 */
[----:B------:R-:W-:Y:S01]  /*0940*/  IMAD.MOV R7, RZ, RZ, -R6 ;  /* 0x000000ffff077224 */ /* 0x000fe200078e0a06 */
[----:B------:R-:W-:Y:S01]  /*0950*/  IABS R51, R21 ;  /* 0x0000001500337213 */ /* 0x000fe20000000000 */
[----:B------:R-:W-:Y:S01]  /*0960*/  IMAD.HI.U32 R6, R10, R13, RZ ;  /* 0x0000000d0a067227 */ /* 0x000fe200078e00ff */
[----:B------:R-:W-:Y:S01]  /*0970*/  STL [R1+0x4a8], R16 ;  /* 0x0004a81001007387 */ /* 0x000fe20000100800 */
[----:B------:R-:W-:-:S02]  /*0980*/  LOP3.LUT R14, R9, 0x12, R0, 0xfe, !PT ;  /* 0x00000012090e7812 */ /* 0x000fc400078efe00 */
[----:B------:R-:W-:Y:S01]  /*0990*/  IMAD R114, R8, R114, R15 ;  /* 0x0000007208727224 */ /* 0x000fe200078e020f */
[----:B------:R-:W-:Y:S01]  /*09a0*/  STL [R1+0x4a4], R18 ;  /* 0x0004a41201007387 */ /* 0x000fe20000100800 */
[----:B------:R-:W-:Y:S01]  /*09b0*/  IMAD.MOV.U32 R15, RZ, RZ, R12 ;  /* 0x000000ffff0f7224 */ /* 0x000fe200078e000c */
[----:B------:R-:W-:Y:S01]  /*09c0*/  LOP3.LUT R23, R9, 0x1a, R0, 0xfe, !PT ;  /* 0x0000001a09177812 */ /* 0x000fe200078efe00 */
[----:B------:R-:W-:Y:S01]  /*09d0*/  IMAD.MOV R44, RZ, RZ, -R6 ;  /* 0x000000ffff2c7224 */ /* 0x000fe200078e0a06 */
[----:B------:R-:W-:Y:S01]  /*09e0*/  STL [R1+0x4a0], R19 ;  /* 0x0004a01301007387 */ /* 0x000fe20000100800 */
[----:B------:R-:W-:Y:S01]  /*09f0*/  IMAD.HI.U32 R6, R10, R15, RZ ;  /* 0x0000000f0a067227 */ /* 0x000fe200078e00ff */
[----:B------:R-:W-:Y:S02]  /*0a00*/  IABS R59, R23 ;  /* 0x00000017003b7213 */ /* 0x000fe40000000000 */
[----:B------:R-:W-:Y:S01]  /*0a10*/  STL [R1+0x49c], R20 ;  /* 0x00049c1401007387 */ /* 0x000fe20000100800 */
[----:B------:R-:W-:Y:S01]  /*0a20*/  IMAD R43, R8, R7, R43 ;  /* 0x00000007082b7224 */ /* 0x000fe200078e022b */
[----:B------:R-:W-:Y:S01]  /*0a30*/  LOP3.LUT R251, R2, 0x6c, RZ, 0xfc, !PT ;  /* 0x0000006c02fb7812 */ /* 0x000fe200078efcff */
[----:B------:R-:W-:Y:S01]  /*0a40*/  IMAD R44, R8, R44, R13 ;  /* 0x0000002c082c7224 */ /* 0x000fe200078e020d */
[----:B------:R-:W-:Y:S01]  /*0a50*/  IABS R13, R19 ;  /* 0x00000013000d7213 */ /* 0x000fe20000000000 */
[----:B------:R-:W-:Y:S01]  /*0a60*/  IMAD.HI.U32 R7, R10, R47, RZ ;  /* 0x0000002f0a077227 */ /* 0x000fe200078e00ff */
[----:B------:R-:W-:Y:S01]  /*0a70*/  STL [R1+0x494], R21 ;  /* 0x0004941501007387 */ /* 0x000fe20000100800 */
[----:B------:R-:W-:-:S02]  /*0a80*/  IABS R111, R252 ;  /* 0x000000fc006f7213 */ /* 0x000fc40000000000 */
[----:B------:R-:W-:Y:S01]  /*0a90*/  IMAD.MOV R6, RZ, RZ, -R6 ;  /* 0x000000ffff067224 */ /* 0x000fe200078e0a06 */
[----:B------:R-:W-:Y:S01]  /*0aa0*/  STL [R1+0x45c], R22 ;  /* 0x00045c1601007387 */ /* 0x000fe20000100800 */
[----:B------:R-:W-:Y:S01]  /*0ab0*/  IMAD.MOV R12, RZ, RZ, -R7 ;  /* 0x000000ffff0c7224 */ /* 0x000fe200078e0a07 */
[----:B------:R-:W-:Y:S01]  /*0ac0*/  LOP3.LUT R250, R2, 0x6e, RZ, 0xfc, !PT ;  /* 0x0000006e02fa7812 */ /* 0x000fe200078efcff */
[----:B------:R-:W-:Y:S01]  /*0ad0*/  IMAD R46, R8, R6, R15 ;  /* 0x00000006082e7224 */ /* 0x000fe200078e020f */
[----:B------:R1:W-:Y:S01]  /*0ae0*/  STL [R1+0x458], R14 ;  /* 0x0004580e01007387 */ /* 0x0003e20000100800 */
[----:B------:R-:W-:Y:S01]  /*0af0*/  IMAD.HI.U32 R6, R10, R13, RZ ;  /* 0x0000000d0a067227 */ /* 0x000fe200078e00ff */
[----:B------:R-:W-:Y:S02]  /*0b00*/  IABS R15, R14 ;  /* 0x0000000e000f7213 */ /* 0x000fe40000000000 */
[----:B------:R-:W-:Y:S01]  /*0b10*/  LOP3.LUT R248, R2, 0x72, RZ, 0xfc, !PT ;  /* 0x0000007202f87812 */ /* 0x000fe200078efcff */
[----:B------:R-:W-:Y:S01]  /*0b20*/  IMAD.HI.U32 R7, R10, R17, RZ ;  /* 0x000000110a077227 */ /* 0x000fe200078e00ff */
[----:B------:R-:W-:-:S02]  /*0b30*/  LOP3.LUT R249, R2, 0x70, RZ, 0xfc, !PT ;  /* 0x0000007002f97812 */ /* 0x000fc400078efcff */
[----:B------:R-:W-:Y:S01]  /*0b40*/  LOP3.LUT R247, R2, 0x74, RZ, 0xfc, !PT ;  /* 0x0000007402f77812 */ /* 0x000fe200078efcff */
[----:B------:R-:W-:Y:S01]  /*0b50*/  IMAD R47, R8, R12, R47 ;  /* 0x0000000c082f7224 */ /* 0x000fe200078e022f */
[----:B------:R-:W-:Y:S01]  /*0b60*/  IABS R12, R22 ;  /* 0x00000016000c7213 */ /* 0x000fe20000000000 */
[----:B------:R-:W-:Y:S01]  /*0b70*/  IMAD.MOV R48, RZ, RZ, -R6 ;  /* 0x000000ffff307224 */ /* 0x000fe200078e0a06 */
[----:B-1----:R-:W-:Y:S01]  /*0b80*/  LOP3.LUT R14, R9, 0x16, R0, 0xfe, !PT ;  /* 0x00000016090e7812 */ /* 0x002fe200078efe00 */
[----:B------:R-:W-:Y:S01]  /*0b90*/  IMAD.MOV R7, RZ, RZ, -R7 ;  /* 0x000000ffff077224 */ /* 0x000fe200078e0a07 */
[----:B------:R-:W-:Y:S01]  /*0ba0*/  IABS R39, R249 ;  /* 0x000000f900277213 */ /* 0x000fe20000000000 */
[----:B------:R-:W-:Y:S01]  /*0bb0*/  IMAD.HI.U32 R6, R10, R51, RZ ;  /* 0x000000330a067227 */ /* 0x000fe200078e00ff */
[----:B------:R-:W-:-:S03]  /*0bc0*/  LOP3.LUT R246, R2, 0x76, RZ, 0xfc, !PT ;  /* 0x0000007602f67812 */ /* 0x000fc600078efcff */
[C---:B------:R-:W-:Y:S02]  /*0bd0*/  IMAD R48, R8.reuse, R48, R13 ;  /* 0x0000003008307224 */ /* 0x040fe400078e020d */
[----:B------:R-:W-:Y:S01]  /*0be0*/  IMAD.MOV.U32 R13, RZ, RZ, R12 ;  /* 0x000000ffff0d7224 */ /* 0x000fe200078e000c */
[C-C-:B------:R-:W-:Y:S01]  /*0bf0*/  LOP3.LUT R12, R9.reuse, 0x18, R0.reuse, 0xfe, !PT ;  /* 0x00000018090c7812 */ /* 0x140fe200078efe00 */
[----:B------:R-:W-:Y:S01]  /*0c00*/  IMAD R50, R8, R7, R17 ;  /* 0x0000000708327224 */ /* 0x000fe200078e0211 */
[----:B------:R-:W-:Y:S01]  /*0c10*/  LOP3.LUT R17, R9, 0x14, R0, 0xfe, !PT ;  /* 0x0000001409117812 */ /* 0x000fe200078efe00 */
[----:B------:R-:W-:Y:S02]  /*0c20*/  IMAD.MOV R7, RZ, RZ, -R6 ;  /* 0x000000ffff077224 */ /* 0x000fe400078e0a06 */
[----:B------:R-:W-:Y:S01]  /*0c30*/  IMAD.HI.U32 R6, R10, R13, RZ ;  /* 0x0000000d0a067227 */ /* 0x000fe200078e00ff */
[----:B------:R-:W-:Y:S01]  /*0c40*/  IABS R55, R17 ;  /* 0x0000001100377213 */ /* 0x000fe20000000000 */
[----:B------:R1:W-:Y:S02]  /*0c50*/  STL [R1+0x454], R17 ;  /* 0x0004541101007387 */ /* 0x0003e40000100800 */
[----:B------:R-:W-:-:S02]  /*0c60*/  IMAD.MOV R6, RZ, RZ, -R6 ;  /* 0x000000ffff067224 */ /* 0x000fc400078e0a06 */
[----:B------:R-:W-:Y:S01]  /*0c70*/  IMAD R51, R8, R7, R51 ;  /* 0x0000000708337224 */ /* 0x000fe200078e0233 */
[----:B------:R2:W-:Y:S01]  /*0c80*/  STL [R1+0x450], R14 ;  /* 0x0004500e01007387 */ /* 0x0005e20000100800 */
[----:B------:R-:W-:-:S03]  /*0c90*/  IMAD.HI.U32 R7, R10, R15, RZ ;  /* 0x0000000f0a077227 */ /* 0x000fc600078e00ff */
[----:B------:R3:W-:Y:S01]  /*0ca0*/  STL [R1+0x44c], R12 ;  /* 0x00044c0c01007387 */ /* 0x0007e20000100800 */
[----:B-1----:R-:W-:Y:S01]  /*0cb0*/  IABS R17, R14 ;  /* 0x0000000e00117213 */ /* 0x002fe20000000000 */
[----:B------:R-:W-:Y:S01]  /*0cc0*/  IMAD R52, R8, R6, R13 ;  /* 0x0000000608347224 */ /* 0x000fe200078e020d */
[----:B------:R-:W-:Y:S01]  /*0cd0*/  IABS R13, R12 ;  /* 0x0000000c000d7213 */ /* 0x000fe20000000000 */
[C---:B------:R-:W-:Y:S01]  /*0ce0*/  IMAD.HI.U32 R6, R10.reuse, R55, RZ ;  /* 0x000000370a067227 */ /* 0x040fe200078e00ff */
[----:B------:R-:W-:Y:S01]  /*0cf0*/  STL [R1+0x448], R23 ;  /* 0x0004481701007387 */ /* 0x000fe20000100800 */
[----:B--2---:R-:W-:Y:S02]  /*0d00*/  LOP3.LUT R14, R9, 0x1c, R0, 0xfe, !PT ;  /* 0x0000001c090e7812 */ /* 0x004fe400078efe00 */
[----:B------:R-:W-:Y:S02]  /*0d10*/  IMAD.MOV R54, RZ, RZ, -R7 ;  /* 0x000000ffff367224 */ /* 0x000fe400078e0a07 */
[----:B------:R-:W-:Y:S01]  /*0d20*/  IMAD.HI.U32 R7, R10, R17, RZ ;  /* 0x000000110a077227 */ /* 0x000fe200078e00ff */
[----:B------:R1:W-:Y:S03]  /*0d30*/  STL [R1+0x444], R14 ;  /* 0x0004440e01007387 */ /* 0x0003e60000100800 */
[----:B---3--:R-:W-:-:S02]  /*0d40*/  IMAD.MOV R12, RZ, RZ, -R6 ;  /* 0x000000ffff0c7224 */ /* 0x008fc400078e0a06 */
[----:B------:R-:W-:-:S04]  /*0d50*/  IMAD.HI.U32 R6, R10, R13, RZ ;  /* 0x0000000d0a067227 */ /* 0x000fc800078e00ff */
[----:B------:R-:W-:Y:S02]  /*0d60*/  IMAD.MOV R7, RZ, RZ, -R7 ;  /* 0x000000ffff077224 */ /* 0x000fe400078e0a07 */
[C---:B------:R-:W-:Y:S01]  /*0d70*/  IMAD R55, R8.reuse, R12, R55 ;  /* 0x0000000c08377224 */ /* 0x040fe200078e0237 */
[C---:B------:R-:W-:Y:S01]  /*0d80*/  LOP3.LUT R12, R9.reuse, 0x1e, R0, 0xfe, !PT ;  /* 0x0000001e090c7812 */ /* 0x040fe200078efe00 */
[----:B------:R-:W-:Y:S02]  /*0d90*/  IMAD.MOV R58, RZ, RZ, -R6 ;  /* 0x000000ffff3a7224 */ /* 0x000fe400078e0a06 */
[C---:B------:R-:W-:Y:S01]  /*0da0*/  IMAD R56, R8.reuse, R7, R17 ;  /* 0x0000000708387224 */ /* 0x040fe200078e0211 */
[----:B------:R-:W-:Y:S01]  /*0db0*/  LOP3.LUT R7, R9, 0x20, R0, 0xfe, !PT ;  /* 0x0000002009077812 */ /* 0x000fe200078efe00 */
[C---:B------:R-:W-:Y:S01]  /*0dc0*/  IMAD R54, R8.reuse, R54, R15 ;  /* 0x0000003608367224 */ /* 0x040fe200078e020f */
[----:B------:R-:W-:Y:S01]  /*0dd0*/  IABS R15, R14 ;  /* 0x0000000e000f7213 */ /* 0x000fe20000000000 */
[----:B------:R-:W-:Y:S01]  /*0de0*/  IMAD R58, R8, R58, R13 ;  /* 0x0000003a083a7224 */ /* 0x000fe200078e020d */
[----:B------:R2:W-:Y:S01]  /*0df0*/  STL [R1+0x440], R12 ;  /* 0x0004400c01007387 */ /* 0x0005e20000100800 */
[----:B------:R-:W-:Y:S01]  /*0e00*/  IMAD.HI.U32 R6, R10, R59, RZ ;  /* 0x0000003b0a067227 */ /* 0x000fe200078e00ff */
[----:B------:R-:W-:-:S02]  /*0e10*/  IABS R13, R12 ;  /* 0x0000000c000d7213 */ /* 0x000fc40000000000 */
[----:B------:R3:W-:Y:S01]  /*0e20*/  STL [R1+0x43c], R7 ;  /* 0x00043c0701007387 */ /* 0x0007e20000100800 */
[----:B------:R-:W-:Y:S01]  /*0e30*/  IABS R63, R7 ;  /* 0x00000007003f7213 */ /* 0x000fe20000000000 */
[----:B------:R-:W-:Y:S01]  /*0e40*/  IMAD.MOV R6, RZ, RZ, -R6 ;  /* 0x000000ffff067224 */ /* 0x000fe200078e0a06 */
[C-C-:B------:R-:W-:Y:S02]  /*0e50*/  LOP3.LUT R17, R9.reuse, 0x24, R0.reuse, 0xfe, !PT ;  /* 0x0000002409117812 */ /* 0x140fe400078efe00 */
[C-C-:B-1----:R-:W-:Y:S01]  /*0e60*/  LOP3.LUT R14, R9.reuse, 0x26, R0.reuse, 0xfe, !PT ;  /* 0x00000026090e7812 */ /* 0x142fe200078efe00 */
[----:B------:R-:W-:Y:S01]  /*0e70*/  IMAD R59, R8, R6, R59 ;  /* 0x00000006083b7224 */ /* 0x000fe200078e023b */
[----:B--2---:R-:W-:Y:S01]  /*0e80*/  LOP3.LUT R12, R9, 0x22, R0, 0xfe, !PT ;  /* 0x00000022090c7812 */ /* 0x004fe200078efe00 */
[----:B------:R-:W-:Y:S01]  /*0e90*/  IMAD.HI.U32 R6, R10, R13, RZ ;  /* 0x0000000d0a067227 */ /* 0x000fe200078e00ff */
[----:B------:R-:W-:-:S03]  /*0ea0*/  IABS R67, R14 ;  /* 0x0000000e00437213 */ /* 0x000fc60000000000 */
[C---:B---3--:R-:W-:Y:S01]  /*0eb0*/  IMAD.HI.U32 R7, R10.reuse, R15, RZ ;  /* 0x0000000f0a077227 */ /* 0x048fe200078e00ff */
[----:B------:R1:W-:Y:S03]  /*0ec0*/  STL [R1+0x438], R12 ;  /* 0x0004380c01007387 */ /* 0x0003e60000100800 */
[----:B------:R-:W-:Y:S01]  /*0ed0*/  IMAD.MOV R60, RZ, RZ, -R7 ;  /* 0x000000ffff3c7224 */ /* 0x000fe200078e0a07 */
[----:B------:R-:W-:Y:S01]  /*0ee0*/  STL [R1+0x434], R17 ;  /* 0x0004341101007387 */ /* 0x000fe20000100800 */
[----:B------:R-:W-:-:S03]  /*0ef0*/  IMAD.HI.U32 R7, R10, R63, RZ ;  /* 0x0000003f0a077227 */ /* 0x000fc600078e00ff */
[----:B------:R2:W-:Y:S01]  /*0f00*/  STL [R1+0x430], R14 ;  /* 0x0004300e01007387 */ /* 0x0005e20000100800 */
[C---:B------:R-:W-:Y:S01]  /*0f10*/  IMAD R60, R8.reuse, R60, R15 ;  /* 0x0000003c083c7224 */ /* 0x040fe200078e020f */
[----:B-1----:R-:W-:Y:S01]  /*0f20*/  IABS R12, R12 ;  /* 0x0000000c000c7213 */ /* 0x002fe20000000000 */
[----:B------:R-:W-:Y:S02]  /*0f30*/  IMAD.MOV R62, RZ, RZ, -R6 ;  /* 0x000000ffff3e7224 */ /* 0x000fe400078e0a06 */
[----:B------:R-:W-:Y:S02]  /*0f40*/  IMAD.MOV R7, RZ, RZ, -R7 ;  /* 0x000000ffff077224 */ /* 0x000fe400078e0a07 */
[----:B------:R-:W-:Y:S01]  /*0f50*/  IMAD.MOV.U32 R15, RZ, RZ, R12 ;  /* 0x000000ffff0f7224 */ /* 0x000fe200078e000c */
[----:B------:R-:W-:Y:S01]  /*0f60*/  IABS R12, R17 ;  /* 0x00000011000c7213 */ /* 0x000fe20000000000 */
[----:B------:R-:W-:Y:S01]  /*0f70*/  IMAD R62, R8, R62, R13 ;  /* 0x0000003e083e7224 */ /* 0x000fe200078e020d */
[C-C-:B--2---:R-:W-:Y:S01]  /*0f80*/  LOP3.LUT R14, R9.reuse, 0x28, R0.reuse, 0xfe, !PT ;  /* 0x00000028090e7812 */ /* 0x144fe200078efe00 */
[----:B------:R-:W-:Y:S01]  /*0f90*/  IMAD.HI.U32 R6, R10, R15, RZ ;  /* 0x0000000f0a067227 */ /* 0x000fe200078e00ff */
[----:B------:R-:W-:-:S03]  /*0fa0*/  LOP3.LUT R17, R9, 0x2e, R0, 0xfe, !PT ;  /* 0x0000002e09117812 */ /* 0x000fc600078efe00 */
[----:B------:R-:W-:Y:S01]  /*0fb0*/  IMAD.MOV.U32 R13, RZ, RZ, R12 ;  /* 0x000000ffff0d7224 */ /* 0x000fe200078e000c */
[----:B------:R1:W-:Y:S01]  /*0fc0*/  STL [R1+0x428], R14 ;  /* 0x0004280e01007387 */ /* 0x0003e20000100800 */
[----:B------:R-:W-:Y:S01]  /*0fd0*/  IMAD R63, R8, R7, R63 ;  /* 0x00000007083f7224 */ /* 0x000fe200078e023f */
[C---:B------:R-:W-:Y:S01]  /*0fe0*/  LOP3.LUT R7, R9.reuse, 0x2a, R0, 0xfe, !PT ;  /* 0x0000002a09077812 */ /* 0x040fe200078efe00 */
[----:B------:R-:W-:Y:S01]  /*0ff0*/  IMAD.MOV R64, RZ, RZ, -R6 ;  /* 0x000000ffff407224 */ /* 0x000fe200078e0a06 */
[----:B------:R-:W-:Y:S01]  /*1000*/  IABS R71, R17 ;  /* 0x0000001100477213 */ /* 0x000fe20000000000 */
[----:B------:R-:W-:Y:S01]  /*1010*/  IMAD.HI.U32 R6, R10, R13, RZ ;  /* 0x0000000d0a067227 */ /* 0x000fe200078e00ff */
[----:B------:R-:W-:Y:S01]  /*1020*/  IABS R69, R7 ;  /* 0x0000000700457213 */ /* 0x000fe20000000000 */
[----:B------:R2:W-:Y:S02]  /*1030*/  STL [R1+0x424], R7 ;  /* 0x0004240701007387 */ /* 0x0005e40000100800 */
[----:B------:R-:W-:Y:S01]  /*1040*/  IMAD R64, R8, R64, R15 ;  /* 0x0000004008407224 */ /* 0x000fe200078e020f */
[----:B------:R-:W-:Y:S01]  /*1050*/  IABS R15, R14 ;  /* 0x0000000e000f7213 */ /* 0x000fe20000000000 */
[----:B------:R-:W-:Y:S01]  /*1060*/  IMAD.MOV R6, RZ, RZ, -R6 ;  /* 0x000000ffff067224 */ /* 0x000fe200078e0a06 */
[----:B-1----:R-:W-:-:S03]  /*1070*/  LOP3.LUT R14, R9, 0x2c, R0, 0xfe, !PT ;  /* 0x0000002c090e7812 */ /* 0x002fc600078efe00 */
[----:B------:R-:W-:Y:S01]  /*1080*/  IMAD R66, R8, R6, R13 ;  /* 0x0000000608427224 */ /* 0x000fe200078e020d */
[----:B------:R-:W-:Y:S01]  /*1090*/  IABS R13, R14 ;  /* 0x0000000e000d7213 */ /* 0x000fe20000000000 */
[C---:B--2---:R-:W-:Y:S01]  /*10a0*/  IMAD.HI.U32 R7, R10.reuse, R67, RZ ;  /* 0x000000430a077227 */ /* 0x044fe200078e00ff */
[----:B------:R1:W-:Y:S03]  /*10b0*/  STL [R1+0x420], R14 ;  /* 0x0004200e01007387 */ /* 0x0003e60000100800 */
[----:B------:R-:W-:Y:S01]  /*10c0*/  IMAD.MOV R12, RZ, RZ, -R7 ;  /* 0x000000ffff0c7224 */ /* 0x000fe200078e0a07 */
[----:B------:R2:W-:Y:S01]  /*10d0*/  STL [R1+0x41c], R17 ;  /* 0x00041c1101007387 */ /* 0x0005e20000100800 */
[----:B------:R-:W-:-:S04]  /*10e0*/  IMAD.HI.U32 R6, R10, R15, RZ ;  /* 0x0000000f0a067227 */ /* 0x000fc800078e00ff */
[----:B------:R-:W-:Y:S01]  /*10f0*/  IMAD.HI.U32 R7, R10, R69, RZ ;  /* 0x000000450a077227 */ /* 0x000fe200078e00ff */
[----:B-1----:R-:W-:-:S03]  /*1100*/  LOP3.LUT R14, R9, 0x30, R0, 0xfe, !PT ;  /* 0x00000030090e7812 */ /* 0x002fc600078efe00 */
[----:B------:R-:W-:Y:S01]  /*1110*/  IMAD.MOV R68, RZ, RZ, -R6 ;  /* 0x000000ffff447224 */ /* 0x000fe200078e0a06 */
[----:B--2---:R-:W-:Y:S01]  /*1120*/  LOP3.LUT R17, R9, 0x3a, R0, 0xfe, !PT ;  /* 0x0000003a09117812 */ /* 0x004fe200078efe00 */
[----:B------:R-:W-:Y:S01]  /*1130*/  IMAD.MOV R7, RZ, RZ, -R7 ;  /* 0x000000ffff077224 */ /* 0x000fe200078e0a07 */
[----:B------:R1:W-:Y:S01]  /*1140*/  STL [R1+0x418], R14 ;  /* 0x0004180e01007387 */ /* 0x0003e20000100800 */
[----:B------:R-:W-:-:S04]  /*1150*/  IMAD.HI.U32 R6, R10, R13, RZ ;  /* 0x0000000d0a067227 */ /* 0x000fc800078e00ff */
[C---:B------:R-:W-:Y:S01]  /*1160*/  IMAD R67, R8.reuse, R12, R67 ;  /* 0x0000000c08437224 */ /* 0x040fe200078e0243 */
[C-C-:B------:R-:W-:Y:S01]  /*1170*/  LOP3.LUT R12, R9.reuse, 0x32, R0.reuse, 0xfe, !PT ;  /* 0x00000032090c7812 */ /* 0x140fe200078efe00 */
[C---:B------:R-:W-:Y:S01]  /*1180*/  IMAD R69, R8.reuse, R7, R69 ;  /* 0x0000000708457224 */ /* 0x040fe200078e0245 */
[C---:B------:R-:W-:Y:S01]  /*1190*/  LOP3.LUT R7, R9.reuse, 0x34, R0, 0xfe, !PT ;  /* 0x0000003409077812 */ /* 0x040fe200078efe00 */
[----:B------:R-:W-:Y:S01]  /*11a0*/  IMAD R68, R8, R68, R15 ;  /* 0x0000004408447224 */ /* 0x000fe200078e020f */
[----:B------:R-:W-:Y:S01]  /*11b0*/  IABS R15, R14 ;  /* 0x0000000e000f7213 */ /* 0x000fe20000000000 */
[----:B------:R-:W-:Y:S01]  /*11c0*/  IMAD.MOV R70, RZ, RZ, -R6 ;  /* 0x000000ffff467224 */ /* 0x000fe200078e0a06 */
[----:B------:R2:W-:Y:S01]  /*11d0*/  STL [R1+0x414], R12 ;  /* 0x0004140c01007387 */ /* 0x0005e20000100800 */
[----:B------:R-:W-:Y:S01]  /*11e0*/  IMAD.HI.U32 R6, R10, R71, RZ ;  /* 0x000000470a067227 */ /* 0x000fe200078e00ff */
[----:B------:R-:W-:Y:S02]  /*11f0*/  IABS R73, R12 ;  /* 0x0000000c00497213 */ /* 0x000fe40000000000 */
[----:B------:R3:W-:Y:S01]  /*1200*/  STL [R1+0x410], R7 ;  /* 0x0004100701007387 */ /* 0x0007e20000100800 */
[----:B------:R-:W-:Y:S01]  /*1210*/  IMAD R70, R8, R70, R13 ;  /* 0x0000004608467224 */ /* 0x000fe200078e020d */
[----:B------:R-:W-:Y:S01]  /*1220*/  IABS R13, R7 ;  /* 0x00000007000d7213 */ /* 0x000fe20000000000 */
[----:B------:R-:W-:Y:S01]  /*1230*/  IMAD.MOV R6, RZ, RZ, -R6 ;  /* 0x000000ffff067224 */ /* 0x000fe200078e0a06 */
[----:B-1----:R-:W-:-:S02]  /*1240*/  LOP3.LUT R14, R9, 0x38, R0, 0xfe, !PT ;  /* 0x00000038090e7812 */ /* 0x002fc400078efe00 */
[----:B--2---:R-:W-:Y:S01]  /*1250*/  LOP3.LUT R12, R9, 0x36, R0, 0xfe, !PT ;  /* 0x00000036090c7812 */ /* 0x004fe200078efe00 */
[----:B------:R-:W-:Y:S02]  /*1260*/  IMAD R71, R8, R6, R71 ;  /* 0x0000000608477224 */ /* 0x000fe400078e0247 */
[C---:B------:R-:W-:Y:S01]  /*1270*/  IMAD.HI.U32 R6, R10.reuse, R73, RZ ;  /* 0x000000490a067227 */ /* 0x040fe200078e00ff */
[----:B------:R-:W-:Y:S01]  /*1280*/  IABS R75, R12 ;  /* 0x0000000c004b7213 */ /* 0x000fe20000000000 */
[----:B------:R-:W-:Y:S02]  /*1290*/  STL [R1+0x40c], R12 ;  /* 0x00040c0c01007387 */ /* 0x000fe40000100800 */
[----:B---3--:R-:W-:Y:S02]  /*12a0*/  IMAD.HI.U32 R7, R10, R15, RZ ;  /* 0x0000000f0a077227 */ /* 0x008fe400078e00ff */
[----:B------:R1:W-:Y:S02]  /*12b0*/  STL [R1+0x408], R14 ;  /* 0x0004080e01007387 */ /* 0x0003e40000100800 */
[----:B------:R-:W-:-:S02]  /*12c0*/  IMAD.MOV R72, RZ, RZ, -R7 ;  /* 0x000000ffff487224 */ /* 0x000fc400078e0a07 */
[C---:B------:R-:W-:Y:S01]  /*12d0*/  IMAD.HI.U32 R7, R10.reuse, R13, RZ ;  /* 0x0000000d0a077227 */ /* 0x040fe200078e00ff */
[----:B------:R2:W-:Y:S03]  /*12e0*/  STL [R1+0x404], R17 ;  /* 0x0004041101007387 */ /* 0x0005e60000100800 */
[----:B------:R-:W-:Y:S01]  /*12f0*/  IMAD.MOV R7, RZ, RZ, -R7 ;  /* 0x000000ffff077224 */ /* 0x000fe200078e0a07 */
[----:B-1----:R-:W-:Y:S01]  /*1300*/  IABS R14, R14 ;  /* 0x0000000e000e7213 */ /* 0x002fe20000000000 */
[----:B------:R-:W-:Y:S02]  /*1310*/  IMAD.MOV R12, RZ, RZ, -R6 ;  /* 0x000000ffff0c7224 */ /* 0x000fe400078e0a06 */
[----:B------:R-:W-:-:S04]  /*1320*/  IMAD.HI.U32 R6, R10, R75, RZ ;  /* 0x0000004b0a067227 */ /* 0x000fc800078e00ff */
[----:B------:R-:W-:Y:S02]  /*1330*/  IMAD R74, R8, R7, R13 ;  /* 0x00000007084a7224 */ /* 0x000fe400078e020d */
[----:B------:R-:W-:Y:S01]  /*1340*/  IMAD.MOV.U32 R13, RZ, RZ, R14 ;  /* 0x000000ffff0d7224 */ /* 0x000fe200078e000e */
[----:B------:R-:W-:Y:S01]  /*1350*/  LOP3.LUT R14, R2, 0x44, RZ, 0xfc, !PT ;  /* 0x00000044020e7812 */ /* 0x000fe200078efcff */
[----:B------:R-:W-:Y:S01]  /*1360*/  IMAD R73, R8, R12, R73 ;  /* 0x0000000c08497224 */ /* 0x000fe200078e0249 */
[----:B------:R-:W-:Y:S01]  /*1370*/  IABS R12, R17 ;  /* 0x00000011000c7213 */ /* 0x000fe20000000000 */
[----:B------:R-:W-:Y:S01]  /*1380*/  IMAD.MOV R7, RZ, RZ, -R6 ;  /* 0x000000ffff077224 */ /* 0x000fe200078e0a06 */
[----:B--2---:R-:W-:Y:S01]  /*1390*/  LOP3.LUT R17, R9, 0x3c, R0, 0xfe, !PT ;  /* 0x0000003c09117812 */ /* 0x004fe200078efe00 */
[----:B------:R-:W-:-:S03]  /*13a0*/  IMAD.HI.U32 R6, R10, R13, RZ ;  /* 0x0000000d0a067227 */ /* 0x000fc600078e00ff */
[----:B------:R-:W-:Y:S01]  /*13b0*/  IABS R79, R17 ;  /* 0x00000011004f7213 */ /* 0x000fe20000000000 */
[----:B------:R-:W-:Y:S01]  /*13c0*/  IMAD R72, R8, R72, R15 ;  /* 0x0000004808487224 */ /* 0x000fe200078e020f */
[----:B------:R-:W-:Y:S01]  /*13d0*/  LOP3.LUT R15, R9, 0x3e, R0, 0xfe, !PT ;  /* 0x0000003e090f7812 */ /* 0x000fe200078efe00 */
[----:B------:R-:W-:Y:S01]  /*13e0*/  IMAD.MOV.U32 R9, RZ, RZ, R12 ;  /* 0x000000ffff097224 */ /* 0x000fe200078e000c */
[----:B------:R-:W-:Y:S01]  /*13f0*/  LOP3.LUT R12, R2, 0x40, RZ, 0xfc, !PT ;  /* 0x00000040020c7812 */ /* 0x000fe200078efcff */
[----:B------:R-:W-:Y:S01]  /*1400*/  IMAD.MOV R6, RZ, RZ, -R6 ;  /* 0x000000ffff067224 */ /* 0x000fe200078e0a06 */
[----:B------:R-:W-:Y:S01]  /*1410*/  STL [R1+0x400], R17 ;  /* 0x0004001101007387 */ /* 0x000fe20000100800 */
[----:B------:R-:W-:Y:S02]  /*1420*/  IMAD R75, R8, R7, R75 ;  /* 0x00000007084b7224 */ /* 0x000fe400078e024b */
[----:B------:R-:W-:Y:S01]  /*1430*/  IMAD.HI.U32 R7, R10, R9, RZ ;  /* 0x000000090a077227 */ /* 0x000fe200078e00ff */
[----:B------:R1:W-:Y:S03]  /*1440*/  STL [R1+0x3fc], R15 ;  /* 0x0003fc0f01007387 */ /* 0x0003e60000100800 */
[----:B------:R-:W-:Y:S01]  /*1450*/  IMAD R76, R8, R6, R13 ;  /* 0x00000006084c7224 */ /* 0x000fe200078e020d */
[----:B------:R2:W-:Y:S01]  /*1460*/  STL [R1+0x3f8], R12 ;  /* 0x0003f80c01007387 */ /* 0x0005e20000100800 */
[----:B------:R-:W-:Y:S01]  /*1470*/  IABS R13, R12 ;  /* 0x0000000c000d7213 */ /* 0x000fe20000000000 */
[----:B------:R-:W-:-:S02]  /*1480*/  IMAD.MOV R78, RZ, RZ, -R7 ;  /* 0x000000ffff4e7224 */ /* 0x000fc400078e0a07 */
[----:B------:R-:W-:Y:S01]  /*1490*/  IMAD.HI.U32 R6, R10, R79, RZ ;  /* 0x0000004f0a067227 */ /* 0x000fe200078e00ff */
[----:B-1----:R-:W-:-:S03]  /*14a0*/  IABS R15, R15 ;  /* 0x0000000f000f7213 */ /* 0x002fc60000000000 */
[----:B------:R-:W-:Y:S01]  /*14b0*/  IMAD R78, R8, R78, R9 ;  /* 0x0000004e084e7224 */ /* 0x000fe200078e0209 */
[----:B--2---:R-:W-:Y:S01]  /*14c0*/  LOP3.LUT R12, R2, 0x42, RZ, 0xfc, !PT ;  /* 0x00000042020c7812 */ /* 0x004fe200078efcff */
[----:B------:R-:W-:-:S04]  /*14d0*/  IMAD.HI.U32 R7, R10, R15, RZ ;  /* 0x0000000f0a077227 */ /* 0x000fc800078e00ff */
[----:B------:R1:W-:Y:S01]  /*14e0*/  STL [R1+0x580], R12 ;  /* 0x0005800c01007387 */ /* 0x0003e20000100800 */
[----:B------:R-:W-:Y:S02]  /*14f0*/  IMAD.MOV R9, RZ, RZ, -R6 ;  /* 0x000000ffff097224 */ /* 0x000fe400078e0a06 */
[----:B------:R-:W-:Y:S01]  /*1500*/  IMAD.MOV R7, RZ, RZ, -R7 ;  /* 0x000000ffff077224 */ /* 0x000fe200078e0a07 */
[----:B------:R2:W-:Y:S01]  /*1510*/  STL [R1+0x57c], R14 ;  /* 0x00057c0e01007387 */ /* 0x0005e20000100800 */
[----:B------:R-:W-:-:S04]  /*1520*/  IMAD.HI.U32 R6, R10, R13, RZ ;  /* 0x0000000d0a067227 */ /* 0x000fc800078e00ff */
[C---:B------:R-:W-:Y:S01]  /*1530*/  IMAD R79, R8.reuse, R9, R79 ;  /* 0x00000009084f7224 */ /* 0x040fe200078e024f */
[----:B-1----:R-:W-:Y:S01]  /*1540*/  IABS R12, R12 ;  /* 0x0000000c000c7213 */ /* 0x002fe20000000000 */
[----:B------:R-:W-:Y:S01]  /*1550*/  IMAD R80, R8, R7, R15 ;  /* 0x0000000708507224 */ /* 0x000fe200078e020f */
[----:B------:R-:W-:Y:S01]  /*1560*/  IABS R15, R14 ;  /* 0x0000000e000f7213 */ /* 0x000fe20000000000 */
[----:B------:R-:W-:Y:S01]  /*1570*/  IMAD.MOV R118, RZ, RZ, -R6 ;  /* 0x000000ffff767224 */ /* 0x000fe200078e0a06 */
[C---:B--2---:R-:W-:Y:S01]  /*1580*/  LOP3.LUT R14, R2.reuse, 0x46, RZ, 0xfc, !PT ;  /* 0x00000046020e7812 */ /* 0x044fe200078efcff */
[----:B------:R-:W-:Y:S01]  /*1590*/  IMAD.MOV.U32 R9, RZ, RZ, R12 ;  /* 0x000000ffff097224 */ /* 0x000fe200078e000c */
[----:B------:R-:W-:Y:S01]  /*15a0*/  LOP3.LUT R7, R2, 0x48, RZ, 0xfc, !PT ;  /* 0x0000004802077812 */ /* 0x000fe200078efcff */
[----:B------:R-:W-:Y:S01]  /*15b0*/  IMAD R118, R8, R118, R13 ;  /* 0x0000007608767224 */ /* 0x000fe200078e020d */
[----:B------:R-:W-:Y:S01]  /*15c0*/  LOP3.LUT R12, R2, 0x4a, RZ, 0xfc, !PT ;  /* 0x0000004a020c7812 */ /* 0x000fe200078efcff */
[----:B------:R-:W-:Y:S01]  /*15d0*/  IMAD.HI.U32 R6, R10, R9, RZ ;  /* 0x000000090a067227 */ /* 0x000fe200078e00ff */
[----:B------:R1:W-:Y:S01]  /*15e0*/  STL [R1+0x5e0], R14 ;  /* 0x0005e00e01007387 */ /* 0x0003e20000100800 */
[----:B------:R-:W-:-:S02]  /*15f0*/  IABS R13, R7 ;  /* 0x00000007000d7213 */ /* 0x000fc40000000000 */
[----:B------:R-:W-:Y:S01]  /*1600*/  IMAD.MOV R6, RZ, RZ, -R6 ;  /* 0x000000ffff067224 */ /* 0x000fe200078e0a06 */
[----:B------:R2:W-:Y:S01]  /*1610*/  STL [R1+0x5ec], R7 ;  /* 0x0005ec0701007387 */ /* 0x0005e20000100800 */
[----:B------:R-:W-:Y:S02]  /*1620*/  IABS R87, R14 ;  /* 0x0000000e00577213 */ /* 0x000fe40000000000 */
[----:B------:R-:W-:Y:S01]  /*1630*/  IMAD R84, R8, R6, R9 ;  /* 0x0000000608547224 */ /* 0x000fe200078e0209 */
[----:B------:R-:W-:Y:S01]  /*1640*/  IABS R9, R12 ;  /* 0x0000000c00097213 */ /* 0x000fe20000000000 */
[----:B------:R3:W-:Y:S01]  /*1650*/  STL [R1+0x5e8], R12 ;  /* 0x0005e80c01007387 */ /* 0x0007e20000100800 */
[----:B------:R-:W-:Y:S01]  /*1660*/  IMAD.HI.U32 R6, R10, R87, RZ ;  /* 0x000000570a067227 */ /* 0x000fe200078e00ff */
[----:B-1----:R-:W-:-:S03]  /*1670*/  LOP3.LUT R14, R2, 0x4c, RZ, 0xfc, !PT ;  /* 0x0000004c020e7812 */ /* 0x002fc600078efcff */
[----:B--2---:R-:W-:Y:S01]  /*1680*/  IMAD.HI.U32 R7, R10, R15, RZ ;  /* 0x0000000f0a077227 */ /* 0x004fe200078e00ff */
[----:B------:R-:W-:Y:S01]  /*1690*/  IABS R91, R14 ;  /* 0x0000000e005b7213 */ /* 0x000fe20000000000 */
[----:B------:R1:W-:Y:S02]  /*16a0*/  STL [R1+0x5f8], R14 ;  /* 0x0005f80e01007387 */ /* 0x0003e40000100800 */
[----:B------:R-:W-:Y:S01]  /*16b0*/  IMAD.MOV R86, RZ, RZ, -R7 ;  /* 0x000000ffff567224 */ /* 0x000fe200078e0a07 */
[----:B---3--:R-:W-:Y:S01]  /*16c0*/  LOP3.LUT R12, R2, 0x4e, RZ, 0xfc, !PT ;  /* 0x0000004e020c7812 */ /* 0x008fe200078efcff */
[----:B------:R-:W-:-:S04]  /*16d0*/  IMAD.HI.U32 R7, R10, R13, RZ ;  /* 0x0000000d0a077227 */ /* 0x000fc800078e00ff */
[----:B------:R-:W-:Y:S01]  /*16e0*/  IMAD R86, R8, R86, R15 ;  /* 0x0000005608567224 */ /* 0x000fe200078e020f */
[----:B------:R2:W-:Y:S01]  /*16f0*/  STL [R1+0x5f4], R12 ;  /* 0x0005f40c01007387 */ /* 0x0005e20000100800 */
[----:B------:R-:W-:Y:S01]  /*1700*/  IMAD.MOV.U32 R15, RZ, RZ, R9 ;  /* 0x000000ffff0f7224 */ /* 0x000fe200078e0009 */
[----:B-1----:R-:W-:Y:S01]  /*1710*/  LOP3.LUT R14, R2, 0x58, RZ, 0xfc, !PT ;  /* 0x00000058020e7812 */ /* 0x002fe200078efcff */
[----:B------:R-:W-:Y:S02]  /*1720*/  IMAD.MOV R9, RZ, RZ, -R6 ;  /* 0x000000ffff097224 */ /* 0x000fe400078e0a06 */
[----:B------:R-:W-:Y:S01]  /*1730*/  IMAD.MOV R7, RZ, RZ, -R7 ;  /* 0x000000ffff077224 */ /* 0x000fe200078e0a07 */
[----:B------:R-:W-:Y:S01]  /*1740*/  IABS R99, R14 ;  /* 0x0000000e00637213 */ /* 0x000fe20000000000 */
[----:B------:R-:W-:Y:S01]  /*1750*/  IMAD R87, R8, R9, R87 ;  /* 0x0000000908577224 */ /* 0x000fe200078e0257 */
[----:B------:R-:W-:Y:S01]  /*1760*/  IABS R9, R12 ;  /* 0x0000000c00097213 */ /* 0x000fe20000000000 */
[----:B------:R-:W-:Y:S01]  /*1770*/  IMAD.HI.U32 R6, R10, R15, RZ ;  /* 0x0000000f0a067227 */ /* 0x000fe200078e00ff */
[----:B--2---:R-:W-:-:S03]  /*1780*/  LOP3.LUT R12, R2, 0x50, RZ, 0xfc, !PT ;  /* 0x00000050020c7812 */ /* 0x004fc600078efcff */
[----:B------:R-:W-:Y:S01]  /*1790*/  IMAD R88, R8, R7, R13 ;  /* 0x0000000708587224 */ /* 0x000fe200078e020d */
[----:B------:R-:W-:Y:S01]  /*17a0*/  LOP3.LUT R7, R2, 0x52, RZ, 0xfc, !PT ;  /* 0x0000005202077812 */ /* 0x000fe200078efcff */
[----:B------:R-:W-:Y:S01]  /*17b0*/  IMAD.MOV R90, RZ, RZ, -R6 ;  /* 0x000000ffff5a7224 */ /* 0x000fe200078e0a06 */
[----:B------:R1:W-:Y:S01]  /*17c0*/  STL [R1+0x604], R12 ;  /* 0x0006040c01007387 */ /* 0x0003e20000100800 */
[----:B------:R-:W-:Y:S01]  /*17d0*/  IMAD.HI.U32 R6, R10, R91, RZ ;  /* 0x0000005b0a067227 */ /* 0x000fe200078e00ff */
[----:B------:R-:W-:Y:S02]  /*17e0*/  IABS R13, R12 ;  /* 0x0000000c000d7213 */ /* 0x000fe40000000000 */
[----:B------:R2:W-:Y:S01]  /*17f0*/  STL [R1+0x600], R7 ;  /* 0x0006000701007387 */ /* 0x0005e20000100800 */
[----:B------:R-:W-:Y:S01]  /*1800*/  IABS R95, R7 ;  /* 0x00000007005f7213 */ /* 0x000fe20000000000 */
[----:B------:R-:W-:Y:S02]  /*1810*/  IMAD.MOV R6, RZ, RZ, -R6 ;  /* 0x000000ffff067224 */ /* 0x000fe400078e0a06 */
[----:B------:R-:W-:Y:S01]  /*1820*/  IMAD R90, R8, R90, R15 ;  /* 0x0000005a085a7224 */ /* 0x000fe200078e020f */
[----:B------:R-:W-:Y:S01]  /*1830*/  LOP3.LUT R15, R2, 0x56, RZ, 0xfc, !PT ;  /* 0x00000056020f7812 */ /* 0x000fe200078efcff */
[----:B------:R-:W-:Y:S01]  /*1840*/  IMAD R91, R8, R6, R91 ;  /* 0x00000006085b7224 */ /* 0x000fe200078e025b */
[----:B-1----:R-:W-:Y:S01]  /*1850*/  LOP3.LUT R12, R2, 0x54, RZ, 0xfc, !PT ;  /* 0x00000054020c7812 */ /* 0x002fe200078efcff */
[----:B------:R-:W-:-:S04]  /*1860*/  IMAD.HI.U32 R6, R10, R13, RZ ;  /* 0x0000000d0a067227 */ /* 0x000fc800078e00ff */
[C---:B--2---:R-:W-:Y:S01]  /*1870*/  IMAD.HI.U32 R7, R10.reuse, R9, RZ ;  /* 0x000000090a077227 */ /* 0x044fe200078e00ff */
        /* <DEDUP_REMOVED lines=12> */
[----:B--2---:R-:W-:Y:S01]  /*1940*/  LOP3.LUT R14, R2, 0x5a, RZ, 0xfc, !PT ;  /* 0x0000005a020e7812 */ /* 0x004fe200078efcff */
[----:B------:R-:W-:-:S03]  /*1950*/  IMAD.HI.U32 R6, R10, R9, RZ ;  /* 0x000000090a067227 */ /* 0x000fc600078e00ff */
[----:B------:R-:W-:Y:S01]  /*1960*/  IABS R15, R14 ;  /* 0x0000000e000f7213 */ /* 0x000fe20000000000 */
[----:B------:R-:W-:Y:S01]  /*1970*/  IMAD.MOV.U32 R13, RZ, RZ, R12 ;  /* 0x000000ffff0d7224 */ /* 0x000fe200078e000c */
[----:B------:R1:W-:Y:S01]  /*1980*/  STL [R1+0x618], R14 ;  /* 0x0006180e01007387 */ /* 0x0003e20000100800 */
[----:B------:R-:W-:Y:S01]  /*1990*/  IMAD R95, R8, R7, R95 ;  /* 0x00000007085f7224 */ /* 0x000fe200078e025f */
[C---:B------:R-:W-:Y:S01]  /*19a0*/  LOP3.LUT R7, R2.reuse, 0x5c, RZ, 0xfc, !PT ;  /* 0x0000005c02077812 */ /* 0x040fe200078efcff */
[----:B------:R-:W-:Y:S01]  /*19b0*/  IMAD.MOV R96, RZ, RZ, -R6 ;  /* 0x000000ffff607224 */ /* 0x000fe200078e0a06 */
[----:B------:R-:W-:Y:S01]  /*19c0*/  LOP3.LUT R12, R2, 0x5e, RZ, 0xfc, !PT ;  /* 0x0000005e020c7812 */ /* 0x000fe200078efcff */
[----:B------:R-:W-:Y:S01]  /*19d0*/  IMAD.HI.U32 R6, R10, R13, RZ ;  /* 0x0000000d0a067227 */ /* 0x000fe200078e00ff */
[----:B------:R-:W-:Y:S01]  /*19e0*/  IABS R17, R7 ;  /* 0x0000000700117213 */ /* 0x000fe20000000000 */
[----:B------:R2:W-:Y:S01]  /*19f0*/  STL [R1+0x628], R7 ;  /* 0x0006280701007387 */ /* 0x0005e20000100800 */
[----:B------:R-:W-:Y:S01]  /*1a00*/  IABS R103, R12 ;  /* 0x0000000c00677213 */ /* 0x000fe20000000000 */
[----:B------:R-:W-:Y:S01]  /*1a10*/  IMAD.MOV R6, RZ, RZ, -R6 ;  /* 0x000000ffff067224 */ /* 0x000fe200078e0a06 */
[----:B-1----:R-:W-:Y:S01]  /*1a20*/  LOP3.LUT R14, R2, 0x64, RZ, 0xfc, !PT ;  /* 0x00000064020e7812 */ /* 0x002fe200078efcff */
[C---:B------:R-:W-:Y:S01]  /*1a30*/  IMAD R96, R8.reuse, R96, R9 ;  /* 0x0000006008607224 */ /* 0x040fe200078e0209 */
[----:B------:R1:W-:Y:S01]  /*1a40*/  STL [R1+0x624], R12 ;  /* 0x0006240c01007387 */ /* 0x0003e20000100800 */
[----:B------:R-:W-:Y:S01]  /*1a50*/  IMAD R98, R8, R6, R13 ;  /* 0x0000000608627224 */ /* 0x000fe200078e020d */
[----:B------:R-:W-:Y:S01]  /*1a60*/  LOP3.LUT R13, R2, 0x60, RZ, 0xfc, !PT ;  /* 0x00000060020d7812 */ /* 0x000fe200078efcff */
[----:B------:R-:W-:Y:S01]  /*1a70*/  IMAD.HI.U32 R6, R10, R15, RZ ;  /* 0x0000000f0a067227 */ /* 0x000fe200078e00ff */
[----:B------:R-:W-:-:S03]  /*1a80*/  IABS R107, R14 ;  /* 0x0000000e006b7213 */ /* 0x000fc60000000000 */
[----:B--2---:R-:W-:Y:S01]  /*1a90*/  IMAD.HI.U32 R7, R10, R99, RZ ;  /* 0x000000630a077227 */ /* 0x004fe200078e00ff */
[----:B------:R2:W-:Y:S01]  /*1aa0*/  STL [R1+0x630], R13 ;  /* 0x0006300d01007387 */ /* 0x0005e20000100800 */
[----:B-1----:R-:W-:Y:S02]  /*1ab0*/  LOP3.LUT R12, R2, 0x62, RZ, 0xfc, !PT ;  /* 0x00000062020c7812 */ /* 0x002fe400078efcff */
[----:B------:R-:W-:Y:S02]  /*1ac0*/  IMAD.MOV R9, RZ, RZ, -R7 ;  /* 0x000000ffff097224 */ /* 0x000fe400078e0a07 */
[----:B------:R-:W-:Y:S01]  /*1ad0*/  IMAD.HI.U32 R7, R10, R17, RZ ;  /* 0x000000110a077227 */ /* 0x000fe200078e00ff */
[----:B------:R1:W-:Y:S03]  /*1ae0*/  STL [R1+0x62c], R12 ;  /* 0x00062c0c01007387 */ /* 0x0003e60000100800 */
[----:B------:R-:W-:Y:S01]  /*1af0*/  IMAD R99, R8, R9, R99 ;  /* 0x0000000908637224 */ /* 0x000fe200078e0263 */
[----:B------:R-:W-:Y:S01]  /*1b00*/  IABS R9, R13 ;  /* 0x0000000d00097213 */ /* 0x000fe20000000000 */
[----:B------:R-:W-:Y:S01]  /*1b10*/  IMAD.MOV R100, RZ, RZ, -R6 ;  /* 0x000000ffff647224 */ /* 0x000fe200078e0a06 */
[----:B--2---:R-:W-:Y:S01]  /*1b20*/  IABS R13, R12 ;  /* 0x0000000c000d7213 */ /* 0x004fe20000000000 */
[----:B------:R-:W-:Y:S01]  /*1b30*/  IMAD.MOV R7, RZ, RZ, -R7 ;  /* 0x000000ffff077224 */ /* 0x000fe200078e0a07 */
[----:B------:R-:W-:Y:S01]  /*1b40*/  STL [R1+0x620], R14 ;  /* 0x0006200e01007387 */ /* 0x000fe20000100800 */
[----:B------:R-:W-:Y:S01]  /*1b50*/  IMAD.HI.U32 R6, R10, R103, RZ ;  /* 0x000000670a067227 */ /* 0x000fe200078e00ff */
[----:B-1----:R-:W-:-:S03]  /*1b60*/  LOP3.LUT R12, R2, 0x66, RZ, 0xfc, !PT ;  /* 0x00000066020c7812 */ /* 0x002fc600078efcff */
[----:B------:R-:W-:Y:S02]  /*1b70*/  IMAD R102, R8, R7, R17 ;  /* 0x0000000708667224 */ /* 0x000fe400078e0211 */
[----:B------:R-:W-:Y:S01]  /*1b80*/  IMAD.MOV R7, RZ, RZ, -R6 ;  /* 0x000000ffff077224 */ /* 0x000fe200078e0a06 */
[----:B------:R1:W-:Y:S01]  /*1b90*/  STL [R1+0x614], R12 ;  /* 0x0006140c01007387 */ /* 0x0003e20000100800 */
[----:B------:R-:W-:Y:S01]  /*1ba0*/  IMAD.HI.U32 R6, R10, R9, RZ ;  /* 0x000000090a067227 */ /* 0x000fe200078e00ff */
[----:B------:R-:W-:Y:S02]  /*1bb0*/  IABS R35, R246 ;  /* 0x000000f600237213 */ /* 0x000fe40000000000 */
[----:B------:R-:W-:Y:S01]  /*1bc0*/  LOP3.LUT R245, R2, 0x78, RZ, 0xfc, !PT ;  /* 0x0000007802f57812 */ /* 0x000fe200078efcff */
[----:B------:R-:W-:Y:S01]  /*1bd0*/  IMAD R103, R8, R7, R103 ;  /* 0x0000000708677224 */ /* 0x000fe200078e0267 */
[C---:B------:R-:W-:Y:S01]  /*1be0*/  LOP3.LUT R244, R2.reuse, 0x7a, RZ, 0xfc, !PT ;  /* 0x0000007a02f47812 */ /* 0x040fe200078efcff */
[----:B------:R-:W-:Y:S01]  /*1bf0*/  IMAD.MOV R6, RZ, RZ, -R6 ;  /* 0x000000ffff067224 */ /* 0x000fe200078e0a06 */
[----:B------:R-:W-:Y:S01]  /*1c00*/  LOP3.LUT R243, R2, 0x7c, RZ, 0xfc, !PT ;  /* 0x0000007c02f37812 */ /* 0x000fe200078efcff */
[----:B------:R-:W-:Y:S01]  /*1c10*/  IMAD.HI.U32 R7, R10, R13, RZ ;  /* 0x0000000d0a077227 */ /* 0x000fe200078e00ff */
[----:B------:R-:W-:Y:S01]  /*1c20*/  LOP3.LUT R242, R2, 0x7e, RZ, 0xfc, !PT ;  /* 0x0000007e02f27812 */ /* 0x000fe200078efcff */
[----:B------:R-:W-:Y:S02]  /*1c30*/  STL [R1+0x608], R154 ;  /* 0x0006089a01007387 */ /* 0x000fe40000100800 */
[----:B------:R-:W-:Y:S01]  /*1c40*/  IMAD R104, R8, R6, R9 ;  /* 0x0000000608687224 */ /* 0x000fe200078e0209 */
[----:B------:R-:W-:Y:S01]  /*1c50*/  IABS R9, R154 ;  /* 0x0000009a00097213 */ /* 0x000fe20000000000 */
[----:B------:R-:W-:-:S02]  /*1c60*/  IMAD.MOV R106, RZ, RZ, -R7 ;  /* 0x000000ffff6a7224 */ /* 0x000fc400078e0a07 */
[----:B------:R-:W-:Y:S01]  /*1c70*/  IMAD R100, R8, R100, R15 ;  /* 0x0000006408647224 */ /* 0x000fe200078e020f */
[----:B------:R-:W-:Y:S01]  /*1c80*/  IABS R15, R12 ;  /* 0x0000000c000f7213 */ /* 0x000fe20000000000 */
[----:B------:R-:W-:Y:S01]  /*1c90*/  IMAD.HI.U32 R6, R10, R107, RZ ;  /* 0x0000006b0a067227 */ /* 0x000fe200078e00ff */
[----:B-1----:R-:W-:Y:S01]  /*1ca0*/  IABS R12, R248 ;  /* 0x000000f8000c7213 */ /* 0x002fe20000000000 */
[----:B------:R-:W-:Y:S02]  /*1cb0*/  STL [R1+0x864], R154 ;  /* 0x0008649a01007387 */ /* 0x000fe40000100800 */
[----:B------:R-:W-:Y:S02]  /*1cc0*/  IMAD R106, R8, R106, R13 ;  /* 0x0000006a086a7224 */ /* 0x000fe400078e020d */
[----:B------:R-:W-:Y:S01]  /*1cd0*/  IMAD.MOV.U32 R13, RZ, RZ, R9 ;  /* 0x000000ffff0d7224 */ /* 0x000fe200078e0009 */
[----:B------:R-:W-:Y:S01]  /*1ce0*/  IABS R17, R244 ;  /* 0x000000f400117213 */ /* 0x000fe20000000000 */
[----:B------:R-:W-:Y:S01]  /*1cf0*/  IMAD.MOV R9, RZ, RZ, -R6 ;  /* 0x000000ffff097224 */ /* 0x000fe200078e0a06 */
[----:B------:R-:W-:Y:S01]  /*1d00*/  IABS R31, R243 ;  /* 0x000000f3001f7213 */ /* 0x000fe20000000000 */
[----:B------:R-:W-:Y:S01]  /*1d10*/  IMAD.HI.U32 R7, R10, R15, RZ ;  /* 0x0000000f0a077227 */ /* 0x000fe200078e00ff */
[----:B------:R-:W-:Y:S01]  /*1d20*/  LOP3.LUT R241, R2, 0x80, RZ, 0xfc, !PT ;  /* 0x0000008002f17812 */ /* 0x000fe200078efcff */
[----:B------:R-:W-:Y:S02]  /*1d30*/  STL [R1+0x5fc], R252 ;  /* 0x0005fcfc01007387 */ /* 0x000fe40000100800 */
[----:B------:R-:W-:Y:S01]  /*1d40*/  IMAD.HI.U32 R6, R10, R13, RZ ;  /* 0x0000000d0a067227 */ /* 0x000fe200078e00ff */
[----:B------:R-:W-:Y:S01]  /*1d50*/  LOP3.LUT R240, R2, 0x82, RZ, 0xfc, !PT ;  /* 0x0000008202f07812 */ /* 0x000fe200078efcff */
[----:B------:R-:W-:Y:S02]  /*1d60*/  STL [R1+0x868], R252 ;  /* 0x000868fc01007387 */ /* 0x000fe40000100800 */
[----:B------:R-:W-:Y:S01]  /*1d70*/  IMAD R107, R8, R9, R107 ;  /* 0x00000009086b7224 */ /* 0x000fe200078e026b */
[----:B------:R-:W-:Y:S01]  /*1d80*/  IABS R9, R251 ;  /* 0x000000fb00097213 */ /* 0x000fe20000000000 */
[----:B------:R-:W-:-:S02]  /*1d90*/  IMAD.MOV R7, RZ, RZ, -R7 ;  /* 0x000000ffff077224 */ /* 0x000fc400078e0a07 */
[----:B------:R-:W-:Y:S01]  /*1da0*/  IMAD.MOV R110, RZ, RZ, -R6 ;  /* 0x000000ffff6e7224 */ /* 0x000fe200078e0a06 */
[----:B------:R-:W-:Y:S01]  /*1db0*/  LOP3.LUT R238, R2, 0x86, RZ, 0xfc, !PT ;  /* 0x0000008602ee7812 */ /* 0x000fe200078efcff */
[----:B------:R-:W-:Y:S01]  /*1dc0*/  IMAD.HI.U32 R6, R10, R111, RZ ;  /* 0x0000006f0a067227 */ /* 0x000fe200078e00ff */
[----:B------:R-:W-:Y:S01]  /*1dd0*/  IABS R27, R240 ;  /* 0x000000f0001b7213 */ /* 0x000fe20000000000 */
[----:B------:R-:W-:Y:S02]  /*1de0*/  STL [R1+0x5f0], R251 ;  /* 0x0005f0fb01007387 */ /* 0x000fe40000100800 */
[C---:B------:R-:W-:Y:S02]  /*1df0*/  IMAD R108, R8.reuse, R7, R15 ;  /* 0x00000007086c7224 */ /* 0x040fe400078e020f */
[----:B------:R-:W-:Y:S01]  /*1e00*/  IMAD R110, R8, R110, R13 ;  /* 0x0000006e086e7224 */ /* 0x000fe200078e020d */
[----:B------:R-:W-:Y:S01]  /*1e10*/  IABS R13, R250 ;  /* 0x000000fa000d7213 */ /* 0x000fe20000000000 */
[----:B------:R-:W-:Y:S01]  /*1e20*/  IMAD.HI.U32 R7, R10, R9, RZ ;  /* 0x000000090a077227 */ /* 0x000fe200078e00ff */
[----:B------:R-:W-:Y:S01]  /*1e30*/  LOP3.LUT R239, R2, 0x84, RZ, 0xfc, !PT ;  /* 0x0000008402ef7812 */ /* 0x000fe200078efcff */
[----:B------:R-:W-:Y:S02]  /*1e40*/  STL [R1+0x86c], R251 ;  /* 0x00086cfb01007387 */ /* 0x000fe40000100800 */
[----:B------:R-:W-:-:S02]  /*1e50*/  IMAD.MOV R6, RZ, RZ, -R6 ;  /* 0x000000ffff067224 */ /* 0x000fc400078e0a06 */
[----:B------:R-:W-:Y:S01]  /*1e60*/  IMAD.MOV R40, RZ, RZ, -R7 ;  /* 0x000000ffff287224 */ /* 0x000fe200078e0a07 */
[----:B------:R-:W-:Y:S01]  /*1e70*/  IABS R15, R245 ;  /* 0x000000f5000f7213 */ /* 0x000fe20000000000 */
[----:B------:R-:W-:Y:S01]  /*1e80*/  IMAD R111, R8, R6, R111 ;  /* 0x00000006086f7224 */ /* 0x000fe200078e026f */
[----:B------:R-:W-:Y:S01]  /*1e90*/  LOP3.LUT R237, R2, 0x88, RZ, 0xfc, !PT ;  /* 0x0000008802ed7812 */ /* 0x000fe200078efcff */
[----:B------:R-:W-:Y:S01]  /*1ea0*/  IMAD.HI.U32 R6, R10, R13, RZ ;  /* 0x0000000d0a067227 */ /* 0x000fe200078e00ff */
[----:B------:R-:W-:Y:S01]  /*1eb0*/  LOP3.LUT R236, R2, 0x8a, RZ, 0xfc, !PT ;  /* 0x0000008a02ec7812 */ /* 0x000fe200078efcff */
[----:B------:R-:W-:Y:S02]  /*1ec0*/  STL [R1+0x5e4], R250 ;  /* 0x0005e4fa01007387 */ /* 0x000fe40000100800 */
[----:B------:R-:W-:Y:S02]  /*1ed0*/  IMAD R40, R8, R40, R9 ;  /* 0x0000002808287224 */ /* 0x000fe400078e0209 */
[----:B------:R-:W-:Y:S01]  /*1ee0*/  IMAD.MOV.U32 R9, RZ, RZ, R12 ;  /* 0x000000ffff097224 */ /* 0x000fe200078e000c */
[----:B------:R-:W-:Y:S01]  /*1ef0*/  IABS R12, R247 ;  /* 0x000000f7000c7213 */ /* 0x000fe20000000000 */
[----:B------:R-:W-:-:S02]  /*1f00*/  IMAD.MOV R42, RZ, RZ, -R6 ;  /* 0x000000ffff2a7224 */ /* 0x000fc400078e0a06 */
[C---:B------:R-:W-:Y:S01]  /*1f10*/  IMAD.HI.U32 R7, R10.reuse, R39, RZ ;  /* 0x000000270a077227 */ /* 0x040fe200078e00ff */
[----:B------:R-:W-:Y:S01]  /*1f20*/  IABS R23, R237 ;  /* 0x000000ed00177213 */ /* 0x000fe20000000000 */
[----:B------:R-:W-:Y:S02]  /*1f30*/  STL [R1+0x5dc], R249 ;  /* 0x0005dcf901007387 */ /* 0x000fe40000100800 */
[----:B------:R-:W-:Y:S01]  /*1f40*/  IMAD.HI.U32 R6, R10, R9, RZ ;  /* 0x000000090a067227 */ /* 0x000fe200078e00ff */
[----:B------:R-:W-:Y:S01]  /*1f50*/  LOP3.LUT R235, R2, 0x8c, RZ, 0xfc, !PT ;  /* 0x0000008c02eb7812 */ /* 0x000fe200078efcff */
[----:B------:R-:W-:Y:S02]  /*1f60*/  STL [R1+0x870], R250 ;  /* 0x000870fa01007387 */ /* 0x000fe40000100800 */
[----:B------:R-:W-:Y:S02]  /*1f70*/  IMAD R42, R8, R42, R13 ;  /* 0x0000002a082a7224 */ /* 0x000fe400078e020d */
[----:B------:R-:W-:Y:S01]  /*1f80*/  IMAD.MOV.U32 R13, RZ, RZ, R12 ;  /* 0x000000ffff0d7224 */ /* 0x000fe200078e000c */
[----:B------:R1:W-:Y:S01]  /*1f90*/  STL [R1+0x874], R249 ;  /* 0x000874f901007387 */ /* 0x0003e20000100800 */
[----:B------:R-:W-:-:S02]  /*1fa0*/  IMAD.MOV R7, RZ, RZ, -R7 ;  /* 0x000000ffff077224 */ /* 0x000fc400078e0a07 */
[----:B------:R-:W-:Y:S01]  /*1fb0*/  IMAD.MOV R38, RZ, RZ, -R6 ;  /* 0x000000ffff267224 */ /* 0x000fe200078e0a06 */
[----:B------:R-:W-:Y:S01]  /*1fc0*/  LOP3.LUT R233, R2, 0x90, RZ, 0xfc, !PT ;  /* 0x0000009002e97812 */ /* 0x000fe200078efcff */
[----:B------:R-:W-:Y:S01]  /*1fd0*/  IMAD.HI.U32 R6, R10, R13, RZ ;  /* 0x0000000d0a067227 */ /* 0x000fe200078e00ff */
[----:B------:R-:W-:Y:S03]  /*1fe0*/  STL [R1+0x5d8], R248 ;  /* 0x0005d8f801007387 */ /* 0x000fe60000100800 */
[----:B------:R-:W-:Y:S01]  /*1ff0*/  IMAD R39, R8, R7, R39 ;  /* 0x0000000708277224 */ /* 0x000fe200078e0227 */
[----:B------:R2:W-:Y:S01]  /*2000*/  STL [R1+0x878], R248 ;  /* 0x000878f801007387 */ /* 0x0005e20000100800 */
[----:B------:R-:W-:-:S04]  /*2010*/  IMAD.HI.U32 R7, R10, R35, RZ ;  /* 0x000000230a077227 */ /* 0x000fc800078e00ff */
[----:B------:R-:W-:Y:S01]  /*2020*/  IMAD R38, R8, R38, R9 ;  /* 0x0000002608267224 */ /* 0x000fe200078e0209 */
[----:B------:R-:W-:Y:S01]  /*2030*/  IABS R12, R233 ;  /* 0x000000e9000c7213 */ /* 0x000fe20000000000 */
[----:B------:R-:W-:Y:S01]  /*2040*/  IMAD.MOV R6, RZ, RZ, -R6 ;  /* 0x000000ffff067224 */ /* 0x000fe200078e0a06 */
[C---:B------:R-:W-:Y:S01]  /*2050*/  LOP3.LUT R234, R2.reuse, 0x8e, RZ, 0xfc, !PT ;  /* 0x0000008e02ea7812 */ /* 0x040fe200078efcff */
[----:B------:R-:W-:Y:S01]  /*2060*/  IMAD.MOV R9, RZ, RZ, -R7 ;  /* 0x000000ffff097224 */ /* 0x000fe200078e0a07 */
[----:B------:R-:W-:Y:S01]  /*2070*/  LOP3.LUT R232, R2, 0x92, RZ, 0xfc, !PT ;  /* 0x0000009202e87812 */ /* 0x000fe200078efcff */
[----:B------:R-:W-:Y:S01]  /*2080*/  IMAD R36, R8, R6, R13 ;  /* 0x0000000608247224 */ /* 0x000fe200078e020d */
[----:B------:R-:W-:Y:S01]  /*2090*/  LOP3.LUT R231, R2, 0x94, RZ, 0xfc, !PT ;  /* 0x0000009402e77812 */ /* 0x000fe200078efcff */
[----:B------:R-:W-:Y:S01]  /*20a0*/  IMAD.HI.U32 R6, R10, R15, RZ ;  /* 0x0000000f0a067227 */ /* 0x000fe200078e00ff */
[----:B------:R-:W-:Y:S01]  /*20b0*/  LOP3.LUT R230, R2, 0x96, RZ, 0xfc, !PT ;  /* 0x0000009602e67812 */ /* 0x000fe200078efcff */
[----:B------:R-:W-:Y:S02]  /*20c0*/  STL [R1+0x5d4], R247 ;  /* 0x0005d4f701007387 */ /* 0x000fe40000100800 */
[----:B------:R-:W-:-:S04]  /*20d0*/  IMAD.HI.U32 R7, R10, R17, RZ ;  /* 0x000000110a077227 */ /* 0x000fc800078e00ff */
[----:B------:R-:W-:Y:S01]  /*20e0*/  IMAD R35, R8, R9, R35 ;  /* 0x0000000908237224 */ /* 0x000fe200078e0223 */
[----:B------:R-:W-:Y:S01]  /*20f0*/  IABS R9, R242 ;  /* 0x000000f200097213 */ /* 0x000fe20000000000 */
[----:B------:R-:W-:Y:S01]  /*2100*/  IMAD.MOV R34, RZ, RZ, -R6 ;  /* 0x000000ffff227224 */ /* 0x000fe200078e0a06 */
[----:B------:R-:W-:Y:S01]  /*2110*/  IABS R13, R241 ;  /* 0x000000f1000d7213 */ /* 0x000fe20000000000 */
[----:B------:R-:W-:Y:S01]  /*2120*/  IMAD.MOV R7, RZ, RZ, -R7 ;  /* 0x000000ffff077224 */ /* 0x000fe200078e0a07 */
[----:B------:R-:W-:Y:S01]  /*2130*/  LOP3.LUT R229, R2, 0x98, RZ, 0xfc, !PT ;  /* 0x0000009802e57812 */ /* 0x000fe200078efcff */
[----:B------:R-:W-:Y:S01]  /*2140*/  IMAD.HI.U32 R6, R10, R31, RZ ;  /* 0x0000001f0a067227 */ /* 0x000fe200078e00ff */
[----:B------:R3:W-:Y:S03]  /*2150*/  STL [R1+0x87c], R247 ;  /* 0x00087cf701007387 */ /* 0x0007e60000100800 */
[----:B------:R-:W-:Y:S01]  /*2160*/  IMAD R32, R8, R7, R17 ;  /* 0x0000000708207224 */ /* 0x000fe200078e0211 */
[C---:B------:R-:W-:Y:S01]  /*2170*/  LOP3.LUT R228, R2.reuse, 0x9a, RZ, 0xfc, !PT ;  /* 0x0000009a02e47812 */ /* 0x040fe200078efcff */
[----:B------:R-:W-:Y:S01]  /*2180*/  IMAD.MOV R7, RZ, RZ, -R6 ;  /* 0x000000ffff077224 */ /* 0x000fe200078e0a06 */
[----:B------:R-:W-:Y:S01]  /*2190*/  LOP3.LUT R227, R2, 0x9c, RZ, 0xfc, !PT ;  /* 0x0000009c02e37812 */ /* 0x000fe200078efcff */
[----:B------:R-:W-:Y:S01]  /*21a0*/  IMAD.HI.U32 R6, R10, R9, RZ ;  /* 0x000000090a067227 */ /* 0x000fe200078e00ff */
[----:B------:R-:W-:Y:S01]  /*21b0*/  LOP3.LUT R226, R2, 0x9e, RZ, 0xfc, !PT ;  /* 0x0000009e02e27812 */ /* 0x000fe200078efcff */
[----:B-1----:R-:W4:Y:S02]  /*21c0*/  LDL R249, [R1+0x4b8] ;  /* 0x0004b80001f97983 */ /* 0x002f240000100800 */
[----:B------:R-:W-:-:S02]  /*21d0*/  IMAD R31, R8, R7, R31 ;  /* 0x00000007081f7224 */ /* 0x000fc400078e021f */
[----:B------:R-:W-:Y:S02]  /*21e0*/  IMAD.MOV R6, RZ, RZ, -R6 ;  /* 0x000000ffff067224 */ /* 0x000fe400078e0a06 */
[----:B------:R-:W-:-:S04]  /*21f0*/  IMAD.HI.U32 R7, R10, R13, RZ ;  /* 0x0000000d0a077227 */ /* 0x000fc800078e00ff */
[C---:B------:R-:W-:Y:S01]  /*2200*/  IMAD R30, R8.reuse, R6, R9 ;  /* 0x00000006081e7224 */ /* 0x040fe200078e0209 */
[----:B------:R-:W-:Y:S01]  /*2210*/  IABS R9, R238 ;  /* 0x000000ee00097213 */ /* 0x000fe20000000000 */
[----:B------:R-:W-:Y:S02]  /*2220*/  IMAD.MOV R28, RZ, RZ, -R7 ;  /* 0x000000ffff1c7224 */ /* 0x000fe400078e0a07 */
[----:B------:R-:W-:Y:S01]  /*2230*/  IMAD R34, R8, R34, R15 ;  /* 0x0000002208227224 */ /* 0x000fe200078e020f */
[----:B------:R-:W-:Y:S01]  /*2240*/  IABS R15, R239 ;  /* 0x000000ef000f7213 */ /* 0x000fe20000000000 */
[----:B------:R-:W-:-:S04]  /*2250*/  IMAD.HI.U32 R6, R10, R27, RZ ;  /* 0x0000001b0a067227 */ /* 0x000fc800078e00ff */
[----:B------:R-:W-:Y:S02]  /*2260*/  IMAD R28, R8, R28, R13 ;  /* 0x0000001c081c7224 */ /* 0x000fe400078e020d */
[----:B------:R-:W-:Y:S02]  /*2270*/  IMAD.MOV.U32 R13, RZ, RZ, R9 ;  /* 0x000000ffff0d7224 */ /* 0x000fe400078e0009 */
[----:B------:R-:W-:Y:S02]  /*2280*/  IMAD.MOV R9, RZ, RZ, -R6 ;  /* 0x000000ffff097224 */ /* 0x000fe400078e0a06 */
[----:B------:R-:W-:-:S04]  /*2290*/  IMAD.HI.U32 R7, R10, R15, RZ ;  /* 0x0000000f0a077227 */ /* 0x000fc800078e00ff */
[----:B------:R-:W-:-:S04]  /*22a0*/  IMAD.HI.U32 R6, R10, R13, RZ ;  /* 0x0000000d0a067227 */ /* 0x000fc800078e00ff */
[----:B------:R-:W-:Y:S01]  /*22b0*/  IMAD R27, R8, R9, R27 ;  /* 0x00000009081b7224 */ /* 0x000fe200078e021b */
[----:B------:R-:W-:Y:S01]  /*22c0*/  IABS R9, R236 ;  /* 0x000000ec00097213 */ /* 0x000fe20000000000 */
[----:B------:R-:W-:Y:S02]  /*22d0*/  IMAD.MOV R7, RZ, RZ, -R7 ;  /* 0x000000ffff077224 */ /* 0x000fe400078e0a07 */
[----:B------:R-:W-:Y:S02]  /*22e0*/  IMAD.MOV R24, RZ, RZ, -R6 ;  /* 0x000000ffff187224 */ /* 0x000fe400078e0a06 */
[----:B------:R-:W-:-:S04]  /*22f0*/  IMAD.HI.U32 R6, R10, R23, RZ ;  /* 0x000000170a067227 */ /* 0x000fc800078e00ff */
[C---:B------:R-:W-:Y:S02]  /*2300*/  IMAD R26, R8.reuse, R7, R15 ;  /* 0x00000007081a7224 */ /* 0x040fe400078e020f */
[----:B------:R-:W-:Y:S01]  /*2310*/  IMAD R24, R8, R24, R13 ;  /* 0x0000001808187224 */ /* 0x000fe200078e020d */
[----:B------:R-:W-:Y:S01]  /*2320*/  IABS R13, R235 ;  /* 0x000000eb000d7213 */ /* 0x000fe20000000000 */
[----:B------:R-:W-:-:S04]  /*2330*/  IMAD.HI.U32 R7, R10, R9, RZ ;  /* 0x000000090a077227 */ /* 0x000fc800078e00ff */
[----:B------:R-:W-:Y:S02]  /*2340*/  IMAD.MOV R6, RZ, RZ, -R6 ;  /* 0x000000ffff067224 */ /* 0x000fe400078e0a06 */
[----:B--2---:R-:W-:Y:S02]  /*2350*/  IMAD.MOV.U32 R248, RZ, RZ, R22 ;  /* 0x000000fffff87224 */ /* 0x004fe400078e0016 */
[----:B------:R-:W-:Y:S02]  /*2360*/  IMAD.MOV R22, RZ, RZ, -R7 ;  /* 0x000000ffff167224 */ /* 0x000fe400078e0a07 */
[----:B------:R-:W-:Y:S02]  /*2370*/  IMAD R23, R8, R6, R23 ;  /* 0x0000000608177224 */ /* 0x000fe400078e0217 */
[----:B------:R-:W-:-:S04]  /*2380*/  IMAD.HI.U32 R6, R10, R13, RZ ;  /* 0x0000000d0a067227 */ /* 0x000fc800078e00ff */
[----:B------:R-:W-:Y:S01]  /*2390*/  IMAD.MOV.U32 R252, RZ, RZ, R19 ;  /* 0x000000fffffc7224 */ /* 0x000fe200078e0013 */
[----:B------:R-:W-:Y:S01]  /*23a0*/  IABS R19, R234 ;  /* 0x000000ea00137213 */ /* 0x000fe20000000000 */
[----:B------:R-:W-:Y:S02]  /*23b0*/  IMAD R22, R8, R22, R9 ;  /* 0x0000001608167224 */ /* 0x000fe400078e0209 */
[----:B------:R-:W-:Y:S02]  /*23c0*/  IMAD.MOV.U32 R154, RZ, RZ, R20 ;  /* 0x000000ffff9a7224 */ /* 0x000fe400078e0014 */
[----:B------:R-:W-:Y:S01]  /*23d0*/  IMAD.MOV.U32 R9, RZ, RZ, R12 ;  /* 0x000000ffff097224 */ /* 0x000fe200078e000c */
[----:B------:R-:W-:Y:S01]  /*23e0*/  IABS R12, R232 ;  /* 0x000000e8000c7213 */ /* 0x000fe20000000000 */
[----:B------:R-:W-:Y:S02]  /*23f0*/  IMAD.MOV R20, RZ, RZ, -R6 ;  /* 0x000000ffff147224 */ /* 0x000fe400078e0a06 */
[----:B------:R-:W-:-:S04]  /*2400*/  IMAD.HI.U32 R7, R10, R19, RZ ;  /* 0x000000130a077227 */ /* 0x000fc800078e00ff */
[----:B------:R-:W-:-:S04]  /*2410*/  IMAD.HI.U32 R6, R10, R9, RZ ;  /* 0x000000090a067227 */ /* 0x000fc800078e00ff */
[----:B------:R-:W-:Y:S02]  /*2420*/  IMAD R20, R8, R20, R13 ;  /* 0x0000001408147224 */ /* 0x000fe400078e020d */
[----:B------:R-:W-:Y:S01]  /*2430*/  IMAD.MOV.U32 R13, RZ, RZ, R12 ;  /* 0x000000ffff0d7224 */ /* 0x000fe200078e000c */
[----:B------:R-:W-:Y:S01]  /*2440*/  IABS R15, R231 ;  /* 0x000000e7000f7213 */ /* 0x000fe20000000000 */
[----:B------:R-:W-:Y:S02]  /*2450*/  IMAD.MOV.U32 R251, RZ, RZ, R18 ;  /* 0x000000fffffb7224 */ /* 0x000fe400078e0012 */
[----:B------:R-:W-:Y:S02]  /*2460*/  IMAD.MOV R7, RZ, RZ, -R7 ;  /* 0x000000ffff077224 */ /* 0x000fe400078e0a07 */
[----:B------:R-:W-:Y:S02]  /*2470*/  IMAD.MOV R18, RZ, RZ, -R6 ;  /* 0x000000ffff127224 */ /* 0x000fe400078e0a06 */
[----:B------:R-:W-:Y:S01]  /*2480*/  IMAD.HI.U32 R6, R10, R13, RZ ;  /* 0x0000000d0a067227 */ /* 0x000fe200078e00ff */
[----:B------:R-:W-:-:S03]  /*2490*/  IABS R17, R230 ;  /* 0x000000e600117213 */ /* 0x000fc60000000000 */
[----:B------:R-:W-:Y:S02]  /*24a0*/  IMAD R19, R8, R7, R19 ;  /* 0x0000000708137224 */ /* 0x000fe400078e0213 */
[----:B------:R-:W-:-:S04]  /*24b0*/  IMAD.HI.U32 R7, R10, R15, RZ ;  /* 0x0000000f0a077227 */ /* 0x000fc800078e00ff */
[----:B------:R-:W-:Y:S02]  /*24c0*/  IMAD.MOV R6, RZ, RZ, -R6 ;  /* 0x000000ffff067224 */ /* 0x000fe400078e0a06 */
[----:B---3--:R-:W-:Y:S01]  /*24d0*/  IMAD.MOV.U32 R247, RZ, RZ, R21 ;  /* 0x000000fffff77224 */ /* 0x008fe200078e0015 */
[----:B------:R-:W-:Y:S01]  /*24e0*/  IABS R21, R229 ;  /* 0x000000e500157213 */ /* 0x000fe20000000000 */
[----:B------:R-:W-:Y:S02]  /*24f0*/  IMAD.MOV.U32 R250, RZ, RZ, R16 ;  /* 0x000000fffffa7224 */ /* 0x000fe400078e0010 */
[C---:B------:R-:W-:Y:S02]  /*2500*/  IMAD R18, R8.reuse, R18, R9 ;  /* 0x0000001208127224 */ /* 0x040fe400078e0209 */
[----:B------:R-:W-:Y:S02]  /*2510*/  IMAD.MOV R9, RZ, RZ, -R7 ;  /* 0x000000ffff097224 */ /* 0x000fe400078e0a07 */
[----:B------:R-:W-:-:S02]  /*2520*/  IMAD R16, R8, R6, R13 ;  /* 0x0000000608107224 */ /* 0x000fc400078e020d */
[----:B------:R-:W-:Y:S01]  /*2530*/  IMAD.HI.U32 R6, R10, R17, RZ ;  /* 0x000000110a067227 */ /* 0x000fe200078e00ff */
[----:B------:R-:W-:-:S03]  /*2540*/  IABS R13, R228 ;  /* 0x000000e4000d7213 */ /* 0x000fc60000000000 */
[----:B------:R-:W-:-:S04]  /*2550*/  IMAD.HI.U32 R7, R10, R21, RZ ;  /* 0x000000150a077227 */ /* 0x000fc800078e00ff */
[----:B------:R-:W-:Y:S01]  /*2560*/  IMAD R15, R8, R9, R15 ;  /* 0x00000009080f7224 */ /* 0x000fe200078e020f */
[----:B------:R-:W-:Y:S01]  /*2570*/  IABS R9, R227 ;  /* 0x000000e300097213 */ /* 0x000fe20000000000 */
[----:B------:R-:W-:Y:S02]  /*2580*/  IMAD.MOV R14, RZ, RZ, -R6 ;  /* 0x000000ffff0e7224 */ /* 0x000fe400078e0a06 */
[----:B------:R-:W-:Y:S02]  /*2590*/  IMAD.MOV R7, RZ, RZ, -R7 ;  /* 0x000000ffff077224 */ /* 0x000fe400078e0a07 */
[----:B------:R-:W-:-:S04]  /*25a0*/  IMAD.HI.U32 R6, R10, R13, RZ ;  /* 0x0000000d0a067227 */ /* 0x000fc800078e00ff */
[C---:B------:R-:W-:Y:S02]  /*25b0*/  IMAD R14, R8.reuse, R14, R17 ;  /* 0x0000000e080e7224 */ /* 0x040fe400078e0211 */
[----:B------:R-:W-:Y:S02]  /*25c0*/  IMAD.MOV.U32 R17, RZ, RZ, R9 ;  /* 0x000000ffff117224 */ /* 0x000fe400078e0009 */
[----:B------:R-:W-:Y:S01]  /*25d0*/  IMAD R12, R8, R7, R21 ;  /* 0x00000007080c7224 */ /* 0x000fe200078e0215 */
[----:B------:R-:W-:Y:S01]  /*25e0*/  IABS R21, R226 ;  /* 0x000000e200157213 */ /* 0x000fe20000000000 */
[----:B------:R-:W-:Y:S01]  /*25f0*/  IMAD.MOV R7, RZ, RZ, -R6 ;  /* 0x000000ffff077224 */ /* 0x000fe200078e0a06 */
[----:B------:R-:W-:Y:S01]  /*2600*/  LOP3.LUT R225, R2, 0xa0, RZ, 0xfc, !PT ;  /* 0x000000a002e17812 */ /* 0x000fe200078efcff */
[----:B------:R-:W-:Y:S01]  /*2610*/  IMAD.HI.U32 R6, R10, R17, RZ ;  /* 0x000000110a067227 */ /* 0x000fe200078e00ff */
[----:B------:R-:W-:Y:S02]  /*2620*/  LOP3.LUT R224, R2, 0xa2, RZ, 0xfc, !PT ;  /* 0x000000a202e07812 */ /* 0x000fe400078efcff */
[----:B------:R-:W-:Y:S01]  /*2630*/  IABS R25, R225 ;  /* 0x000000e100197213 */ /* 0x000fe20000000000 */
[----:B------:R-:W-:Y:S01]  /*2640*/  IMAD R13, R8, R7, R13 ;  /* 0x00000007080d7224 */ /* 0x000fe200078e020d */
[----:B------:R-:W-:Y:S01]  /*2650*/  IABS R29, R224 ;  /* 0x000000e0001d7213 */ /* 0x000fe20000000000 */
[----:B------:R-:W-:Y:S01]  /*2660*/  IMAD.HI.U32 R7, R10, R21, RZ ;  /* 0x000000150a077227 */ /* 0x000fe200078e00ff */
[----:B------:R-:W-:-:S03]  /*2670*/  LOP3.LUT R223, R2, 0xa4, RZ, 0xfc, !PT ;  /* 0x000000a402df7812 */ /* 0x000fc600078efcff */
[----:B------:R-:W-:Y:S01]  /*2680*/  IMAD.MOV R6, RZ, RZ, -R6 ;  /* 0x000000ffff067224 */ /* 0x000fe200078e0a06 */
[----:B------:R-:W-:Y:S01]  /*2690*/  IABS R33, R223 ;  /* 0x000000df00217213 */ /* 0x000fe20000000000 */
[----:B------:R-:W-:Y:S02]  /*26a0*/  IMAD.MOV R9, RZ, RZ, -R7 ;  /* 0x000000ffff097224 */ /* 0x000fe400078e0a07 */
[----:B------:R-:W-:Y:S01]  /*26b0*/  IMAD R17, R8, R6, R17 ;  /* 0x0000000608117224 */ /* 0x000fe200078e0211 */
[----:B------:R-:W-:Y:S01]  /*26c0*/  LOP3.LUT R222, R2, 0xa6, RZ, 0xfc, !PT ;  /* 0x000000a602de7812 */ /* 0x000fe200078efcff */
[----:B------:R-:W-:-:S04]  /*26d0*/  IMAD.HI.U32 R6, R10, R25, RZ ;  /* 0x000000190a067227 */ /* 0x000fc800078e00ff */
[----:B------:R-:W-:Y:S01]  /*26e0*/  IMAD.HI.U32 R7, R10, R29, RZ ;  /* 0x0000001d0a077227 */ /* 0x000fe200078e00ff */
[----:B------:R-:W-:-:S03]  /*26f0*/  LOP3.LUT R221, R2, 0xa8, RZ, 0xfc, !PT ;  /* 0x000000a802dd7812 */ /* 0x000fc600078efcff */
[----:B------:R-:W-:Y:S01]  /*2700*/  IMAD R21, R8, R9, R21 ;  /* 0x0000000908157224 */ /* 0x000fe200078e0215 */
[----:B------:R-:W-:Y:S01]  /*2710*/  IABS R37, R222 ;  /* 0x000000de00257213 */ /* 0x000fe20000000000 */
[----:B------:R-:W-:Y:S02]  /*2720*/  IMAD.MOV R9, RZ, RZ, -R6 ;  /* 0x000000ffff097224 */ /* 0x000fe400078e0a06 */
[----:B------:R-:W-:Y:S02]  /*2730*/  IMAD.MOV R7, RZ, RZ, -R7 ;  /* 0x000000ffff077224 */ /* 0x000fe400078e0a07 */
[----:B------:R-:W-:Y:S01]  /*2740*/  IMAD.HI.U32 R6, R10, R33, RZ ;  /* 0x000000210a067227 */ /* 0x000fe200078e00ff */
[----:B------:R-:W-:-:S03]  /*2750*/  IABS R41, R221 ;  /* 0x000000dd00297213 */ /* 0x000fc60000000000 */
[----:B------:R-:W-:Y:S01]  /*2760*/  IMAD R29, R8, R7, R29 ;  /* 0x00000007081d7224 */ /* 0x000fe200078e021d */
[C---:B------:R-:W-:Y:S01]  /*2770*/  LOP3.LUT R220, R2.reuse, 0xaa, RZ, 0xfc, !PT ;  /* 0x000000aa02dc7812 */ /* 0x040fe200078efcff */
[----:B------:R-:W-:Y:S01]  /*2780*/  IMAD.MOV R7, RZ, RZ, -R6 ;  /* 0x000000ffff077224 */ /* 0x000fe200078e0a06 */
[----:B------:R-:W-:Y:S01]  /*2790*/  LOP3.LUT R219, R2, 0xac, RZ, 0xfc, !PT ;  /* 0x000000ac02db7812 */ /* 0x000fe200078efcff */
[----:B------:R-:W-:Y:S01]  /*27a0*/  IMAD.HI.U32 R6, R10, R37, RZ ;  /* 0x000000250a067227 */ /* 0x000fe200078e00ff */
[----:B------:R-:W-:Y:S02]  /*27b0*/  IABS R45, R220 ;  /* 0x000000dc002d7213 */ /* 0x000fe40000000000 */
[----:B------:R-:W-:Y:S01]  /*27c0*/  IABS R49, R219 ;  /* 0x000000db00317213 */ /* 0x000fe20000000000 */
[----:B------:R-:W-:Y:S01]  /*27d0*/  IMAD R33, R8, R7, R33 ;  /* 0x0000000708217224 */ /* 0x000fe200078e0221 */
[----:B------:R-:W-:Y:S01]  /*27e0*/  LOP3.LUT R218, R2, 0xae, RZ, 0xfc, !PT ;  /* 0x000000ae02da7812 */ /* 0x000fe200078efcff */
[----:B------:R-:W-:-:S04]  /*27f0*/  IMAD.HI.U32 R7, R10, R41, RZ ;  /* 0x000000290a077227 */ /* 0x000fc800078e00ff */
[----:B------:R-:W-:Y:S02]  /*2800*/  IMAD.MOV R6, RZ, RZ, -R6 ;  /* 0x000000ffff067224 */ /* 0x000fe400078e0a06 */
[C---:B------:R-:W-:Y:S01]  /*2810*/  IMAD R25, R8.reuse, R9, R25 ;  /* 0x0000000908197224 */ /* 0x040fe200078e0219 */
        /* <DEDUP_REMOVED lines=18> */
[----:B------:R-:W-:-:S03]  /*2940*/  IABS R65, R215 ;  /* 0x000000d700417213 */ /* 0x000fc60000000000 */
[----:B------:R-:W-:Y:S01]  /*2950*/  IMAD R53, R8, R7, R53 ;  /* 0x0000000708357224 */ /* 0x000fe200078e0235 */
[----:B------:R-:W-:Y:S01]  /*2960*/  IABS R77, R214 ;  /* 0x000000d6004d7213 */ /* 0x000fe20000000000 */
[----:B------:R-:W-:Y:S01]  /*2970*/  IMAD.HI.U32 R7, R10, R61, RZ ;  /* 0x0000003d0a077227 */ /* 0x000fe200078e00ff */
[----:B------:R-:W-:-:S03]  /*2980*/  LOP3.LUT R213, R2, 0xb8, RZ, 0xfc, !PT ;  /* 0x000000b802d57812 */ /* 0x000fc600078efcff */
[----:B------:R-:W-:Y:S02]  /*2990*/  IMAD.MOV R6, RZ, RZ, -R6 ;  /* 0x000000ffff067224 */ /* 0x000fe400078e0a06 */
[C---:B------:R-:W-:Y:S02]  /*29a0*/  IMAD R45, R8.reuse, R9, R45 ;  /* 0x00000009082d7224 */ /* 0x040fe400078e022d */
[----:B------:R-:W-:Y:S02]  /*29b0*/  IMAD.MOV R9, RZ, RZ, -R7 ;  /* 0x000000ffff097224 */ /* 0x000fe400078e0a07 */
[----:B------:R-:W-:Y:S01]  /*29c0*/  IMAD R57, R8, R6, R57 ;  /* 0x0000000608397224 */ /* 0x000fe200078e0239 */
[----:B------:R-:W-:Y:S01]  /*29d0*/  IABS R81, R213 ;  /* 0x000000d500517213 */ /* 0x000fe20000000000 */
[----:B------:R-:W-:Y:S01]  /*29e0*/  IMAD.HI.U32 R6, R10, R65, RZ ;  /* 0x000000410a067227 */ /* 0x000fe200078e00ff */
[----:B------:R-:W-:-:S03]  /*29f0*/  LOP3.LUT R212, R2, 0xba, RZ, 0xfc, !PT ;  /* 0x000000ba02d47812 */ /* 0x000fc600078efcff */
[----:B------:R-:W-:Y:S01]  /*2a00*/  IMAD.HI.U32 R7, R10, R77, RZ ;  /* 0x0000004d0a077227 */ /* 0x000fe200078e00ff */
[----:B------:R-:W-:-:S03]  /*2a10*/  LOP3.LUT R211, R2, 0xbc, RZ, 0xfc, !PT ;  /* 0x000000bc02d37812 */ /* 0x000fc600078efcff */
[----:B------:R-:W-:Y:S02]  /*2a20*/  IMAD R61, R8, R9, R61 ;  /* 0x00000009083d7224 */ /* 0x000fe400078e023d */
[----:B------:R-:W-:Y:S01]  /*2a30*/  IMAD.MOV R9, RZ, RZ, -R6 ;  /* 0x000000ffff097224 */ /* 0x000fe200078e0a06 */
[----:B------:R-:W-:Y:S01]  /*2a40*/  IABS R83, R212 ;  /* 0x000000d400537213 */ /* 0x000fe20000000000 */
[----:B------:R-:W-:Y:S02]  /*2a50*/  IMAD.MOV R7, RZ, RZ, -R7 ;  /* 0x000000ffff077224 */ /* 0x000fe400078e0a07 */
[----:B------:R-:W-:Y:S01]  /*2a60*/  IMAD.HI.U32 R6, R10, R81, RZ ;  /* 0x000000510a067227 */ /* 0x000fe200078e00ff */
[----:B------:R-:W-:-:S03]  /*2a70*/  IABS R85, R211 ;  /* 0x000000d300557213 */ /* 0x000fc60000000000 */
[C---:B------:R-:W-:Y:S02]  /*2a80*/  IMAD R65, R8.reuse, R9, R65 ;  /* 0x0000000908417224 */ /* 0x040fe400078e0241 */
[----:B------:R-:W-:Y:S01]  /*2a90*/  IMAD R9, R8, R7, R77 ;  /* 0x0000000708097224 */ /* 0x000fe200078e024d */
[C---:B------:R-:W-:Y:S01]  /*2aa0*/  LOP3.LUT R210, R2.reuse, 0xbe, RZ, 0xfc, !PT ;  /* 0x000000be02d27812 */ /* 0x040fe200078efcff */
[----:B------:R-:W-:Y:S01]  /*2ab0*/  IMAD.MOV R7, RZ, RZ, -R6 ;  /* 0x000000ffff077224 */ /* 0x000fe200078e0a06 */
[----:B------:R-:W-:Y:S01]  /*2ac0*/  LOP3.LUT R209, R2, 0xc0, RZ, 0xfc, !PT ;  /* 0x000000c002d17812 */ /* 0x000fe200078efcff */
[----:B------:R-:W-:Y:S01]  /*2ad0*/  IMAD.HI.U32 R6, R10, R83, RZ ;  /* 0x000000530a067227 */ /* 0x000fe200078e00ff */
[----:B------:R-:W-:-:S03]  /*2ae0*/  IABS R89, R210 ;  /* 0x000000d200597213 */ /* 0x000fc60000000000 */
[----:B------:R-:W-:Y:S01]  /*2af0*/  IMAD.HI.U32 R77, R10, R85, RZ ;  /* 0x000000550a4d7227 */ /* 0x000fe200078e00ff */
[----:B------:R-:W-:-:S03]  /*2b00*/  IABS R93, R209 ;  /* 0x000000d1005d7213 */ /* 0x000fc60000000000 */
[----:B------:R-:W-:Y:S01]  /*2b10*/  IMAD.MOV R6, RZ, RZ, -R6 ;  /* 0x000000ffff067224 */ /* 0x000fe200078e0a06 */
[----:B------:R-:W-:Y:S01]  /*2b20*/  LOP3.LUT R208, R2, 0xc2, RZ, 0xfc, !PT ;  /* 0x000000c202d07812 */ /* 0x000fe200078efcff */
        /* <DEDUP_REMOVED lines=11> */
[----:B------:R-:W-:Y:S01]  /*2be0*/  IMAD.MOV R83, RZ, RZ, -R83 ;  /* 0x000000ffff537224 */ /* 0x000fe200078e0a53 */
[----:B------:R-:W-:Y:S01]  /*2bf0*/  IABS R105, R206 ;  /* 0x000000ce00697213 */ /* 0x000fe20000000000 */
[----:B------:R-:W-:Y:S01]  /*2c00*/  IMAD.HI.U32 R6, R10, R97, RZ ;  /* 0x000000610a067227 */ /* 0x000fe200078e00ff */
[----:B------:R-:W-:-:S03]  /*2c10*/  LOP3.LUT R204, R2, 0xca, RZ, 0xfc, !PT ;  /* 0x000000ca02cc7812 */ /* 0x000fc600078efcff */
[C---:B------:R-:W-:Y:S02]  /*2c20*/  IMAD R85, R8.reuse, R85, R89 ;  /* 0x0000005508557224 */ /* 0x040fe400078e0259 */
[----:B------:R-:W-:Y:S01]  /*2c30*/  IMAD R89, R8, R83, R93 ;  /* 0x0000005308597224 */ /* 0x000fe200078e025d */
[----:B------:R-:W-:Y:S01]  /*2c40*/  LOP3.LUT R205, R2, 0xc8, RZ, 0xfc, !PT ;  /* 0x000000c802cd7812 */ /* 0x000fe200078efcff */
[----:B------:R-:W-:Y:S01]  /*2c50*/  IMAD.MOV R93, RZ, RZ, -R6 ;  /* 0x000000ffff5d7224 */ /* 0x000fe200078e0a06 */
[----:B------:R-:W-:Y:S01]  /*2c60*/  IABS R115, R204 ;  /* 0x000000cc00737213 */ /* 0x000fe20000000000 */
[----:B------:R-:W-:Y:S01]  /*2c70*/  IMAD.HI.U32 R6, R10, R101, RZ ;  /* 0x000000650a067227 */ /* 0x000fe200078e00ff */
[----:B------:R-:W-:-:S03]  /*2c80*/  IABS R113, R205 ;  /* 0x000000cd00717213 */ /* 0x000fc60000000000 */
[----:B------:R-:W-:Y:S01]  /*2c90*/  IMAD.HI.U32 R83, R10, R105, RZ ;  /* 0x000000690a537227 */ /* 0x000fe200078e00ff */
[----:B------:R-:W-:-:S03]  /*2ca0*/  LOP3.LUT R203, R2, 0xcc, RZ, 0xfc, !PT ;  /* 0x000000cc02cb7812 */ /* 0x000fc600078efcff */
[----:B------:R-:W-:Y:S01]  /*2cb0*/  IMAD.MOV R6, RZ, RZ, -R6 ;  /* 0x000000ffff067224 */ /* 0x000fe200078e0a06 */
[----:B------:R-:W-:Y:S01]  /*2cc0*/  LOP3.LUT R202, R2, 0xce, RZ, 0xfc, !PT ;  /* 0x000000ce02ca7812 */ /* 0x000fe200078efcff */
[----:B------:R-:W-:Y:S02]  /*2cd0*/  IMAD.MOV R109, RZ, RZ, -R83 ;  /* 0x000000ffff6d7224 */ /* 0x000fe400078e0a53 */
[----:B------:R-:W-:Y:S01]  /*2ce0*/  IMAD.HI.U32 R83, R10, R115, RZ ;  /* 0x000000730a537227 */ /* 0x000fe200078e00ff */
[----:B------:R-:W-:-:S03]  /*2cf0*/  IABS R117, R203 ;  /* 0x000000cb00757213 */ /* 0x000fc60000000000 */
[C---:B------:R-:W-:Y:S02]  /*2d00*/  IMAD R93, R8.reuse, R93, R97 ;  /* 0x0000005d085d7224 */ /* 0x040fe400078e0261 */
[----:B------:R-:W-:Y:S01]  /*2d10*/  IMAD R97, R8, R6, R101 ;  /* 0x0000000608617224 */ /* 0x000fe200078e0265 */
[----:B------:R-:W-:Y:S01]  /*2d20*/  IABS R116, R202 ;  /* 0x000000ca00747213 */ /* 0x000fe20000000000 */
[----:B------:R-:W-:-:S04]  /*2d30*/  IMAD.HI.U32 R6, R10, R113, RZ ;  /* 0x000000710a067227 */ /* 0x000fc800078e00ff */
[----:B------:R-:W-:Y:S02]  /*2d40*/  IMAD.MOV R83, RZ, RZ, -R83 ;  /* 0x000000ffff537224 */ /* 0x000fe400078e0a53 */
[----:B------:R-:W-:Y:S01]  /*2d50*/  IMAD R101, R8, R109, R105 ;  /* 0x0000006d08657224 */ /* 0x000fe200078e0269 */
[----:B------:R-:W-:Y:S01]  /*2d60*/  LOP3.LUT R201, R2, 0xd0, RZ, 0xfc, !PT ;  /* 0x000000d002c97812 */ /* 0x000fe200078efcff */
[----:B------:R-:W-:Y:S02]  /*2d70*/  IMAD.MOV R105, RZ, RZ, -R6 ;  /* 0x000000ffff697224 */ /* 0x000fe400078e0a06 */
[----:B------:R-:W-:-:S04]  /*2d80*/  IMAD.HI.U32 R6, R10, R117, RZ ;  /* 0x000000750a067227 */ /* 0x000fc800078e00ff */
[C---:B------:R-:W-:Y:S02]  /*2d90*/  IMAD R109, R8.reuse, R83, R115 ;  /* 0x00000053086d7224 */ /* 0x040fe400078e0273 */
[----:B------:R-:W-:Y:S01]  /*2da0*/  IMAD.MOV.U32 R115, RZ, RZ, R116 ;  /* 0x000000ffff737224 */ /* 0x000fe200078e0074 */
[----:B------:R-:W-:Y:S01]  /*2db0*/  IABS R121, R201 ;  /* 0x000000c900797213 */ /* 0x000fe20000000000 */
[----:B------:R-:W-:Y:S01]  /*2dc0*/  IMAD R105, R8, R105, R113 ;  /* 0x0000006908697224 */ /* 0x000fe200078e0271 */
[C---:B------:R-:W-:Y:S01]  /*2dd0*/  LOP3.LUT R200, R2.reuse, 0xd2, RZ, 0xfc, !PT ;  /* 0x000000d202c87812 */ /* 0x040fe200078efcff */
[----:B------:R-:W-:Y:S01]  /*2de0*/  IMAD.MOV R113, RZ, RZ, -R6 ;  /* 0x000000ffff717224 */ /* 0x000fe200078e0a06 */
[----:B------:R-:W-:Y:S01]  /*2df0*/  LOP3.LUT R199, R2, 0xd4, RZ, 0xfc, !PT ;  /* 0x000000d402c77812 */ /* 0x000fe200078efcff */
[C---:B------:R-:W-:Y:S01]  /*2e00*/  IMAD.HI.U32 R6, R10.reuse, R115, RZ ;  /* 0x000000730a067227 */ /* 0x040fe200078e00ff */
[----:B------:R-:W-:Y:S02]  /*2e10*/  IABS R125, R200 ;  /* 0x000000c8007d7213 */ /* 0x000fe40000000000 */
[----:B------:R-:W-:Y:S01]  /*2e20*/  IABS R129, R199 ;  /* 0x000000c700817213 */ /* 0x000fe20000000000 */
[----:B------:R-:W-:Y:S01]  /*2e30*/  IMAD.HI.U32 R83, R10, R121, RZ ;  /* 0x000000790a537227 */ /* 0x000fe200078e00ff */
[----:B------:R-:W-:-:S03]  /*2e40*/  LOP3.LUT R198, R2, 0xd6, RZ, 0xfc, !PT ;  /* 0x000000d602c67812 */ /* 0x000fc600078efcff */
        /* <DEDUP_REMOVED lines=8> */
[----:B------:R-:W-:Y:S02]  /*2ed0*/  LOP3.LUT R196, R2, 0xda, RZ, 0xfc, !PT ;  /* 0x000000da02c47812 */ /* 0x000fe400078efcff */
[----:B------:R-:W-:Y:S01]  /*2ee0*/  IABS R137, R197 ;  /* 0x000000c500897213 */ /* 0x000fe20000000000 */
[----:B------:R-:W-:Y:S02]  /*2ef0*/  IMAD.MOV R115, RZ, RZ, -R6 ;  /* 0x000000ffff737224 */ /* 0x000fe400078e0a06 */
[----:B------:R-:W-:Y:S02]  /*2f00*/  IMAD.MOV R83, RZ, RZ, -R83 ;  /* 0x000000ffff537224 */ /* 0x000fe400078e0a53 */
[----:B------:R-:W-:Y:S01]  /*2f10*/  IMAD.HI.U32 R6, R10, R133, RZ ;  /* 0x000000850a067227 */ /* 0x000fe200078e00ff */
[----:B------:R-:W-:-:S03]  /*2f20*/  IABS R141, R196 ;  /* 0x000000c4008d7213 */ /* 0x000fc60000000000 */
[----:B------:R-:W-:Y:S01]  /*2f30*/  IMAD R129, R8, R83, R129 ;  /* 0x0000005308817224 */ /* 0x000fe200078e0281 */
[----:B------:R-:W-:Y:S01]  /*2f40*/  LOP3.LUT R195, R2, 0xdc, RZ, 0xfc, !PT ;  /* 0x000000dc02c37812 */ /* 0x000fe200078efcff */
[----:B------:R-:W-:Y:S02]  /*2f50*/  IMAD.MOV R83, RZ, RZ, -R6 ;  /* 0x000000ffff537224 */ /* 0x000fe400078e0a06 */
[----:B------:R-:W-:Y:S01]  /*2f60*/  IMAD.HI.U32 R6, R10, R137, RZ ;  /* 0x000000890a067227 */ /* 0x000fe200078e00ff */
[----:B------:R-:W-:-:S03]  /*2f70*/  IABS R143, R195 ;  /* 0x000000c3008f7213 */ /* 0x000fc60000000000 */
[----:B------:R-:W-:Y:S01]  /*2f80*/  IMAD R133, R8, R83, R133 ;  /* 0x0000005308857224 */ /* 0x000fe200078e0285 */
[----:B------:R-:W-:Y:S01]  /*2f90*/  LOP3.LUT R193, R2, 0xe0, RZ, 0xfc, !PT ;  /* 0x000000e002c17812 */ /* 0x000fe200078efcff */
[----:B------:R-:W-:-:S04]  /*2fa0*/  IMAD.HI.U32 R83, R10, R141, RZ ;  /* 0x0000008d0a537227 */ /* 0x000fc800078e00ff */
[----:B------:R-:W-:Y:S02]  /*2fb0*/  IMAD.MOV R6, RZ, RZ, -R6 ;  /* 0x000000ffff067224 */ /* 0x000fe400078e0a06 */
[C---:B------:R-:W-:Y:S01]  /*2fc0*/  IMAD R125, R8.reuse, R115, R125 ;  /* 0x00000073087d7224 */ /* 0x040fe200078e027d */
[----:B------:R-:W-:Y:S01]  /*2fd0*/  IABS R147, R193 ;  /* 0x000000c100937213 */ /* 0x000fe20000000000 */
[----:B------:R-:W-:Y:S02]  /*2fe0*/  IMAD.MOV R115, RZ, RZ, -R83 ;  /* 0x000000ffff737224 */ /* 0x000fe400078e0a53 */
[----:B------:R-:W-:Y:S02]  /*2ff0*/  IMAD R137, R8, R6, R137 ;  /* 0x0000000608897224 */ /* 0x000fe400078e0289 */
[----:B------:R-:W-:Y:S01]  /*3000*/  IMAD.HI.U32 R6, R10, R143, RZ ;  /* 0x0000008f0a067227 */ /* 0x000fe200078e00ff */
[----:B------:R-:W-:-:S03]  /*3010*/  LOP3.LUT R191, R2, 0xe4, RZ, 0xfc, !PT ;  /* 0x000000e402bf7812 */ /* 0x000fc600078efcff */
[----:B------:R-:W-:Y:S02]  /*3020*/  IMAD R141, R8, R115, R141 ;  /* 0x00000073088d7224 */ /* 0x000fe400078e028d */
[----:B------:R-:W-:Y:S02]  /*3030*/  IMAD.MOV R115, RZ, RZ, -R6 ;  /* 0x000000ffff737224 */ /* 0x000fe400078e0a06 */
[----:B------:R-:W-:Y:S01]  /*3040*/  IMAD.HI.U32 R6, R10, R147, RZ ;  /* 0x000000930a067227 */ /* 0x000fe200078e00ff */
[----:B------:R-:W-:-:S03]  /*3050*/  IABS R151, R191 ;  /* 0x000000bf00977213 */ /* 0x000fc60000000000 */
[----:B------:R-:W-:Y:S01]  /*3060*/  IMAD.MOV R6, RZ, RZ, -R6 ;  /* 0x000000ffff067224 */ /* 0x000fe200078e0a06 */
[----:B------:R-:W-:-:S03]  /*3070*/  LOP3.LUT R188, R2, 0xea, RZ, 0xfc, !PT ;  /* 0x000000ea02bc7812 */ /* 0x000fc600078efcff */
[----:B------:R-:W-:Y:S02]  /*3080*/  IMAD R147, R8, R6, R147 ;  /* 0x0000000608937224 */ /* 0x000fe400078e0293 */
        /* <DEDUP_REMOVED lines=13> */
[----:B------:R-:W-:-:S03]  /*3160*/  ISETP.GT.U32.AND P3, PT, R8, R114, PT ;  /* 0x000000720800720c */ /* 0x000fc60003f64070 */
[----:B------:R-:W-:Y:S02]  /*3170*/  IMAD R161, R8, R6, R161 ;  /* 0x0000000608a17224 */ /* 0x000fe400078e02a1 */
[----:B------:R-:W-:-:S04]  /*3180*/  IMAD.HI.U32 R6, R10, R167, RZ ;  /* 0x000000a70a067227 */ /* 0x000fc800078e00ff */
[----:B------:R-:W-:Y:S02]  /*3190*/  IMAD.MOV R6, RZ, RZ, -R6 ;  /* 0x000000ffff067224 */ /* 0x000fe400078e0a06 */
[----:B------:R-:W-:Y:S01]  /*31a0*/  IMAD R178, R82, 0x40, R152 ;  /* 0x0000004052b27824 */ /* 0x000fe200078e0298 */
[C---:B------:R-:W-:Y:S01]  /*31b0*/  ISETP.GT.U32.AND P4, PT, R8.reuse, R112, PT ;  /* 0x000000700800720c */ /* 0x040fe20003f84070 */
[C---:B------:R-:W-:Y:S01]  /*31c0*/  IMAD R167, R8.reuse, R6, R167 ;  /* 0x0000000608a77224 */ /* 0x040fe200078e02a7 */
[C---:B------:R-:W-:Y:S02]  /*31d0*/  ISETP.GT.U32.AND P5, PT, R8.reuse, R43, PT ;  /* 0x0000002b0800720c */ /* 0x040fe40003fa4070 */
[----:B------:R-:W-:Y:S02]  /*31e0*/  IABS R6, R178 ;  /* 0x000000b200067213 */ /* 0x000fe40000000000 */
[----:B------:R-:W-:Y:S01]  /*31f0*/  ISETP.GT.U32.AND P1, PT, R8, R48, PT ;  /* 0x000000300800720c */ /* 0x000fe20003f24070 */
[----:B------:R-:W-:Y:S01]  /*3200*/  @!P3 IMAD.IADD R114, R114, 0x1, -R8 ;  /* 0x000000017272b824 */ /* 0x000fe200078e0a08 */
[C---:B------:R-:W-:Y:S01]  /*3210*/  ISETP.GT.U32.AND P3, PT, R8.reuse, R50, PT ;  /* 0x000000320800720c */ /* 0x040fe20003f64070 */
[----:B------:R-:W-:Y:S01]  /*3220*/  IMAD.HI.U32 R11, R11, R6, RZ ;  /* 0x000000060b0b7227 */ /* 0x000fe200078e00ff */
[----:B------:R-:W-:-:S02]  /*3230*/  ISETP.GT.U32.AND P2, PT, R8, R44, PT ;  /* 0x0000002c0800720c */ /* 0x000fc40003f44070 */
[----:B------:R-:W-:Y:S01]  /*3240*/  ISETP.GT.U32.AND P0, PT, R8, R46, PT ;  /* 0x0000002e0800720c */ /* 0x000fe20003f04070 */
[----:B------:R-:W-:Y:S02]  /*3250*/  IMAD.MOV R11, RZ, RZ, -R11 ;  /* 0x000000ffff0b7224 */ /* 0x000fe400078e0a0b */
[----:B------:R-:W-:Y:S01]  /*3260*/  @!P4 IMAD.IADD R112, R112, 0x1, -R8 ;  /* 0x000000017070c824 */ /* 0x000fe200078e0a08 */
[C---:B------:R-:W-:Y:S01]  /*3270*/  ISETP.GT.U32.AND P4, PT, R8.reuse, R51, PT ;  /* 0x000000330800720c */ /* 0x040fe20003f84070 */
[----:B------:R-:W-:Y:S02]  /*3280*/  IMAD R6, R5, R11, R6 ;  /* 0x0000000b05067224 */ /* 0x000fe400078e0206 */
[--C-:B------:R-:W-:Y:S01]  /*3290*/  @!P5 IMAD.IADD R43, R43, 0x1, -R8.reuse ;  /* 0x000000012b2bd824 */ /* 0x100fe200078e0a08 */
[----:B------:R-:W-:Y:S01]  /*32a0*/  ISETP.GT.U32.AND P5, PT, R8, R52, PT ;  /* 0x000000340800720c */ /* 0x000fe20003fa4070 */
[--C-:B------:R-:W-:Y:S01]  /*32b0*/  @!P1 IMAD.IADD R48, R48, 0x1, -R8.reuse ;  /* 0x0000000130309824 */ /* 0x100fe200078e0a08 */
[----:B------:R-:W-:Y:S01]  /*32c0*/  ISETP.GT.U32.AND P1, PT, R8, R114, PT ;  /* 0x000000720800720c */ /* 0x000fe20003f24070 */
[--C-:B------:R-:W-:Y:S01]  /*32d0*/  @!P3 IMAD.IADD R50, R50, 0x1, -R8.reuse ;  /* 0x000000013232b824 */ /* 0x100fe200078e0a08 */
[----:B------:R-:W-:Y:S01]  /*32e0*/  ISETP.GT.U32.AND P3, PT, R5, R6, PT ;  /* 0x000000060500720c */ /* 0x000fe20003f64070 */
[----:B------:R-:W-:Y:S01]  /*32f0*/  @!P2 IMAD.IADD R44, R44, 0x1, -R8 ;  /* 0x000000012c2ca824 */ /* 0x000fe200078e0a08 */
[----:B------:R-:W-:-:S02]  /*3300*/  ISETP.GT.U32.AND P2, PT, R8, R54, PT ;  /* 0x000000360800720c */ /* 0x000fc40003f44070 */
[----:B------:R-:W-:Y:S01]  /*3310*/  ISETP.GT.U32.AND P6, PT, R8, R47, PT ;  /* 0x0000002f0800720c */ /* 0x000fe20003fc4070 */
[--C-:B------:R-:W-:Y:S01]  /*3320*/  @!P0 IMAD.IADD R46, R46, 0x1, -R8.reuse ;  /* 0x000000012e2e8824 */ /* 0x100fe200078e0a08 */
[C---:B------:R-:W-:Y:S01]  /*3330*/  ISETP.GT.U32.AND P0, PT, R8.reuse, R55, PT ;  /* 0x000000370800720c */ /* 0x040fe20003f04070 */
[--C-:B------:R-:W-:Y:S01]  /*3340*/  @!P4 IMAD.IADD R51, R51, 0x1, -R8.reuse ;  /* 0x000000013333c824 */ /* 0x100fe200078e0a08 */
[----:B------:R-:W-:Y:S01]  /*3350*/  ISETP.GT.U32.AND P4, PT, R8, R43, PT ;  /* 0x0000002b0800720c */ /* 0x000fe20003f84070 */
[--C-:B------:R-:W-:Y:S01]  /*3360*/  @!P5 IMAD.IADD R52, R52, 0x1, -R8.reuse ;  /* 0x000000013434d824 */ /* 0x100fe200078e0a08 */
[----:B------:R-:W-:Y:S01]  /*3370*/  ISETP.GT.U32.AND P5, PT, R8, R44, PT ;  /* 0x0000002c0800720c */ /* 0x000fe20003fa4070 */
[--C-:B------:R-:W-:Y:S01]  /*3380*/  @!P1 IMAD.IADD R114, R114, 0x1, -R8.reuse ;  /* 0x0000000172729824 */ /* 0x100fe200078e0a08 */
[----:B------:R-:W-:Y:S01]  /*3390*/  ISETP.GT.U32.AND P1, PT, R8, R48, PT ;  /* 0x000000300800720c */ /* 0x000fe20003f24070 */
[----:B------:R-:W-:Y:S01]  /*33a0*/  @!P3 IMAD.IADD R6, R6, 0x1, -R5 ;  /* 0x000000010606b824 */ /* 0x000fe200078e0a05 */
[----:B------:R-:W-:Y:S01]  /*33b0*/  ISETP.GT.U32.AND P3, PT, R8, R50, PT ;  /* 0x000000320800720c */ /* 0x000fe20003f64070 */
[--C-:B------:R-:W-:Y:S01]  /*33c0*/  @!P2 IMAD.IADD R54, R54, 0x1, -R8.reuse ;  /* 0x000000013636a824 */ /* 0x100fe200078e0a08 */
[----:B------:R-:W-:Y:S01]  /*33d0*/  ISETP.GT.U32.AND P2, PT, R8, R46, PT ;  /* 0x0000002e0800720c */ /* 0x000fe20003f44070 */
[----:B------:R-:W-:-:S02]  /*33e0*/  @!P6 IMAD.IADD R47, R47, 0x1, -R8 ;  /* 0x000000012f2fe824 */ /* 0x000fc400078e0a08 */
[----:B------:R-:W-:-:S03]  /*33f0*/  @!P0 IMAD.IADD R55, R55, 0x1, -R8 ;  /* 0x0000000137378824 */ /* 0x000fc600078e0a08 */
[C---:B------:R-:W-:Y:S01]  /*3400*/  ISETP.GT.U32.AND P0, PT, R8.reuse, R47, PT ;  /* 0x0000002f0800720c */ /* 0x040fe20003f04070 */
[--C-:B------:R-:W-:Y:S01]  /*3410*/  @!P4 IMAD.IADD R43, R43, 0x1, -R8.reuse ;  /* 0x000000012b2bc824 */ /* 0x100fe200078e0a08 */
[----:B------:R-:W-:Y:S01]  /*3420*/  ISETP.GT.U32.AND P4, PT, R8, R51, PT ;  /* 0x000000330800720c */ /* 0x000fe20003f84070 */
[--C-:B------:R-:W-:Y:S01]  /*3430*/  @!P5 IMAD.IADD R44, R44, 0x1, -R8.reuse ;  /* 0x000000012c2cd824 */ /* 0x100fe200078e0a08 */
[----:B------:R-:W-:Y:S01]  /*3440*/  ISETP.GT.U32.AND P5, PT, R8, R52, PT ;  /* 0x000000340800720c */ /* 0x000fe20003fa4070 */
[--C-:B------:R-:W-:Y:S01]  /*3450*/  @!P1 IMAD.IADD R48, R48, 0x1, -R8.reuse ;  /* 0x0000000130309824 */ /* 0x100fe200078e0a08 */
[C---:B------:R-:W-:Y:S02]  /*3460*/  ISETP.GT.U32.AND P6, PT, R8.reuse, R112, PT ;  /* 0x000000700800720c */ /* 0x040fe40003fc4070 */
[----:B------:R-:W-:Y:S01]  /*3470*/  ISETP.GT.U32.AND P1, PT, R8, R58, PT ;  /* 0x0000003a0800720c */ /* 0x000fe20003f24070 */
[--C-:B------:R-:W-:Y:S01]  /*3480*/  @!P3 IMAD.IADD R50, R50, 0x1, -R8.reuse ;  /* 0x000000013232b824 */ /* 0x100fe200078e0a08 */
[----:B------:R-:W-:Y:S01]  /*3490*/  ISETP.GT.U32.AND P3, PT, R8, R59, PT ;  /* 0x0000003b0800720c */ /* 0x000fe20003f64070 */
[--C-:B------:R-:W-:Y:S01]  /*34a0*/  @!P2 IMAD.IADD R46, R46, 0x1, -R8.reuse ;  /* 0x000000012e2ea824 */ /* 0x100fe200078e0a08 */
[C---:B------:R-:W-:Y:S01]  /*34b0*/  ISETP.GT.U32.AND P2, PT, R8.reuse, R54, PT ;  /* 0x000000360800720c */ /* 0x040fe20003f44070 */
        /* <DEDUP_REMOVED lines=34> */
[----:B------:R-:W-:-:S02]  /*36e0*/  @!P6 IMAD.IADD R64, R64, 0x1, -R8 ;  /* 0x000000014040e824 */ /* 0x000fc400078e0a08 */
[--C-:B------:R-:W-:Y:S01]  /*36f0*/  @!P1 IMAD.IADD R59, R59, 0x1, -R8.reuse ;  /* 0x000000013b3b9824 */ /* 0x100fe200078e0a08 */
[----:B------:R-:W-:Y:S01]  /*3700*/  ISETP.GT.U32.AND P1, PT, R8, R67, PT ;  /* 0x000000430800720c */ /* 0x000fe20003f24070 */
[--C-:B------:R-:W-:Y:S01]  /*3710*/  @!P3 IMAD.IADD R60, R60, 0x1, -R8.reuse ;  /* 0x000000013c3cb824 */ /* 0x100fe200078e0a08 */
[C---:B------:R-:W-:Y:S01]  /*3720*/  ISETP.GT.U32.AND P3, PT, R8.reuse, R68, PT ;  /* 0x000000440800720c */ /* 0x040fe20003f64070 */
[--C-:B------:R-:W-:Y:S01]  /*3730*/  @!P2 IMAD.IADD R71, R71, 0x1, -R8.reuse ;  /* 0x000000014747a824 */ /* 0x100fe200078e0a08 */
[----:B------:R-:W-:Y:S01]  /*3740*/  ISETP.GT.U32.AND P2, PT, R8, R64, PT ;  /* 0x000000400800720c */ /* 0x000fe20003f44070 */
[--C-:B------:R-:W-:Y:S01]  /*3750*/  @!P0 IMAD.IADD R58, R58, 0x1, -R8.reuse ;  /* 0x000000013a3a8824 */ /* 0x100fe200078e0a08 */
[C---:B------:R-:W-:Y:S02]  /*3760*/  ISETP.GT.U32.AND P6, PT, R8.reuse, R56, PT ;  /* 0x000000380800720c */ /* 0x040fe40003fc4070 */
        /* <DEDUP_REMOVED lines=39> */
[----:B------:R-:W-:-:S02]  /*39e0*/  @!P6 IMAD.IADD R79, R79, 0x1, -R8 ;  /* 0x000000014f4fe824 */ /* 0x000fc400078e0a08 */
        /* <DEDUP_REMOVED lines=10> */
[----:B------:R-:W-:Y:S01]  /*3a90*/  @!P2 IMAD.IADD R73, R73, 0x1, -R8 ;  /* 0x000000014949a824 */ /* 0x000fe200078e0a08 */
[----:B------:R-:W-:-:S02]  /*3aa0*/  ISETP.GT.U32.AND P2, PT, R8, R80, PT ;  /* 0x000000500800720c */ /* 0x000fc40003f44070 */
        /* <DEDUP_REMOVED lines=47> */
[C---:B------:R-:W-:Y:S01]  /*3da0*/  ISETP.GT.U32.AND P4, PT, R8.reuse, R98, PT ;  /* 0x000000620800720c */ /* 0x040fe20003f84070 */
[--C-:B------:R-:W-:Y:S01]  /*3db0*/  @!P1 IMAD.IADD R95, R95, 0x1, -R8.reuse ;  /* 0x000000015f5f9824 */ /* 0x100fe200078e0a08 */
[C---:B------:R-:W-:Y:S02]  /*3dc0*/  ISETP.GT.U32.AND P5, PT, R8.reuse, R99, PT ;  /* 0x000000630800720c */ /* 0x040fe40003fa4070 */
        /* <DEDUP_REMOVED lines=35> */
[----:B------:R-:W-:-:S02]  /*4000*/  @!P6 IMAD.IADD R39, R39, 0x1, -R8 ;  /* 0x000000012727e824 */ /* 0x000fc400078e0a08 */
        /* <DEDUP_REMOVED lines=10> */
[----:B------:R-:W-:Y:S01]  /*40b0*/  @!P0 IMAD.IADD R34, R34, 0x1, -R8 ;  /* 0x0000000122228824 */ /* 0x000fe200078e0a08 */
[----:B------:R-:W-:-:S02]  /*40c0*/  ISETP.GT.U32.AND P6, PT, R8, R107, PT ;  /* 0x0000006b0800720c */ /* 0x000fc40003fc4070 */
        /* <DEDUP_REMOVED lines=64> */
[----:B------:R-:W-:Y:S01]  /*44d0*/  @!P2 IMAD.IADD R20, R20, 0x1, -R8 ;  /* 0x000000011414a824 */ /* 0x000fe200078e0a08 */
[----:B------:R-:W-:-:S02]  /*44e0*/  ISETP.GT.U32.AND P2, PT, R8, R13, PT ;  /* 0x0000000d0800720c */ /* 0x000fc40003f44070 */
        /* <DEDUP_REMOVED lines=43> */
[----:B------:R-:W-:-:S03]  /*47a0*/  @!P0 IMAD.IADD R57, R57, 0x1, -R8 ;  /* 0x0000000139398824 */ /* 0x000fc600078e0a08 */
        /* <DEDUP_REMOVED lines=16> */
[----:B------:R-:W-:Y:S01]  /*48b0*/  LOP3.LUT R194, R2, 0xde, RZ, 0xfc, !PT ;  /* 0x000000de02c27812 */ /* 0x000fe200078efcff */
[--C-:B------:R-:W-:Y:S01]  /*48c0*/  @!P5 IMAD.IADD R53, R53, 0x1, -R8.reuse ;  /* 0x000000013535d824 */ /* 0x100fe200078e0a08 */
[C---:B------:R-:W-:Y:S01]  /*48d0*/  ISETP.GT.U32.AND P4, PT, R8.reuse, R77, PT ;  /* 0x0000004d0800720c */ /* 0x040fe20003f84070 */
[----:B------:R-:W-:Y:S01]  /*48e0*/  @!P1 IMAD.IADD R65, R65, 0x1, -R8 ;  /* 0x0000000141419824 */ /* 0x000fe200078e0a08 */
[----:B------:R-:W-:-:S02]  /*48f0*/  ISETP.GT.U32.AND P5, PT, R8, R81, PT ;  /* 0x000000510800720c */ /* 0x000fc40003fa4070 */
[C---:B------:R-:W-:Y:S01]  /*4900*/  ISETP.GT.U32.AND P1, PT, R8.reuse, R93, PT ;  /* 0x0000005d0800720c */ /* 0x040fe20003f24070 */
[--C-:B------:R-:W-:Y:S01]  /*4910*/  @!P3 IMAD.IADD R7, R7, 0x1, -R8.reuse ;  /* 0x000000010707b824 */ /* 0x100fe200078e0a08 */
[----:B------:R-:W-:Y:S01]  /*4920*/  IABS R145, R194 ;  /* 0x000000c200917213 */ /* 0x000fe20000000000 */
[----:B------:R-:W-:Y:S01]  /*4930*/  @!P2 IMAD.IADD R9, R9, 0x1, -R8 ;  /* 0x000000010909a824 */ /* 0x000fe200078e0a08 */
[C---:B------:R-:W-:Y:S02]  /*4940*/  ISETP.GT.U32.AND P3, PT, R8.reuse, R101, PT ;  /* 0x000000650800720c */ /* 0x040fe40003f64070 */
[----:B------:R-:W-:Y:S01]  /*4950*/  ISETP.GT.U32.AND P2, PT, R8, R97, PT ;  /* 0x000000610800720c */ /* 0x000fe20003f44070 */
[----:B------:R-:W-:Y:S01]  /*4960*/  IMAD.HI.U32 R83, R10, R145, RZ ;  /* 0x000000910a537227 */ /* 0x000fe200078e00ff */
[----:B------:R-:W-:-:S03]  /*4970*/  LOP3.LUT R192, R2, 0xe2, RZ, 0xfc, !PT ;  /* 0x000000e202c07812 */ /* 0x000fc600078efcff */
[--C-:B------:R-:W-:Y:S01]  /*4980*/  @!P6 IMAD.IADD R57, R57, 0x1, -R8.reuse ;  /* 0x000000013939e824 */ /* 0x100fe200078e0a08 */
[C---:B------:R-:W-:Y:S01]  /*4990*/  ISETP.GT.U32.AND P6, PT, R8.reuse, R85, PT ;  /* 0x000000550800720c */ /* 0x040fe20003fc4070 */
[--C-:B------:R-:W-:Y:S01]  /*49a0*/  @!P0 IMAD.IADD R61, R61, 0x1, -R8.reuse ;  /* 0x000000013d3d8824 */ /* 0x100fe200078e0a08 */
[C---:B------:R-:W-:Y:S01]  /*49b0*/  ISETP.GT.U32.AND P0, PT, R8.reuse, R89, PT ;  /* 0x000000590800720c */ /* 0x040fe20003f04070 */
[----:B------:R-:W-:Y:S01]  /*49c0*/  IMAD.MOV R83, RZ, RZ, -R83 ;  /* 0x000000ffff537224 */ /* 0x000fe200078e0a53 */
[----:B------:R-:W-:Y:S01]  /*49d0*/  IABS R149, R192 ;  /* 0x000000c000957213 */ /* 0x000fe20000000000 */
[--C-:B------:R-:W-:Y:S01]  /*49e0*/  @!P4 IMAD.IADD R77, R77, 0x1, -R8.reuse ;  /* 0x000000014d4dc824 */ /* 0x100fe200078e0a08 */
[C---:B------:R-:W-:Y:S01]  /*49f0*/  ISETP.GT.U32.AND P4, PT, R8.reuse, R105, PT ;  /* 0x000000690800720c */ /* 0x040fe20003f84070 */
[--C-:B------:R-:W-:Y:S01]  /*4a00*/  @!P5 IMAD.IADD R81, R81, 0x1, -R8.reuse ;  /* 0x000000015151d824 */ /* 0x100fe200078e0a08 */
[C---:B------:R-:W-:Y:S01]  /*4a10*/  ISETP.GT.U32.AND P5, PT, R8.reuse, R109, PT ;  /* 0x0000006d0800720c */ /* 0x040fe20003fa4070 */
[--C-:B------:R-:W-:Y:S01]  /*4a20*/  @!P1 IMAD.IADD R93, R93, 0x1, -R8.reuse ;  /* 0x000000015d5d9824 */ /* 0x100fe200078e0a08 */
[C---:B------:R-:W-:Y:S01]  /*4a30*/  ISETP.GT.U32.AND P1, PT, R8.reuse, R9, PT ;  /* 0x000000090800720c */ /* 0x040fe20003f24070 */
[----:B------:R-:W-:Y:S01]  /*4a40*/  IMAD R145, R8, R83, R145 ;  /* 0x0000005308917224 */ /* 0x000fe200078e0291 */
[----:B------:R-:W-:Y:S01]  /*4a50*/  LOP3.LUT R189, R2, 0xe8, RZ, 0xfc, !PT ;  /* 0x000000e802bd7812 */ /* 0x000fe200078efcff */
[----:B------:R-:W-:Y:S01]  /*4a60*/  @!P3 IMAD.IADD R101, R101, 0x1, -R8 ;  /* 0x000000016565b824 */ /* 0x000fe200078e0a08 */
[----:B------:R-:W-:Y:S01]  /*4a70*/  ISETP.GT.U32.AND P3, PT, R8, R77, PT ;  /* 0x0000004d0800720c */ /* 0x000fe20003f64070 */
[----:B------:R-:W-:-:S04]  /*4a80*/  IMAD.HI.U32 R83, R10, R149, RZ ;  /* 0x000000950a537227 */ /* 0x000fc800078e00ff */
[--C-:B------:R-:W-:Y:S01]  /*4a90*/  @!P2 IMAD.IADD R97, R97, 0x1, -R8.reuse ;  /* 0x000000016161a824 */ /* 0x100fe200078e0a08 */
[C---:B------:R-:W-:Y:S01]  /*4aa0*/  ISETP.GT.U32.AND P2, PT, R8.reuse, R7, PT ;  /* 0x000000070800720c */ /* 0x040fe20003f44070 */
[----:B------:R-:W-:Y:S01]  /*4ab0*/  IMAD.MOV R83, RZ, RZ, -R83 ;  /* 0x000000ffff537224 */ /* 0x000fe200078e0a53 */
[----:B------:R-:W-:Y:S01]  /*4ac0*/  IABS R155, R189 ;  /* 0x000000bd009b7213 */ /* 0x000fe20000000000 */
[--C-:B------:R-:W-:Y:S02]  /*4ad0*/  @!P6 IMAD.IADD R85, R85, 0x1, -R8.reuse ;  /* 0x000000015555e824 */ /* 0x100fe400078e0a08 */
[----:B------:R-:W-:Y:S01]  /*4ae0*/  @!P0 IMAD.IADD R89, R89, 0x1, -R8 ;  /* 0x0000000159598824 */ /* 0x000fe200078e0a08 */
[C---:B------:R-:W-:Y:S01]  /*4af0*/  ISETP.GT.U32.AND P0, PT, R8.reuse, R65, PT ;  /* 0x000000410800720c */ /* 0x040fe20003f04070 */
[----:B------:R-:W-:Y:S01]  /*4b00*/  IMAD R149, R8, R83, R149 ;  /* 0x0000005308957224 */ /* 0x000fe200078e0295 */
[----:B------:R-:W-:Y:S01]  /*4b10*/  LOP3.LUT R187, R2, 0xec, RZ, 0xfc, !PT ;  /* 0x000000ec02bb7812 */ /* 0x000fe200078efcff */
[----:B------:R-:W-:-:S04]  /*4b20*/  IMAD.HI.U32 R83, R10, R155, RZ ;  /* 0x0000009b0a537227 */ /* 0x000fc800078e00ff */
[--C-:B------:R-:W-:Y:S01]  /*4b30*/  @!P4 IMAD.IADD R105, R105, 0x1, -R8.reuse ;  /* 0x000000016969c824 */ /* 0x100fe200078e0a08 */
[C---:B------:R-:W-:Y:S01]  /*4b40*/  ISETP.GT.U32.AND P4, PT, R8.reuse, R81, PT ;  /* 0x000000510800720c */ /* 0x040fe20003f84070 */
        /* <DEDUP_REMOVED lines=8> */
[----:B------:R-:W-:Y:S01]  /*4bd0*/  @!P2 IMAD.IADD R7, R7, 0x1, -R8 ;  /* 0x000000010707a824 */ /* 0x000fe200078e0a08 */
[----:B------:R-:W-:-:S02]  /*4be0*/  ISETP.GT.U32.AND P6, PT, R8, R61, PT ;  /* 0x0000003d0800720c */ /* 0x000fc40003fc4070 */
[C---:B------:R-:W-:Y:S01]  /*4bf0*/  ISETP.GT.U32.AND P2, PT, R8.reuse, R97, PT ;  /* 0x000000610800720c */ /* 0x040fe20003f44070 */
[----:B------:R-:W-:Y:S01]  /*4c00*/  IMAD R155, R8, R83, R155 ;  /* 0x00000053089b7224 */ /* 0x000fe200078e029b */
[----:B------:R-:W-:Y:S01]  /*4c10*/  LOP3.LUT R190, R2, 0xe6, RZ, 0xfc, !PT ;  /* 0x000000e602be7812 */ /* 0x000fe200078efcff */
[----:B------:R-:W-:Y:S01]  /*4c20*/  IMAD.HI.U32 R83, R10, R159, RZ ;  /* 0x0000009f0a537227 */ /* 0x000fe200078e00ff */
[C---:B------:R-:W-:Y:S02]  /*4c30*/  LOP3.LUT R184, R2.reuse, 0xf2, RZ, 0xfc, !PT ;  /* 0x000000f202b87812 */ /* 0x040fe400078efcff */
[----:B------:R-:W-:Y:S01]  /*4c40*/  LOP3.LUT R182, R2, 0xf6, RZ, 0xfc, !PT ;  /* 0x000000f602b67812 */ /* 0x000fe200078efcff */
[--C-:B------:R-:W-:Y:S01]  /*4c50*/  @!P0 IMAD.IADD R65, R65, 0x1, -R8.reuse ;  /* 0x0000000141418824 */ /* 0x100fe200078e0a08 */
[C---:B------:R-:W-:Y:S01]  /*4c60*/  ISETP.GT.U32.AND P0, PT, R8.reuse, R89, PT ;  /* 0x000000590800720c */ /* 0x040fe20003f04070 */
[C---:B------:R-:W-:Y:S01]  /*4c70*/  IMAD R121, R8.reuse, R116, R121 ;  /* 0x0000007408797224 */ /* 0x040fe200078e0279 */
[----:B------:R-:W-:Y:S01]  /*4c80*/  IABS R153, R190 ;  /* 0x000000be00997213 */ /* 0x000fe20000000000 */
[----:B------:R-:W-:Y:S01]  /*4c90*/  IMAD.MOV R83, RZ, RZ, -R83 ;  /* 0x000000ffff537224 */ /* 0x000fe200078e0a53 */
[----:B------:R-:W-:Y:S01]  /*4ca0*/  IABS R165, R184 ;  /* 0x000000b800a57213 */ /* 0x000fe20000000000 */
[--C-:B------:R-:W-:Y:S01]  /*4cb0*/  @!P4 IMAD.IADD R81, R81, 0x1, -R8.reuse ;  /* 0x000000015151c824 */ /* 0x100fe200078e0a08 */
[----:B------:R-:W-:Y:S01]  /*4cc0*/  IABS R169, R182 ;  /* 0x000000b600a97213 */ /* 0x000fe20000000000 */
[--C-:B------:R-:W-:Y:S01]  /*4cd0*/  @!P5 IMAD.IADD R85, R85, 0x1, -R8.reuse ;  /* 0x000000015555d824 */ /* 0x100fe200078e0a08 */
[C---:B------:R-:W-:Y:S01]  /*4ce0*/  ISETP.GT.U32.AND P4, PT, R8.reuse, R105, PT ;  /* 0x000000690800720c */ /* 0x040fe20003f84070 */
[----:B------:R-:W-:Y:S01]  /*4cf0*/  @!P1 IMAD.IADD R93, R93, 0x1, -R8 ;  /* 0x000000015d5d9824 */ /* 0x000fe200078e0a08 */
[C---:B------:R-:W-:Y:S01]  /*4d00*/  ISETP.GT.U32.AND P5, PT, R8.reuse, R113, PT ;  /* 0x000000710800720c */ /* 0x040fe20003fa4070 */
[C---:B------:R-:W-:Y:S01]  /*4d10*/  IMAD R143, R8.reuse, R115, R143 ;  /* 0x00000073088f7224 */ /* 0x040fe200078e028f */
[C---:B------:R-:W-:Y:S01]  /*4d20*/  ISETP.GT.U32.AND P1, PT, R8.reuse, R121, PT ;  /* 0x000000790800720c */ /* 0x040fe20003f24070 */
[----:B------:R-:W-:Y:S01]  /*4d30*/  IMAD R159, R8, R83, R159 ;  /* 0x00000053089f7224 */ /* 0x000fe200078e029f */
[----:B------:R-:W-:Y:S01]  /*4d40*/  LOP3.LUT R185, R2, 0xf0, RZ, 0xfc, !PT ;  /* 0x000000f002b97812 */ /* 0x000fe200078efcff */
[----:B------:R-:W-:Y:S01]  /*4d50*/  IMAD.HI.U32 R115, R10, R153, RZ ;  /* 0x000000990a737227 */ /* 0x000fe200078e00ff */
[----:B------:R-:W-:-:S02]  /*4d60*/  LOP3.LUT R181, R2, 0xf8, RZ, 0xfc, !PT ;  /* 0x000000f802b57812 */ /* 0x000fc400078efcff */
[----:B------:R-:W-:Y:S01]  /*4d70*/  LOP3.LUT R180, R2, 0xfa, RZ, 0xfc, !PT ;  /* 0x000000fa02b47812 */ /* 0x000fe200078efcff */
[----:B------:R-:W-:Y:S01]  /*4d80*/  IMAD.HI.U32 R83, R10, R165, RZ ;  /* 0x000000a50a537227 */ /* 0x000fe200078e00ff */
[----:B------:R-:W-:-:S03]  /*4d90*/  LOP3.LUT R179, R2, 0xfc, RZ, 0xfc, !PT ;  /* 0x000000fc02b37812 */ /* 0x000fc600078efcff */
[----:B------:R-:W-:-:S04]  /*4da0*/  IMAD.HI.U32 R82, R10, R169, RZ ;  /* 0x000000a90a527227 */ /* 0x000fc800078e00ff */
[--C-:B------:R-:W-:Y:S01]  /*4db0*/  @!P3 IMAD.IADD R101, R101, 0x1, -R8.reuse ;  /* 0x000000016565b824 */ /* 0x100fe200078e0a08 */
[C---:B------:R-:W-:Y:S01]  /*4dc0*/  ISETP.GT.U32.AND P3, PT, R8.reuse, R129, PT ;  /* 0x000000810800720c */ /* 0x040fe20003f64070 */
[--C-:B------:R-:W-:Y:S01]  /*4dd0*/  @!P6 IMAD.IADD R61, R61, 0x1, -R8.reuse ;  /* 0x000000013d3de824 */ /* 0x100fe200078e0a08 */
[C---:B------:R-:W-:Y:S01]  /*4de0*/  ISETP.GT.U32.AND P6, PT, R8.reuse, R109, PT ;  /* 0x0000006d0800720c */ /* 0x040fe20003fc4070 */
[----:B------:R-:W-:Y:S01]  /*4df0*/  @!P2 IMAD.IADD R97, R97, 0x1, -R8 ;  /* 0x000000016161a824 */ /* 0x000fe200078e0a08 */
[C---:B------:R-:W-:Y:S01]  /*4e00*/  ISETP.GT.U32.AND P2, PT, R8.reuse, R125, PT ;  /* 0x0000007d0800720c */ /* 0x040fe20003f44070 */
[----:B------:R-:W-:Y:S01]  /*4e10*/  IMAD.MOV R115, RZ, RZ, -R115 ;  /* 0x000000ffff737224 */ /* 0x000fe200078e0a73 */
[----:B------:R-:W-:Y:S01]  /*4e20*/  IABS R163, R185 ;  /* 0x000000b900a37213 */ /* 0x000fe20000000000 */
[----:B------:R-:W-:Y:S01]  /*4e30*/  IMAD.MOV R83, RZ, RZ, -R83 ;  /* 0x000000ffff537224 */ /* 0x000fe200078e0a53 */
[----:B------:R-:W-:Y:S01]  /*4e40*/  IABS R171, R181 ;  /* 0x000000b500ab7213 */ /* 0x000fe20000000000 */
[----:B------:R-:W-:Y:S01]  /*4e50*/  IMAD.MOV R82, RZ, RZ, -R82 ;  /* 0x000000ffff527224 */ /* 0x000fe200078e0a52 */
[----:B------:R-:W-:Y:S01]  /*4e60*/  IABS R173, R180 ;  /* 0x000000b400ad7213 */ /* 0x000fe20000000000 */
[----:B------:R-:W-:Y:S01]  /*4e70*/  @!P0 IMAD.IADD R89, R89, 0x1, -R8 ;  /* 0x0000000159598824 */ /* 0x000fe200078e0a08 */
[----:B------:R-:W-:Y:S01]  /*4e80*/  IABS R116, R179 ;  /* 0x000000b300747213 */ /* 0x000fe20000000000 */
[C---:B------:R-:W-:Y:S01]  /*4e90*/  IMAD R153, R8.reuse, R115, R153 ;  /* 0x0000007308997224 */ /* 0x040fe200078e0299 */
[C---:B------:R-:W-:Y:S01]  /*4ea0*/  ISETP.GT.U32.AND P0, PT, R8.reuse, R117, PT ;  /* 0x000000750800720c */ /* 0x040fe20003f04070 */
[----:B------:R-:W-:-:S02]  /*4eb0*/  IMAD R165, R8, R83, R165 ;  /* 0x0000005308a57224 */ /* 0x000fc400078e02a5 */
[----:B------:R-:W-:Y:S02]  /*4ec0*/  IMAD R169, R8, R82, R169 ;  /* 0x0000005208a97224 */ /* 0x000fe400078e02a9 */
[C---:B------:R-:W-:Y:S01]  /*4ed0*/  IMAD.HI.U32 R115, R10.reuse, R163, RZ ;  /* 0x000000a30a737227 */ /* 0x040fe200078e00ff */
[----:B------:R-:W-:Y:S03]  /*4ee0*/  STL [R1+0x5d0], R246 ;  /* 0x0005d0f601007387 */ /* 0x000fe60000100800 */
[----:B------:R-:W-:-:S04]  /*4ef0*/  IMAD.HI.U32 R83, R10, R171, RZ ;  /* 0x000000ab0a537227 */ /* 0x000fc800078e00ff */
[C---:B------:R-:W-:Y:S01]  /*4f00*/  IMAD.HI.U32 R82, R10.reuse, R173, RZ ;  /* 0x000000ad0a527227 */ /* 0x040fe200078e00ff */
[----:B------:R-:W-:Y:S03]  /*4f10*/  STL [R1+0x5cc], R245 ;  /* 0x0005ccf501007387 */ /* 0x000fe60000100800 */
[----:B------:R-:W-:-:S04]  /*4f20*/  IMAD.HI.U32 R10, R10, R116, RZ ;  /* 0x000000740a0a7227 */ /* 0x000fc800078e00ff */
[--C-:B------:R-:W-:Y:S01]  /*4f30*/  @!P4 IMAD.IADD R105, R105, 0x1, -R8.reuse ;  /* 0x000000016969c824 */ /* 0x100fe200078e0a08 */
[C---:B------:R-:W-:Y:S01]  /*4f40*/  ISETP.GT.U32.AND P4, PT, R8.reuse, R133, PT ;  /* 0x000000850800720c */ /* 0x040fe20003f84070 */
[--C-:B------:R-:W-:Y:S01]  /*4f50*/  @!P5 IMAD.IADD R113, R113, 0x1, -R8.reuse ;  /* 0x000000017171d824 */ /* 0x100fe200078e0a08 */
[C---:B------:R-:W-:Y:S01]  /*4f60*/  ISETP.GT.U32.AND P5, PT, R8.reuse, R141, PT ;  /* 0x0000008d0800720c */ /* 0x040fe20003fa4070 */
[----:B------:R-:W-:Y:S01]  /*4f70*/  @!P1 IMAD.IADD R121, R121, 0x1, -R8 ;  /* 0x0000000179799824 */ /* 0x000fe200078e0a08 */
[C---:B------:R-:W-:Y:S01]  /*4f80*/  ISETP.GT.U32.AND P1, PT, R8.reuse, R145, PT ;  /* 0x000000910800720c */ /* 0x040fe20003f24070 */
[----:B------:R-:W-:Y:S01]  /*4f90*/  STL [R1+0x5c8], R244 ;  /* 0x0005c8f401007387 */ /* 0x000fe20000100800 */
[----:B------:R-:W-:Y:S02]  /*4fa0*/  IMAD.MOV R10, RZ, RZ, -R10 ;  /* 0x000000ffff0a7224 */ /* 0x000fe400078e0a0a */
[--C-:B------:R-:W-:Y:S01]  /*4fb0*/  @!P3 IMAD.IADD R129, R129, 0x1, -R8.reuse ;  /* 0x000000018181b824 */ /* 0x100fe200078e0a08 */
[----:B------:R-:W-:Y:S01]  /*4fc0*/  STL [R1+0x5c4], R243 ;  /* 0x0005c4f301007387 */ /* 0x000fe20000100800 */
[--C-:B------:R-:W-:Y:S01]  /*4fd0*/  @!P6 IMAD.IADD R109, R109, 0x1, -R8.reuse ;  /* 0x000000016d6de824 */ /* 0x100fe200078e0a08 */
[C---:B------:R-:W-:Y:S01]  /*4fe0*/  ISETP.GT.U32.AND P3, PT, R8.reuse, R149, PT ;  /* 0x000000950800720c */ /* 0x040fe20003f64070 */
[----:B------:R-:W-:Y:S01]  /*4ff0*/  @!P2 IMAD.IADD R125, R125, 0x1, -R8 ;  /* 0x000000017d7da824 */ /* 0x000fe200078e0a08 */
[----:B------:R-:W-:Y:S01]  /*5000*/  STL [R1+0x5c0], R242 ;  /* 0x0005c0f201007387 */ /* 0x000fe20000100800 */
[----:B------:R-:W-:-:S02]  /*5010*/  ISETP.GT.U32.AND P6, PT, R8, R137, PT ;  /* 0x000000890800720c */ /* 0x000fc40003fc4070 */
[C---:B------:R-:W-:Y:S01]  /*5020*/  ISETP.GT.U32.AND P2, PT, R8.reuse, R147, PT ;  /* 0x000000930800720c */ /* 0x040fe20003f44070 */
[----:B------:R-:W-:Y:S01]  /*5030*/  STL [R1+0x5bc], R241 ;  /* 0x0005bcf101007387 */ /* 0x000fe20000100800 */
[----:B------:R-:W-:Y:S02]  /*5040*/  IMAD R116, R8, R10, R116 ;  /* 0x0000000a08747224 */ /* 0x000fe400078e0274 */
[----:B------:R-:W1:Y:S01]  /*5050*/  LDC.64 R10, c[0x0][0x238] ;  /* 0x00008e00ff0a7b82 */ /* 0x000e620000000a00 */
[----:B------:R-:W-:Y:S01]  /*5060*/  STL [R1+0x5b8], R240 ;  /* 0x0005b8f001007387 */ /* 0x000fe20000100800 */
[----:B------:R-:W-:-:S03]  /*5070*/  @!P0 IMAD.IADD R117, R117, 0x1, -R8 ;  /* 0x0000000175758824 */ /* 0x000fc600078e0a08 */
[----:B------:R-:W-:Y:S01]  /*5080*/  STL [R1+0x5b4], R239 ;  /* 0x0005b4ef01007387 */ /* 0x000fe20000100800 */
[----:B------:R-:W-:-:S03]  /*5090*/  ISETP.GT.U32.AND P0, PT, R8, R143, PT ;  /* 0x0000008f0800720c */ /* 0x000fc60003f04070 */
[----:B------:R-:W-:Y:S01]  /*50a0*/  STL [R1+0x5b0], R238 ;  /* 0x0005b0ee01007387 */ /* 0x000fe20000100800 */
[----:B------:R-:W-:-:S03]  /*50b0*/  @!P4 IMAD.IADD R133, R133, 0x1, -R8 ;  /* 0x000000018585c824 */ /* 0x000fc600078e0a08 */
[----:B------:R-:W-:Y:S01]  /*50c0*/  STL [R1+0x5ac], R237 ;  /* 0x0005aced01007387 */ /* 0x000fe20000100800 */
[----:B------:R-:W-:-:S03]  /*50d0*/  @!P5 IMAD.IADD R141, R141, 0x1, -R8 ;  /* 0x000000018d8dd824 */ /* 0x000fc600078e0a08 */
[----:B------:R-:W-:Y:S01]  /*50e0*/  STL [R1+0x5a8], R236 ;  /* 0x0005a8ec01007387 */ /* 0x000fe20000100800 */
[C---:B------:R-:W-:Y:S01]  /*50f0*/  ISETP.GT.U32.AND P4, PT, R8.reuse, R151, PT ;  /* 0x000000970800720c */ /* 0x040fe20003f84070 */
[----:B------:R-:W-:Y:S02]  /*5100*/  @!P1 IMAD.IADD R145, R145, 0x1, -R8 ;  /* 0x0000000191919824 */ /* 0x000fe400078e0a08 */
[----:B------:R-:W-:Y:S01]  /*5110*/  STL [R1+0x5a4], R235 ;  /* 0x0005a4eb01007387 */ /* 0x000fe20000100800 */
[----:B------:R-:W-:-:S03]  /*5120*/  ISETP.GT.U32.AND P5, PT, R8, R117, PT ;  /* 0x000000750800720c */ /* 0x000fc60003fa4070 */
[----:B------:R-:W-:Y:S01]  /*5130*/  STL [R1+0x5a0], R234 ;  /* 0x0005a0ea01007387 */ /* 0x000fe20000100800 */
[----:B------:R-:W-:-:S03]  /*5140*/  ISETP.GT.U32.AND P1, PT, R8, R125, PT ;  /* 0x0000007d0800720c */ /* 0x000fc60003f24070 */
[----:B------:R-:W-:Y:S01]  /*5150*/  STL [R1+0x59c], R233 ;  /* 0x00059ce901007387 */ /* 0x000fe20000100800 */
[----:B------:R-:W-:-:S03]  /*5160*/  @!P3 IMAD.IADD R149, R149, 0x1, -R8 ;  /* 0x000000019595b824 */ /* 0x000fc600078e0a08 */
[----:B------:R-:W-:Y:S01]  /*5170*/  STL [R1+0x598], R232 ;  /* 0x000598e801007387 */ /* 0x000fe20000100800 */
[--C-:B------:R-:W-:Y:S01]  /*5180*/  @!P6 IMAD.IADD R137, R137, 0x1, -R8.reuse ;  /* 0x000000018989e824 */ /* 0x100fe200078e0a08 */
[C---:B------:R-:W-:Y:S02]  /*5190*/  ISETP.GT.U32.AND P3, PT, R8.reuse, R133, PT ;  /* 0x000000850800720c */ /* 0x040fe40003f64070 */
[----:B------:R-:W-:Y:S01]  /*51a0*/  STL [R1+0x594], R231 ;  /* 0x000594e701007387 */ /* 0x000fe20000100800 */
[----:B------:R-:W-:Y:S01]  /*51b0*/  @!P2 IMAD.IADD R147, R147, 0x1, -R8 ;  /* 0x000000019393a824 */ /* 0x000fe200078e0a08 */
[C---:B------:R-:W-:Y:S02]  /*51c0*/  ISETP.GT.U32.AND P6, PT, R8.reuse, R113, PT ;  /* 0x000000710800720c */ /* 0x040fe40003fc4070 */
[----:B------:R-:W-:Y:S01]  /*51d0*/  STL [R1+0x590], R230 ;  /* 0x000590e601007387 */ /* 0x000fe20000100800 */
[----:B------:R-:W-:-:S03]  /*51e0*/  ISETP.GT.U32.AND P2, PT, R8, R129, PT ;  /* 0x000000810800720c */ /* 0x000fc60003f44070 */
[----:B------:R-:W-:Y:S04]  /*51f0*/  STL [R1+0x58c], R229 ;  /* 0x00058ce501007387 */ /* 0x000fe80000100800 */
[----:B------:R-:W-:Y:S04]  /*5200*/  STL [R1+0x588], R228 ;  /* 0x000588e401007387 */ /* 0x000fe80000100800 */
[----:B------:R-:W-:Y:S04]  /*5210*/  STL [R1+0x584], R227 ;  /* 0x000584e301007387 */ /* 0x000fe80000100800 */
        /* <DEDUP_REMOVED lines=22> */
[----:B------:R-:W-:Y:S02]  /*5380*/  ISETP.GT.U32.AND P2, PT, R8, R147, PT ;  /* 0x000000930800720c */ /* 0x000fe40003f44070 */
[----:B------:R-:W-:Y:S01]  /*5390*/  STL [R1+0x550], R216 ;  /* 0x000550d801007387 */ /* 0x000fe20000100800 */
[----:B-1----:R-:W-:Y:S01]  /*53a0*/  IMAD R177, R0, R10, RZ ;  /* 0x0000000a00b17224 */ /* 0x002fe200078e02ff */
[----:B------:R-:W-:-:S02]  /*53b0*/  ISETP.GT.U32.AND P6, PT, R8, R149, PT ;  /* 0x000000950800720c */ /* 0x000fc40003fc4070 */
[----:B------:R-:W-:Y:S04]  /*53c0*/  STL [R1+0x54c], R215 ;  /* 0x00054cd701007387 */ /* 0x000fe80000100800 */
[----:B------:R-:W-:Y:S01]  /*53d0*/  STL [R1+0x548], R214 ;  /* 0x000548d601007387 */ /* 0x000fe20000100800 */
[----:B------:R-:W-:-:S03]  /*53e0*/  IMAD R176, R10, 0x2, R177 ;  /* 0x000000020ab07824 */ /* 0x000fc600078e02b1 */
[----:B------:R-:W-:Y:S01]  /*53f0*/  STL [R1+0x544], R213 ;  /* 0x000544d501007387 */ /* 0x000fe20000100800 */
[----:B------:R-:W-:-:S03]  /*5400*/  IMAD.MOV R115, RZ, RZ, -R115 ;  /* 0x000000ffff737224 */ /* 0x000fc600078e0a73 */
[----:B------:R-:W-:Y:S01]  /*5410*/  STL [R1+0x540], R212 ;  /* 0x000540d401007387 */ /* 0x000fe20000100800 */
[----:B------:R-:W-:-:S03]  /*5420*/  @!P0 IMAD.IADD R121, R121, 0x1, -R8 ;  /* 0x0000000179798824 */ /* 0x000fc600078e0a08 */
[----:B------:R-:W-:Y:S01]  /*5430*/  STL [R1+0x53c], R211 ;  /* 0x00053cd301007387 */ /* 0x000fe20000100800 */
[----:B------:R-:W-:-:S03]  /*5440*/  ISETP.GT.U32.AND P0, PT, R8, R143, PT ;  /* 0x0000008f0800720c */ /* 0x000fc60003f04070 */
[----:B------:R-:W-:Y:S01]  /*5450*/  STL [R1+0x538], R210 ;  /* 0x000538d201007387 */ /* 0x000fe20000100800 */
[----:B------:R-:W-:-:S03]  /*5460*/  IMAD R174, R10, 0x2, R176 ;  /* 0x000000020aae7824 */ /* 0x000fc600078e02b0 */
[----:B------:R-:W-:Y:S01]  /*5470*/  STL [R1+0x534], R209 ;  /* 0x000534d101007387 */ /* 0x000fe20000100800 */
[----:B------:R-:W-:-:S03]  /*5480*/  @!P4 IMAD.IADD R137, R137, 0x1, -R8 ;  /* 0x000000018989c824 */ /* 0x000fc600078e0a08 */
[----:B------:R-:W-:Y:S01]  /*5490*/  STL [R1+0x530], R208 ;  /* 0x000530d001007387 */ /* 0x000fe20000100800 */
[--C-:B------:R-:W-:Y:S01]  /*54a0*/  @!P5 IMAD.IADD R141, R141, 0x1, -R8.reuse ;  /* 0x000000018d8dd824 */ /* 0x100fe200078e0a08 */
[C---:B------:R-:W-:Y:S02]  /*54b0*/  ISETP.GT.U32.AND P4, PT, R8.reuse, R153, PT ;  /* 0x000000990800720c */ /* 0x040fe40003f84070 */
[----:B------:R-:W-:Y:S01]  /*54c0*/  STL [R1+0x52c], R207 ;  /* 0x00052ccf01007387 */ /* 0x000fe20000100800 */
[C---:B------:R-:W-:Y:S01]  /*54d0*/  IMAD R163, R8.reuse, R115, R163 ;  /* 0x0000007308a37224 */ /* 0x040fe200078e02a3 */
[C---:B------:R-:W-:Y:S01]  /*54e0*/  ISETP.GT.U32.AND P5, PT, R8.reuse, R155, PT ;  /* 0x0000009b0800720c */ /* 0x040fe20003fa4070 */
[----:B------:R-:W-:Y:S01]  /*54f0*/  @!P1 IMAD.IADD R145, R145, 0x1, -R8 ;  /* 0x0000000191919824 */ /* 0x000fe200078e0a08 */
[----:B------:R-:W-:Y:S01]  /*5500*/  STL [R1+0x528], R206 ;  /* 0x000528ce01007387 */ /* 0x000fe20000100800 */
[----:B------:R-:W-:-:S03]  /*5510*/  ISETP.GT.U32.AND P1, PT, R8, R159, PT ;  /* 0x0000009f0800720c */ /* 0x000fc60003f24070 */
[----:B------:R-:W-:Y:S01]  /*5520*/  STL [R1+0x524], R205 ;  /* 0x000524cd01007387 */ /* 0x000fe20000100800 */
[----:B------:R-:W-:-:S03]  /*5530*/  IMAD R172, R10, 0x2, R174 ;  /* 0x000000020aac7824 */ /* 0x000fc600078e02ae */
[----:B------:R-:W-:Y:S01]  /*5540*/  STL [R1+0x520], R204 ;  /* 0x000520cc01007387 */ /* 0x000fe20000100800 */
[--C-:B------:R-:W-:Y:S01]  /*5550*/  @!P3 IMAD.IADD R151, R151, 0x1, -R8.reuse ;  /* 0x000000019797b824 */ /* 0x100fe200078e0a08 */
[C---:B------:R-:W-:Y:S02]  /*5560*/  ISETP.GT.U32.AND P3, PT, R8.reuse, R165, PT ;  /* 0x000000a50800720c */ /* 0x040fe40003f64070 */
[----:B------:R-:W-:Y:S01]  /*5570*/  STL [R1+0x51c], R203 ;  /* 0x00051ccb01007387 */ /* 0x000fe20000100800 */
[--C-:B------:R-:W-:Y:S01]  /*5580*/  @!P2 IMAD.IADD R147, R147, 0x1, -R8.reuse ;  /* 0x000000019393a824 */ /* 0x100fe200078e0a08 */
[C---:B------:R-:W-:Y:S01]  /*5590*/  ISETP.GT.U32.AND P2, PT, R8.reuse, R161, PT ;  /* 0x000000a10800720c */ /* 0x040fe20003f44070 */
[----:B------:R-:W-:Y:S01]  /*55a0*/  @!P6 IMAD.IADD R149, R149, 0x1, -R8 ;  /* 0x000000019595e824 */ /* 0x000fe200078e0a08 */
[----:B------:R-:W-:Y:S01]  /*55b0*/  STL [R1+0x518], R202 ;  /* 0x000518ca01007387 */ /* 0x000fe20000100800 */
[----:B------:R-:W-:Y:S01]  /*55c0*/  ISETP.GT.U32.AND P6, PT, R8, R163, PT ;  /* 0x000000a30800720c */ /* 0x000fe20003fc4070 */
[----:B------:R-:W-:-:S02]  /*55d0*/  IMAD.MOV R82, RZ, RZ, -R82 ;  /* 0x000000ffff527224 */ /* 0x000fc400078e0a52 */
[----:B------:R-:W-:Y:S01]  /*55e0*/  STL [R1+0x514], R201 ;  /* 0x000514c901007387 */ /* 0x000fe20000100800 */
[----:B------:R-:W-:-:S03]  /*55f0*/  IMAD R170, R10, 0x2, R172 ;  /* 0x000000020aaa7824 */ /* 0x000fc600078e02ac */
[----:B------:R-:W-:Y:S04]  /*5600*/  STL [R1+0x510], R200 ;  /* 0x000510c801007387 */ /* 0x000fe80000100800 */
[----:B------:R-:W-:Y:S01]  /*5610*/  STL [R1+0x50c], R199 ;  /* 0x00050cc701007387 */ /* 0x000fe20000100800 */
[----:B------:R-:W-:-:S03]  /*5620*/  IMAD R173, R8, R82, R173 ;  /* 0x0000005208ad7224 */ /* 0x000fc600078e02ad */
[----:B------:R-:W-:Y:S01]  /*5630*/  STL [R1+0x508], R198 ;  /* 0x000508c601007387 */ /* 0x000fe20000100800 */
[----:B------:R-:W-:-:S03]  /*5640*/  IMAD R168, R10, 0x2, R170 ;  /* 0x000000020aa87824 */ /* 0x000fc600078e02aa */
[----:B------:R-:W-:Y:S01]  /*5650*/  STL [R1+0x504], R197 ;  /* 0x000504c501007387 */ /* 0x000fe20000100800 */
[----:B------:R-:W-:-:S03]  /*5660*/  @!P0 IMAD.IADD R143, R143, 0x1, -R8 ;  /* 0x000000018f8f8824 */ /* 0x000fc600078e0a08 */
        /* <DEDUP_REMOVED lines=11> */
[----:B------:R-:W-:-:S03]  /*5720*/  IMAD R166, R10, 0x2, R168 ;  /* 0x000000020aa67824 */ /* 0x000fc600078e02a8 */
[----:B------:R-:W-:Y:S01]  /*5730*/  STL [R1+0x4ec], R191 ;  /* 0x0004ecbf01007387 */ /* 0x000fe20000100800 */
[C---:B------:R-:W-:Y:S01]  /*5740*/  ISETP.GT.U32.AND P5, PT, R8.reuse, R169, PT ;  /* 0x000000a90800720c */ /* 0x040fe20003fa4070 */
[--C-:B------:R-:W-:Y:S02]  /*5750*/  @!P3 IMAD.IADD R165, R165, 0x1, -R8.reuse ;  /* 0x00000001a5a5b824 */ /* 0x100fe400078e0a08 */
[----:B------:R-:W-:Y:S01]  /*5760*/  STL [R1+0x4e8], R190 ;  /* 0x0004e8be01007387 */ /* 0x000fe20000100800 */
[----:B------:R-:W-:Y:S01]  /*5770*/  IMAD.MOV R83, RZ, RZ, -R83 ;  /* 0x000000ffff537224 */ /* 0x000fe200078e0a53 */
[C---:B------:R-:W-:Y:S02]  /*5780*/  ISETP.GT.U32.AND P3, PT, R8.reuse, R155, PT ;  /* 0x0000009b0800720c */ /* 0x040fe40003f64070 */
[----:B------:R-:W-:Y:S01]  /*5790*/  STL [R1+0x4e4], R189 ;  /* 0x0004e4bd01007387 */ /* 0x000fe20000100800 */
[--C-:B------:R-:W-:Y:S01]  /*57a0*/  @!P2 IMAD.IADD R161, R161, 0x1, -R8.reuse ;  /* 0x00000001a1a1a824 */ /* 0x100fe200078e0a08 */
[----:B------:R-:W-:Y:S01]  /*57b0*/  ISETP.GT.U32.AND P2, PT, R8, R116, PT ;  /* 0x000000740800720c */ /* 0x000fe20003f44070 */
[----:B------:R-:W-:Y:S01]  /*57c0*/  @!P6 IMAD.IADD R163, R163, 0x1, -R8 ;  /* 0x00000001a3a3e824 */ /* 0x000fe200078e0a08 */
[----:B------:R-:W-:Y:S01]  /*57d0*/  STL [R1+0x4e0], R188 ;  /* 0x0004e0bc01007387 */ /* 0x000fe20000100800 */
[----:B------:R-:W-:Y:S01]  /*57e0*/  IMAD R164, R10, 0x2, R166 ;  /* 0x000000020aa47824 */ /* 0x000fe200078e02a6 */
[----:B------:R-:W-:-:S02]  /*57f0*/  ISETP.GT.U32.AND P6, PT, R8, R153, PT ;  /* 0x000000990800720c */ /* 0x000fc40003fc4070 */
[----:B------:R-:W-:Y:S01]  /*5800*/  STL [R1+0x4dc], R187 ;  /* 0x0004dcbb01007387 */ /* 0x000fe20000100800 */
[----:B------:R-:W-:-:S03]  /*5810*/  IMAD R171, R8, R83, R171 ;  /* 0x0000005308ab7224 */ /* 0x000fc600078e02ab */
[----:B------:R-:W-:Y:S01]  /*5820*/  STL [R1+0x4d8], R186 ;  /* 0x0004d8ba01007387 */ /* 0x000fe20000100800 */
[----:B------:R-:W-:-:S03]  /*5830*/  IMAD R162, R10, 0x2, R164 ;  /* 0x000000020aa27824 */ /* 0x000fc600078e02a4 */
[----:B------:R-:W-:Y:S04]  /*5840*/  STL [R1+0x4d4], R185 ;  /* 0x0004d4b901007387 */ /* 0x000fe80000100800 */
[----:B------:R-:W-:Y:S01]  /*5850*/  STL [R1+0x4d0], R184 ;  /* 0x0004d0b801007387 */ /* 0x000fe20000100800 */
[----:B------:R-:W-:-:S03]  /*5860*/  @!P0 IMAD.IADD R157, R157, 0x1, -R8 ;  /* 0x000000019d9d8824 */ /* 0x000fc600078e0a08 */
[----:B------:R-:W-:Y:S04]  /*5870*/  STL [R1+0x4cc], R183 ;  /* 0x0004ccb701007387 */ /* 0x000fe80000100800 */
[----:B------:R-:W-:Y:S01]  /*5880*/  STL [R1+0x4c8], R182 ;  /* 0x0004c8b601007387 */ /* 0x000fe20000100800 */
[----:B------:R-:W-:-:S03]  /*5890*/  IMAD R160, R10, 0x2, R162 ;  /* 0x000000020aa07824 */ /* 0x000fc600078e02a2 */
[----:B------:R-:W-:Y:S01]  /*58a0*/  STL [R1+0x4c4], R181 ;  /* 0x0004c4b501007387 */ /* 0x000fe20000100800 */
[----:B------:R-:W-:Y:S01]  /*58b0*/  ISETP.GT.U32.AND P0, PT, R8, R171, PT ;  /* 0x000000ab0800720c */ /* 0x000fe20003f04070 */
[--C-:B------:R-:W-:Y:S02]  /*58c0*/  @!P4 IMAD.IADD R167, R167, 0x1, -R8.reuse ;  /* 0x00000001a7a7c824 */ /* 0x100fe400078e0a08 */
[----:B------:R-:W-:Y:S01]  /*58d0*/  STL [R1+0x4c0], R180 ;  /* 0x0004c0b401007387 */ /* 0x000fe20000100800 */
[----:B------:R-:W-:-:S03]  /*58e0*/  @!P1 IMAD.IADD R173, R173, 0x1, -R8 ;  /* 0x00000001adad9824 */ /* 0x000fc600078e0a08 */
[----:B------:R-:W-:Y:S01]  /*58f0*/  STL [R1+0x490], R178 ;  /* 0x000490b201007387 */ /* 0x000fe20000100800 */
[----:B------:R-:W-:-:S03]  /*5900*/  IMAD.SHL.U32 R82, R119, 0x10, RZ ;  /* 0x0000001077527824 */ /* 0x000fc600078e00ff */
[----:B------:R-:W-:Y:S01]  /*5910*/  STL [R1+0x4bc], R179 ;  /* 0x0004bcb301007387 */ /* 0x000fe20000100800 */
[----:B------:R-:W-:Y:S01]  /*5920*/  ISETP.GT.U32.AND P4, PT, R8, R157, PT ;  /* 0x0000009d0800720c */ /* 0x000fe20003f84070 */
[----:B------:R-:W-:Y:S02]  /*5930*/  @!P5 IMAD.IADD R169, R169, 0x1, -R8 ;  /* 0x00000001a9a9d824 */ /* 0x000fe400078e0a08 */
[----:B------:R-:W2:Y:S01]  /*5940*/  LDL R0, [R1+0x4ac] ;  /* 0x0004ac0001007983 */ /* 0x000ea20000100800 */
[----:B------:R-:W-:Y:S01]  /*5950*/  IMAD R158, R10, 0x2, R160 ;  /* 0x000000020a9e7824 */ /* 0x000fe200078e02a0 */
[C---:B------:R-:W-:Y:S02]  /*5960*/  ISETP.GT.U32.AND P5, PT, R8.reuse, R159, PT ;  /* 0x0000009f0800720c */ /* 0x040fe40003fa4070 */
[----:B------:R-:W-:Y:S01]  /*5970*/  STL [R1+0x29c], R177 ;  /* 0x00029cb101007387 */ /* 0x000fe20000100800 */
[--C-:B------:R-:W-:Y:S01]  /*5980*/  @!P3 IMAD.IADD R155, R155, 0x1, -R8.reuse ;  /* 0x000000019b9bb824 */ /* 0x100fe200078e0a08 */
[----:B------:R-:W-:Y:S01]  /*5990*/  ISETP.GT.U32.AND P3, PT, R8, R167, PT ;  /* 0x000000a70800720c */ /* 0x000fe20003f64070 */
[----:B------:R-:W-:Y:S01]  /*59a0*/  IMAD.SHL.U32 R119, R119, 0x400, RZ ;  /* 0x0000040077777824 */ /* 0x000fe200078e00ff */
[----:B------:R-:W-:Y:S01]  /*59b0*/  STL [R1+0x294], R176 ;  /* 0x000294b001007387 */ /* 0x000fe20000100800 */
[--C-:B------:R-:W-:Y:S01]  /*59c0*/  @!P2 IMAD.IADD R116, R116, 0x1, -R8.reuse ;  /* 0x000000017474a824 */ /* 0x100fe200078e0a08 */
[C---:B------:R-:W-:Y:S01]  /*59d0*/  ISETP.GT.U32.AND P2, PT, R8.reuse, R165, PT ;  /* 0x000000a50800720c */ /* 0x040fe20003f44070 */
[----:B------:R-:W-:Y:S01]  /*59e0*/  @!P6 IMAD.IADD R153, R153, 0x1, -R8 ;  /* 0x000000019999e824 */ /* 0x000fe200078e0a08 */
[----:B------:R-:W-:Y:S01]  /*59f0*/  STL [R1+0x290], R174 ;  /* 0x000290ae01007387 */ /* 0x000fe20000100800 */
[----:B------:R-:W-:-:S03]  /*5a00*/  ISETP.GT.U32.AND P6, PT, R8, R173, PT ;  /* 0x000000ad0800720c */ /* 0x000fc60003fc4070 */
[----:B------:R-:W-:Y:S01]  /*5a10*/  STL [R1+0x28c], R172 ;  /* 0x00028cac01007387 */ /* 0x000fe20000100800 */
[----:B------:R-:W-:-:S03]  /*5a20*/  IMAD R156, R10, 0x2, R158 ;  /* 0x000000020a9c7824 */ /* 0x000fc600078e029e */
[----:B------:R-:W-:Y:S01]  /*5a30*/  STL [R1+0x298], R170 ;  /* 0x000298aa01007387 */ /* 0x000fe20000100800 */
[----:B------:R-:W-:-:S03]  /*5a40*/  LOP3.LUT R4, R4, 0x8000, R119, 0xf8, !PT ;  /* 0x0000800004047812 */ /* 0x000fc600078ef877 */
[----:B------:R-:W-:Y:S04]  /*5a50*/  STL [R1+0x15c], R168 ;  /* 0x00015ca801007387 */ /* 0x000fe80000100800 */
[----:B------:R-:W-:Y:S04]  /*5a60*/  STL [R1+0x168], R166 ;  /* 0x000168a601007387 */ /* 0x000fe80000100800 */
[----:B------:R-:W-:Y:S01]  /*5a70*/  STL [R1+0x16c], R164 ;  /* 0x00016ca401007387 */ /* 0x000fe20000100800 */
[----:B------:R-:W-:-:S03]  /*5a80*/  @!P0 IMAD.IADD R171, R171, 0x1, -R8 ;  /* 0x00000001abab8824 */ /* 0x000fc600078e0a08 */
[----:B------:R-:W-:Y:S04]  /*5a90*/  STL [R1+0x170], R162 ;  /* 0x000170a201007387 */ /* 0x000fe80000100800 */
[----:B------:R-:W-:Y:S04]  /*5aa0*/  STL [R1+0x174], R160 ;  /* 0x000174a001007387 */ /* 0x000fe80000100800 */
[----:B------:R-:W-:Y:S01]  /*5ab0*/  STL [R1+0x178], R158 ;  /* 0x0001789e01007387 */ /* 0x000fe20000100800 */
[----:B------:R-:W-:-:S03]  /*5ac0*/  @!P4 IMAD.IADD R157, R157, 0x1, -R8 ;  /* 0x000000019d9dc824 */ /* 0x000fc600078e0a08 */
[----:B------:R-:W-:Y:S01]  /*5ad0*/  STL [R1+0x17c], R156 ;  /* 0x00017c9c01007387 */ /* 0x000fe20000100800 */
[----:B------:R-:W-:-:S03]  /*5ae0*/  ISETP.GT.U32.AND P4, PT, R8, R169, PT ;  /* 0x000000a90800720c */ /* 0x000fc60003f84070 */
[----:B------:R1:W-:Y:S01]  /*5af0*/  STL [R1+0x810], R4 ;  /* 0x0008100401007387 */ /* 0x0003e20000100800 */
[--C-:B------:R-:W-:Y:S01]  /*5b00*/  @!P5 IMAD.IADD R159, R159, 0x1, -R8.reuse ;  /* 0x000000019f9fd824 */ /* 0x100fe200078e0a08 */
[----:B------:R-:W-:Y:S01]  /*5b10*/  ISETP.GT.U32.AND P5, PT, R8, R171, PT ;  /* 0x000000ab0800720c */ /* 0x000fe20003fa4070 */
[--C-:B------:R-:W-:Y:S01]  /*5b20*/  @!P3 IMAD.IADD R167, R167, 0x1, -R8.reuse ;  /* 0x00000001a7a7b824 */ /* 0x100fe200078e0a08 */
[----:B------:R-:W-:Y:S01]  /*5b30*/  ISETP.GE.AND P3, PT, R2, RZ, PT ;  /* 0x000000ff0200720c */ /* 0x000fe20003f66270 */
[--C-:B------:R-:W-:Y:S02]  /*5b40*/  @!P2 IMAD.IADD R165, R165, 0x1, -R8.reuse ;  /* 0x00000001a5a5a824 */ /* 0x100fe400078e0a08 */
[----:B-1----:R-:W-:Y:S02]  /*5b50*/  IMAD.MOV.U32 R4, RZ, RZ, R175 ;  /* 0x000000ffff047224 */ /* 0x002fe400078e00af */
[----:B------:R-:W-:Y:S01]  /*5b60*/  @!P6 IMAD.IADD R173, R173, 0x1, -R8 ;  /* 0x00000001adade824 */ /* 0x000fe200078e0a08 */
[----:B------:R-:W3:Y:S01]  /*5b70*/  LDL.LU R175, [R1+0x880] ;  /* 0x0008800001af7983 */ /* 0x000ee20000300800 */
[----:B----4-:R-:W-:-:S02]  /*5b80*/  ISETP.GE.AND P6, PT, R249, RZ, PT ;  /* 0x000000fff900720c */ /* 0x010fc40003fc6270 */
[----:B------:R-:W-:Y:S01]  /*5b90*/  ISETP.GE.AND P2, PT, R4, RZ, PT ;  /* 0x000000ff0400720c */ /* 0x000fe20003f46270 */
[----:B------:R-:W4:Y:S01]  /*5ba0*/  LDL R249, [R1+0x458] ;  /* 0x0004580001f97983 */ /* 0x000f220000100800 */
[--C-:B------:R-:W-:Y:S01]  /*5bb0*/  @!P4 IMAD.IADD R169, R169, 0x1, -R8.reuse ;  /* 0x00000001a9a9c824 */ /* 0x100fe200078e0a08 */
[----:B------:R-:W-:Y:S01]  /*5bc0*/  ISETP.GE.AND P4, PT, R250, RZ, PT ;  /* 0x000000fffa00720c */ /* 0x000fe20003f86270 */
[----:B------:R-:W-:Y:S01]  /*5bd0*/  @!P5 IMAD.IADD R171, R171, 0x1, -R8 ;  /* 0x00000001ababd824 */ /* 0x000fe200078e0a08 */
[----:B------:R-:W3:Y:S01]  /*5be0*/  LDL R250, [R1+0x450] ;  /* 0x0004500001fa7983 */ /* 0x000ee20000100800 */
[----:B------:R-:W-:Y:S01]  /*5bf0*/  @!P3 IMAD.MOV R112, RZ, RZ, -R112 ;  /* 0x000000ffff70b224 */ /* 0x000fe200078e0a70 */
[----:B------:R-:W-:Y:S02]  /*5c00*/  ISETP.GE.AND P5, PT, R251, RZ, PT ;  /* 0x000000fffb00720c */ /* 0x000fe40003fa6270 */
[----:B------:R-:W3:Y:S01]  /*5c10*/  LDL R251, [R1+0x44c] ;  /* 0x00044c0001fb7983 */ /* 0x000ee20000100800 */
[----:B------:R-:W-:-:S03]  /*5c20*/  ISETP.GE.AND P3, PT, R252, RZ, PT ;  /* 0x000000fffc00720c */ /* 0x000fc60003f66270 */
[----:B------:R-:W-:Y:S01]  /*5c30*/  @!P2 IMAD.MOV R43, RZ, RZ, -R43 ;  /* 0x000000ffff2ba224 */ /* 0x000fe200078e0a2b */
[----:B------:R-:W3:Y:S01]  /*5c40*/  LDL R252, [R1+0x448] ;  /* 0x0004480001fc7983 */ /* 0x000ee20000100800 */
[----:B------:R-:W-:-:S03]  /*5c50*/  ISETP.GE.AND P2, PT, R154, RZ, PT ;  /* 0x000000ff9a00720c */ /* 0x000fc60003f46270 */
[----:B------:R-:W3:Y:S01]  /*5c60*/  LDL R154, [R1+0x444] ;  /* 0x00044400019a7983 */ /* 0x000ee20000100800 */
[----:B------:R-:W-:-:S03]  /*5c70*/  ISETP.GT.U32.AND P1, PT, R8, R163, PT ;  /* 0x000000a30800720c */ /* 0x000fc60003f24070 */
[----:B------:R-:W3:Y:S10]  /*5c80*/  LDL R4, [R1+0x410] ;  /* 0x0004100001047983 */ /* 0x000ef40000100800 */
[----:B------:R-:W-:Y:S01]  /*5c90*/  @!P1 IMAD.IADD R163, R163, 0x1, -R8 ;  /* 0x00000001a3a39824 */ /* 0x000fe200078e0a08 */
[----:B------:R-:W-:-:S13]  /*5ca0*/  ISETP.GT.U32.AND P1, PT, R5, R6, PT ;  /* 0x000000060500720c */ /* 0x000fda0003f24070 */
[----:B------:R-:W-:Y:S02]  /*5cb0*/  @!P1 IMAD.IADD R6, R6, 0x1, -R5 ;  /* 0x0000000106069824 */ /* 0x000fe400078e0a05 */
[----:B------:R-:W-:Y:S01]  /*5cc0*/  @!P4 IMAD.MOV R46, RZ, RZ, -R46 ;  /* 0x000000ffff2ec224 */ /* 0x000fe200078e0a2e */
[----:B------:R-:W-:Y:S01]  /*5cd0*/  ISETP.GE.AND P4, PT, R248, RZ, PT ;  /* 0x000000fff800720c */ /* 0x000fe20003f86270 */
[----:B------:R-:W-:Y:S01]  /*5ce0*/  @!P5 IMAD.MOV R47, RZ, RZ, -R47 ;  /* 0x000000ffff2fd224 */ /* 0x000fe200078e0a2f */
[----:B------:R-:W3:Y:S01]  /*5cf0*/  LDL R248, [R1+0x43c] ;  /* 0x00043c0001f87983 */ /* 0x000ee20000100800 */
[----:B------:R-:W-:Y:S02]  /*5d00*/  @!P2 IMAD.MOV R50, RZ, RZ, -R50 ;  /* 0x000000ffff32a224 */ /* 0x000fe400078e0a32 */
[----:B------:R-:W-:Y:S01]  /*5d10*/  @!P3 IMAD.MOV R48, RZ, RZ, -R48 ;  /* 0x000000ffff30b224 */ /* 0x000fe200078e0a30 */
[----:B------:R-:W-:Y:S01]  /*5d20*/  ISETP.GT.U32.AND P0, PT, R8, R161, PT ;  /* 0x000000a10800720c */ /* 0x000fe20003f04070 */
[----:B------:R-:W3:Y:S06]  /*5d30*/  LDL R5, [R1+0x62c] ;  /* 0x00062c0001057983 */ /* 0x000eec0000100800 */
[----:B------:R-:W-:Y:S01]  /*5d40*/  @!P4 IMAD.MOV R52, RZ, RZ, -R52 ;  /* 0x000000ffff34c224 */ /* 0x000fe200078e0a34 */
[----:B--2---:R-:W-:-:S02]  /*5d50*/  ISETP.GE.AND P1, PT, R0, RZ, PT ;  /* 0x000000ff0000720c */ /* 0x004fc40003f26270 */
[----:B------:R-:W2:Y:S11]  /*5d60*/  LDL R0, [R1+0x454] ;  /* 0x0004540001007983 */ /* 0x000eb60000100800 */
[----:B------:R-:W-:Y:S01]  /*5d70*/  @!P1 IMAD.MOV R44, RZ, RZ, -R44 ;  /* 0x000000ffff2c9224 */ /* 0x000fe200078e0a2c */
[----:B------:R-:W-:-:S02]  /*5d80*/  ISETP.GE.AND P1, PT, R247, RZ, PT ;  /* 0x000000fff700720c */ /* 0x000fc40003f26270 */
[----:B------:R-:W2:Y:S11]  /*5d90*/  LDL R247, [R1+0x440] ;  /* 0x0004400001f77983 */ /* 0x000eb60000100800 */
[----:B------:R-:W-:Y:S01]  /*5da0*/  @!P1 IMAD.MOV R51, RZ, RZ, -R51 ;  /* 0x000000ffff339224 */ /* 0x000fe200078e0a33 */
[----:B----4-:R-:W-:-:S02]  /*5db0*/  ISETP.GE.AND P5, PT, R249, RZ, PT ;  /* 0x000000fff900720c */ /* 0x010fc40003fa6270 */
[----:B------:R-:W4:Y:S01]  /*5dc0*/  LDL R249, [R1+0x438] ;  /* 0x0004380001f97983 */ /* 0x000f220000100800 */
[----:B---3--:R-:W-:-:S03]  /*5dd0*/  ISETP.GE.AND P2, PT, R250, RZ, PT ;  /* 0x000000fffa00720c */ /* 0x008fc60003f46270 */
[----:B------:R-:W3:Y:S01]  /*5de0*/  LDL R250, [R1+0x430] ;  /* 0x0004300001fa7983 */ /* 0x000ee20000100800 */
[----:B------:R-:W-:-:S03]  /*5df0*/  ISETP.GE.AND P1, PT, R251, RZ, PT ;  /* 0x000000fffb00720c */ /* 0x000fc60003f26270 */
[----:B------:R-:W3:Y:S01]  /*5e00*/  LDL R251, [R1+0x428] ;  /* 0x0004280001fb7983 */ /* 0x000ee20000100800 */
[----:B------:R-:W-:Y:S02]  /*5e10*/  ISETP.GE.AND P4, PT, R252, RZ, PT ;  /* 0x000000fffc00720c */ /* 0x000fe40003f86270 */
[----:B------:R-:W-:Y:S01]  /*5e20*/  @!P5 IMAD.MOV R54, RZ, RZ, -R54 ;  /* 0x000000ffff36d224 */ /* 0x000fe200078e0a36 */
[----:B------:R-:W3:Y:S01]  /*5e30*/  LDL R252, [R1+0x424] ;  /* 0x0004240001fc7983 */ /* 0x000ee20000100800 */
[----:B------:R-:W-:-:S03]  /*5e40*/  ISETP.GE.AND P5, PT, R154, RZ, PT ;  /* 0x000000ff9a00720c */ /* 0x000fc60003fa6270 */
[----:B------:R-:W3:Y:S01]  /*5e50*/  LDL R154, [R1+0x420] ;  /* 0x00042000019a7983 */ /* 0x000ee20000100800 */
[----:B------:R-:W-:Y:S02]  /*5e60*/  @!P2 IMAD.MOV R56, RZ, RZ, -R56 ;  /* 0x000000ffff38a224 */ /* 0x000fe400078e0a38 */
[----:B------:R-:W-:-:S07]  /*5e70*/  @!P1 IMAD.MOV R58, RZ, RZ, -R58 ;  /* 0x000000ffff3a9224 */ /* 0x000fce00078e0a3a */
[----:B------:R-:W-:Y:S01]  /*5e80*/  @!P5 IMAD.MOV R60, RZ, RZ, -R60 ;  /* 0x000000ffff3cd224 */ /* 0x000fe200078e0a3c */
[----:B------:R-:W-:Y:S02]  /*5e90*/  ISETP.GE.AND P2, PT, R248, RZ, PT ;  /* 0x000000fff800720c */ /* 0x000fe40003f46270 */
[----:B------:R-:W3:Y:S11]  /*5ea0*/  LDL R248, [R1+0x418] ;  /* 0x0004180001f87983 */ /* 0x000ef60000100800 */
        /* <DEDUP_REMOVED lines=19> */
[----:B------:R-:W-:Y:S02]  /*5fe0*/  @!P5 IMAD.MOV R67, RZ, RZ, -R67 ;  /* 0x000000ffff43d224 */ /* 0x000fe400078e0a43 */
[----:B------:R-:W-:-:S05]  /*5ff0*/  @!P3 IMAD.MOV R68, RZ, RZ, -R68 ;  /* 0x000000ffff44b224 */ /* 0x000fca00078e0a44 */
        /* <DEDUP_REMOVED lines=21> */
[----:B------:R-:W-:Y:S01]  /*6150*/  @!P0 IMAD.IADD R161, R161, 0x1, -R8 ;  /* 0x00000001a1a18824 */ /* 0x000fe200078e0a08 */
[----:B------:R-:W-:Y:S01]  /*6160*/  ISETP.GT.U32.AND P0, PT, R8, R116, PT ;  /* 0x000000740800720c */ /* 0x000fe20003f04070 */
[----:B------:R-:W-:Y:S01]  /*6170*/  @!P2 IMAD.MOV R69, RZ, RZ, -R69 ;  /* 0x000000ffff45a224 */ /* 0x000fe200078e0a45 */
[----:B------:R-:W-:Y:S01]  /*6180*/  ISETP.GE.AND P2, PT, R4, RZ, PT ;  /* 0x000000ff0400720c */ /* 0x000fe20003f46270 */
[----:B------:R-:W-:Y:S01]  /*6190*/  @!P1 IMAD.MOV R75, RZ, RZ, -R75 ;  /* 0x000000ffff4b9224 */ /* 0x000fe200078e0a4b */
[----:B------:R-:W3:Y:S01]  /*61a0*/  LDL R4, [R1+0x604] ;  /* 0x0006040001047983 */ /* 0x000ee20000100800 */
[----:B------:R-:W-:-:S08]  /*61b0*/  @!P4 IMAD.MOV R76, RZ, RZ, -R76 ;  /* 0x000000ffff4cc224 */ /* 0x000fd000078e0a4c */
[----:B------:R-:W-:Y:S02]  /*61c0*/  @!P0 IMAD.IADD R116, R116, 0x1, -R8 ;  /* 0x0000000174748824 */ /* 0x000fe400078e0a08 */
[----:B------:R-:W-:Y:S01]  /*61d0*/  @!P2 IMAD.MOV R74, RZ, RZ, -R74 ;  /* 0x000000ffff4aa224 */ /* 0x000fe200078e0a4a */
[----:B------:R-:W3:Y:S01]  /*61e0*/  LDL R8, [R1+0x5f4] ;  /* 0x0005f40001087983 */ /* 0x000ee20000100800 */
[----:B------:R-:W-:Y:S02]  /*61f0*/  @!P5 IMAD.MOV R78, RZ, RZ, -R78 ;  /* 0x000000ffff4ed224 */ /* 0x000fe400078e0a4e */
[----:B------:R-:W-:Y:S01]  /*6200*/  @!P3 IMAD.MOV R79, RZ, RZ, -R79 ;  /* 0x000000ffff4fb224 */ /* 0x000fe200078e0a4f */
[----:B------:R-:W-:Y:S02]  /*6210*/  ISETP.GE.AND P4, PT, R248, RZ, PT ;  /* 0x000000fff800720c */ /* 0x000fe40003f86270 */
[----:B------:R-:W3:Y:S11]  /*6220*/  LDL R248, [R1+0x610] ;  /* 0x0006100001f87983 */ /* 0x000ef60000100800 */
[----:B------:R-:W-:Y:S01]  /*6230*/  @!P4 IMAD.MOV R84, RZ, RZ, -R84 ;  /* 0x000000ffff54c224 */ /* 0x000fe200078e0a54 */
[----:B--2---:R-:W-:-:S02]  /*6240*/  ISETP.GE.AND P2, PT, R0, RZ, PT ;  /* 0x000000ff0000720c */ /* 0x004fc40003f46270 */
[----:B------:R-:W2:Y:S01]  /*6250*/  LDL R0, [R1+0x630] ;  /* 0x0006300001007983 */ /* 0x000ea20000100800 */
[----:B------:R-:W-:-:S03]  /*6260*/  ISETP.GE.AND P1, PT, R247, RZ, PT ;  /* 0x000000fff700720c */ /* 0x000fc60003f26270 */
[----:B------:R-:W2:Y:S07]  /*6270*/  LDL R247, [R1+0x600] ;  /* 0x0006000001f77983 */ /* 0x000eae0000100800 */
[----:B------:R-:W-:-:S03]  /*6280*/  @!P2 IMAD.MOV R80, RZ, RZ, -R80 ;  /* 0x000000ffff50a224 */ /* 0x000fc600078e0a50 */
[----:B------:R-:W-:Y:S01]  /*6290*/  @!P1 IMAD.MOV R118, RZ, RZ, -R118 ;  /* 0x000000ffff769224 */ /* 0x000fe200078e0a76 */
[----:B----4-:R-:W-:Y:S02]  /*62a0*/  ISETP.GE.AND P5, PT, R249, RZ, PT ;  /* 0x000000fff900720c */ /* 0x010fe40003fa6270 */
[----:B------:R-:W4:Y:S01]  /*62b0*/  LDL R249, [R1+0x60c] ;  /* 0x00060c0001f97983 */ /* 0x000f220000100800 */
[----:B---3--:R-:W-:-:S03]  /*62c0*/  ISETP.GE.AND P3, PT, R250, RZ, PT ;  /* 0x000000fffa00720c */ /* 0x008fc60003f66270 */
[----:B------:R-:W3:Y:S01]  /*62d0*/  LDL R250, [R1+0x61c] ;  /* 0x00061c0001fa7983 */ /* 0x000ee20000100800 */
[----:B------:R-:W-:-:S03]  /*62e0*/  ISETP.GE.AND P2, PT, R251, RZ, PT ;  /* 0x000000fffb00720c */ /* 0x000fc60003f46270 */
[----:B------:R-:W3:Y:S01]  /*62f0*/  LDL R251, [R1+0x618] ;  /* 0x0006180001fb7983 */ /* 0x000ee20000100800 */
[----:B------:R-:W-:-:S03]  /*6300*/  ISETP.GE.AND P1, PT, R252, RZ, PT ;  /* 0x000000fffc00720c */ /* 0x000fc60003f26270 */
[----:B------:R-:W3:Y:S01]  /*6310*/  LDL R252, [R1+0x628] ;  /* 0x0006280001fc7983 */ /* 0x000ee20000100800 */
[----:B------:R-:W-:-:S03]  /*6320*/  ISETP.GE.AND P4, PT, R154, RZ, PT ;  /* 0x000000ff9a00720c */ /* 0x000fc60003f86270 */
[----:B------:R-:W3:Y:S01]  /*6330*/  LDL R154, [R1+0x624] ;  /* 0x00062400019a7983 */ /* 0x000ee20000100800 */
[----:B------:R-:W-:Y:S02]  /*6340*/  @!P5 IMAD.MOV R86, RZ, RZ, -R86 ;  /* 0x000000ffff56d224 */ /* 0x000fe400078e0a56 */
[----:B------:R-:W-:Y:S01]  /*6350*/  @!P3 IMAD.MOV R87, RZ, RZ, -R87 ;  /* 0x000000ffff57b224 */ /* 0x000fe200078e0a57 */
[----:B------:R-:W-:Y:S01]  /*6360*/  ISETP.GE.AND P3, PT, R4, RZ, PT ;  /* 0x000000ff0400720c */ /* 0x000fe20003f66270 */
[----:B------:R-:W-:Y:S01]  /*6370*/  @!P2 IMAD.MOV R88, RZ, RZ, -R88 ;  /* 0x000000ffff58a224 */ /* 0x000fe200078e0a58 */
[----:B------:R-:W3:Y:S01]  /*6380*/  LDL R4, [R1+0x614] ;  /* 0x0006140001047983 */ /* 0x000ee20000100800 */
[----:B------:R-:W-:Y:S01]  /*6390*/  @!P1 IMAD.MOV R90, RZ, RZ, -R90 ;  /* 0x000000ffff5a9224 */ /* 0x000fe200078e0a5a */
[----:B------:R-:W-:Y:S02]  /*63a0*/  ISETP.GE.AND P5, PT, R8, RZ, PT ;  /* 0x000000ff0800720c */ /* 0x000fe40003fa6270 */
[----:B------:R-:W-:Y:S01]  /*63b0*/  @!P4 IMAD.MOV R91, RZ, RZ, -R91 ;  /* 0x000000ffff5bc224 */ /* 0x000fe200078e0a5b */
[----:B------:R-:W3:Y:S06]  /*63c0*/  LDL R8, [R1+0x620] ;  /* 0x0006200001087983 */ /* 0x000eec0000100800 */
[----:B------:R-:W-:Y:S01]  /*63d0*/  @!P3 IMAD.MOV R94, RZ, RZ, -R94 ;  /* 0x000000ffff5eb224 */ /* 0x000fe200078e0a5e */
[----:B------:R-:W-:-:S03]  /*63e0*/  ISETP.GE.AND P1, PT, R248, RZ, PT ;  /* 0x000000fff800720c */ /* 0x000fc60003f26270 */
[----:B------:R-:W-:-:S10]  /*63f0*/  @!P5 IMAD.MOV R92, RZ, RZ, -R92 ;  /* 0x000000ffff5cd224 */ /* 0x000fd400078e0a5c */
[----:B------:R-:W-:Y:S01]  /*6400*/  @!P1 IMAD.MOV R96, RZ, RZ, -R96 ;  /* 0x000000ffff609224 */ /* 0x000fe200078e0a60 */
[----:B--2---:R-:W-:Y:S02]  /*6410*/  ISETP.GE.AND P2, PT, R247, RZ, PT ;  /* 0x000000fff700720c */ /* 0x004fe40003f46270 */
[----:B------:R-:W2:Y:S04]  /*6420*/  LDL.LU R247, [R1+0x87c] ;  /* 0x00087c0001f77983 */ /* 0x000ea80000300800 */
[----:B------:R-:W2:Y:S07]  /*6430*/  LDL.LU R248, [R1+0x878] ;  /* 0x0008780001f87983 */ /* 0x000eae0000300800 */
[----:B------:R-:W-:Y:S01]  /*6440*/  @!P2 IMAD.MOV R95, RZ, RZ, -R95 ;  /* 0x000000ffff5fa224 */ /* 0x000fe200078e0a5f */
[----:B----4-:R-:W-:-:S02]  /*6450*/  ISETP.GE.AND P4, PT, R249, RZ, PT ;  /* 0x000000fff900720c */ /* 0x010fc40003f86270 */
[----:B------:R-:W4:Y:S01]  /*6460*/  LDL.LU R249, [R1+0x874] ;  /* 0x0008740001f97983 */ /* 0x000f220000300800 */
[----:B---3--:R-:W-:-:S03]  /*6470*/  ISETP.GE.AND P5, PT, R250, RZ, PT ;  /* 0x000000fffa00720c */ /* 0x008fc60003fa6270 */
[----:B------:R-:W3:Y:S01]  /*6480*/  LDL.LU R250, [R1+0x870] ;  /* 0x0008700001fa7983 */ /* 0x000ee20000300800 */
[----:B------:R-:W-:-:S03]  /*6490*/  ISETP.GE.AND P3, PT, R251, RZ, PT ;  /* 0x000000fffb00720c */ /* 0x000fc60003f66270 */
[----:B------:R-:W2:Y:S01]  /*64a0*/  LDL.LU R251, [R1+0x86c] ;  /* 0x00086c0001fb7983 */ /* 0x000ea20000300800 */
[----:B------:R-:W-:-:S03]  /*64b0*/  ISETP.GE.AND P2, PT, R252, RZ, PT ;  /* 0x000000fffc00720c */ /* 0x000fc60003f46270 */
[----:B------:R-:W4:Y:S01]  /*64c0*/  LDL.LU R252, [R1+0x868] ;  /* 0x0008680001fc7983 */ /* 0x000f220000300800 */
[----:B------:R-:W-:-:S03]  /*64d0*/  ISETP.GE.AND P1, PT, R154, RZ, PT ;  /* 0x000000ff9a00720c */ /* 0x000fc60003f26270 */
[----:B------:R-:W3:Y:S10]  /*64e0*/  LDL.LU R154, [R1+0x864] ;  /* 0x00086400019a7983 */ /* 0x000ef40000300800 */
[----:B------:R-:W-:-:S02]  /*64f0*/  @!P1 IMAD.MOV R103, RZ, RZ, -R103 ;  /* 0x000000ffff679224 */ /* 0x000fc400078e0a67 */
[----:B------:R-:W-:Y:S01]  /*6500*/  @!P5 IMAD.MOV R99, RZ, RZ, -R99 ;  /* 0x000000ffff63d224 */ /* 0x000fe200078e0a63 */
[----:B------:R-:W-:Y:S01]  /*6510*/  ISETP.GE.AND P5, PT, R5, RZ, PT ;  /* 0x000000ff0500720c */ /* 0x000fe20003fa6270 */
[----:B------:R-:W-:Y:S01]  /*6520*/  @!P4 IMAD.MOV R98, RZ, RZ, -R98 ;  /* 0x000000ffff62c224 */ /* 0x000fe200078e0a62 */
[----:B------:R-:W-:Y:S01]  /*6530*/  ISETP.GE.AND P4, PT, R0, RZ, PT ;  /* 0x000000ff0000720c */ /* 0x000fe20003f86270 */
[----:B------:R-:W-:Y:S01]  /*6540*/  @!P3 IMAD.MOV R100, RZ, RZ, -R100 ;  /* 0x000000ffff64b224 */ /* 0x000fe200078e0a64 */
[----:B------:R-:W-:Y:S01]  /*6550*/  ISETP.GE.AND P3, PT, R8, RZ, PT ;  /* 0x000000ff0800720c */ /* 0x000fe20003f66270 */
[----:B------:R-:W-:Y:S01]  /*6560*/  @!P2 IMAD.MOV R102, RZ, RZ, -R102 ;  /* 0x000000ffff66a224 */ /* 0x000fe200078e0a66 */
[----:B------:R-:W-:-:S07]  /*6570*/  ISETP.GE.AND P2, PT, R4, RZ, PT ;  /* 0x000000ff0400720c */ /* 0x000fce0003f46270 */
[----:B------:R-:W-:Y:S02]  /*6580*/  @!P5 IMAD.MOV R106, RZ, RZ, -R106 ;  /* 0x000000ffff6ad224 */ /* 0x000fe400078e0a6a */
[----:B------:R-:W-:Y:S02]  /*6590*/  @!P4 IMAD.MOV R104, RZ, RZ, -R104 ;  /* 0x000000ffff68c224 */ /* 0x000fe400078e0a68 */
[----:B------:R-:W-:Y:S02]  /*65a0*/  @!P3 IMAD.MOV R107, RZ, RZ, -R107 ;  /* 0x000000ffff6bb224 */ /* 0x000fe400078e0a6b */
[----:B------:R-:W-:Y:S01]  /*65b0*/  @!P2 IMAD.MOV R108, RZ, RZ, -R108 ;  /* 0x000000ffff6ca224 */ /* 0x000fe200078e0a6c */
[----:B------:R-:W1:Y:S01]  /*65c0*/  S2R R0, SR_TID.X ;  /* 0x0000000000007919 */ /* 0x000e620000002100 */
[----:B------:R-:W-:Y:S02]  /*65d0*/  LOP3.LUT R82, R82, 0x70, RZ, 0xc0, !PT ;  /* 0x0000007052527812 */ /* 0x000fe400078ec0ff */
[----:B---3--:R-:W-:-:S02]  /*65e0*/  ISETP.GE.AND P1, PT, R154, RZ, PT ;  /* 0x000000ff9a00720c */ /* 0x008fc40003f26270 */
[----:B------:R-:W3:Y:S01]  /*65f0*/  LDL.LU R154, [R1+0x860] ;  /* 0x00086000019a7983 */ /* 0x000ee20000300800 */
[----:B--2---:R-:W-:Y:S02]  /*6600*/  ISETP.GE.AND P5, PT, R251, RZ, PT ;  /* 0x000000fffb00720c */ /* 0x004fe40003fa6270 */
[----:B----4-:R-:W-:Y:S02]  /*6610*/  ISETP.GE.AND P4, PT, R252, RZ, PT ;  /* 0x000000fffc00720c */ /* 0x010fe40003f86270 */
[----:B------:R-:W-:Y:S02]  /*6620*/  ISETP.GE.AND P3, PT, R250, RZ, PT ;  /* 0x000000fffa00720c */ /* 0x000fe40003f66270 */
[----:B------:R-:W-:-:S07]  /*6630*/  ISETP.GE.AND P2, PT, R249, RZ, PT ;  /* 0x000000fff900720c */ /* 0x000fce0003f46270 */
        /* <DEDUP_REMOVED lines=15> */
[----:B------:R-:W-:Y:S01]  /*6730*/  ISETP.GE.AND P2, PT, R239, RZ, PT ;  /* 0x000000ffef00720c */ /* 0x000fe20003f46270 */
[----:B------:R-:W-:Y:S01]  /*6740*/  @!P1 IMAD.MOV R110, RZ, RZ, -R110 ;  /* 0x000000ffff6e9224 */ /* 0x000fe200078e0a6e */
[----:B------:R-:W-:-:S05]  /*6750*/  ISETP.GE.AND P1, PT, R248, RZ, PT ;  /* 0x000000fff800720c */ /* 0x000fca0003f26270 */
        /* <DEDUP_REMOVED lines=90> */
[----:B------:R-:W-:-:S02]  /*6d00*/  IMAD.IADD R3, R82, 0x1, R3 ;  /* 0x0000000152037824 */ /* 0x000fc400078e0203 */
[----:B------:R-:W2:Y:S02]  /*6d10*/  LDC.64 R82, c[0x0][0x230] ;  /* 0x00008c00ff527b82 */ /* 0x000ea40000000a00 */
        /* <DEDUP_REMOVED lines=19> */
[----:B-1----:R-:W-:Y:S01]  /*6e50*/  SHF.R.U32.HI R0, RZ, 0x6, R0 ;  /* 0x00000006ff007819 */ /* 0x002fe20000011600 */
[----:B--2---:R-:W-:Y:S01]  /*6e60*/  VIADD R252, R82, 0x3f ;  /* 0x0000003f52fc7836 */ /* 0x004fe20000000000 */
[----:B------:R-:W-:-:S03]  /*6e70*/  ISETP.GE.AND P1, PT, R193, RZ, PT ;  /* 0x000000ffc100720c */ /* 0x000fc60003f26270 */
[----:B------:R-:W-:Y:S01]  /*6e80*/  @!P5 IMAD.MOV R159, RZ, RZ, -R159 ;  /* 0x000000ffff9fd224 */ /* 0x000fe200078e0a9f */
[----:B------:R-:W-:Y:S01]  /*6e90*/  ISETP.GE.AND P5, PT, R183, RZ, PT ;  /* 0x000000ffb700720c */ /* 0x000fe20003fa6270 */
[----:B------:R-:W-:Y:S01]  /*6ea0*/  @!P4 IMAD.MOV R157, RZ, RZ, -R157 ;  /* 0x000000ffff9dc224 */ /* 0x000fe200078e0a9d */
[----:B------:R-:W-:Y:S01]  /*6eb0*/  ISETP.GE.AND P4, PT, R184, RZ, PT ;  /* 0x000000ffb800720c */ /* 0x000fe20003f86270 */
[----:B------:R-:W-:Y:S01]  /*6ec0*/  @!P3 IMAD.MOV R161, RZ, RZ, -R161 ;  /* 0x000000ffffa1b224 */ /* 0x000fe200078e0aa1 */
[----:B------:R-:W-:Y:S02]  /*6ed0*/  SGXT.U32 R0, R0, 0x1 ;  /* 0x000000010000781a */ /* 0x000fe40000000000 */
[----:B------:R-:W-:Y:S01]  /*6ee0*/  ISETP.GT.AND P3, PT, R252, 0x3f, PT ;  /* 0x0000003ffc00780c */ /* 0x000fe20003f64270 */
[----:B------:R-:W-:Y:S01]  /*6ef0*/  @!P2 IMAD.MOV R163, RZ, RZ, -R163 ;  /* 0x000000ffffa3a224 */ /* 0x000fe200078e0aa3 */
[----:B------:R-:W-:Y:S01]  /*6f00*/  ISETP.GE.AND P2, PT, R0, UR4, PT ;  /* 0x0000000400007c0c */ /* 0x000fe2000bf46270 */
[----:B------:R-:W-:Y:S01]  /*6f10*/  IMAD R136, R10, 0x2, R156 ;  /* 0x000000020a887824 */ /* 0x000fe200078e029c */
[----:B------:R-:W-:Y:S01]  /*6f20*/  SEL R8, RZ, 0x4, !P3 ;  /* 0x00000004ff087807 */ /* 0x000fe20005800000 */
[----:B------:R-:W-:Y:S01]  /*6f30*/  @!P6 IMAD.MOV R114, RZ, RZ, -R114 ;  /* 0x000000ffff72e224 */ /* 0x000fe200078e0a72 */
[----:B------:R-:W-:Y:S01]  /*6f40*/  ISETP.NE.AND P0, PT, R175, RZ, PT ;  /* 0x000000ffaf00720c */ /* 0x000fe20003f05270 */
[----:B------:R-:W-:Y:S01]  /*6f50*/  @!P1 IMAD.MOV R147, RZ, RZ, -R147 ;  /* 0x000000ffff939224 */ /* 0x000fe200078e0a93 */
[----:B------:R-:W-:Y:S01]  /*6f60*/  SEL R115, R8, RZ, !P2 ;  /* 0x000000ff08737207 */ /* 0x000fe20005000000 */
[----:B------:R-:W-:Y:S01]  /*6f70*/  @!P5 IMAD.MOV R167, RZ, RZ, -R167 ;  /* 0x000000ffffa7d224 */ /* 0x000fe200078e0aa7 */
[----:B------:R-:W-:Y:S01]  /*6f80*/  ISETP.GE.AND P2, PT, R178, RZ, PT ;  /* 0x000000ffb200720c */ /* 0x000fe20003f46270 */
[----:B------:R-:W-:Y:S01]  /*6f90*/  @!P4 IMAD.MOV R165, RZ, RZ, -R165 ;  /* 0x000000ffffa5c224 */ /* 0x000fe200078e0aa5 */
[----:B------:R-:W-:Y:S01]  /*6fa0*/  ISETP.GE.AND P6, PT, R182, RZ, PT ;  /* 0x000000ffb600720c */ /* 0x000fe20003fc6270 */
[----:B------:R-:W-:Y:S01]  /*6fb0*/  IMAD R135, R10, 0x2, R136 ;  /* 0x000000020a877824 */ /* 0x000fe200078e0288 */
[----:B------:R-:W-:Y:S01]  /*6fc0*/  ISETP.GE.AND P3, PT, R181, RZ, PT ;  /* 0x000000ffb500720c */ /* 0x000fe20003f66270 */
[----:B------:R-:W-:Y:S01]  /*6fd0*/  ULDC UR4, c[0x0][0x230] ;  /* 0x00008c0000047ab9 */ /* 0x000fe20000000800 */
[----:B------:R-:W-:-:S02]  /*6fe0*/  ISETP.GE.AND P5, PT, R180, RZ, PT ;  /* 0x000000ffb400720c */ /* 0x000fc40003fa6270 */
[----:B------:R-:W-:Y:S02]  /*6ff0*/  ISETP.GE.AND P4, PT, R179, RZ, PT ;  /* 0x000000ffb300720c */ /* 0x000fe40003f86270 */
[----:B------:R-:W-:Y:S01]  /*7000*/  LOP3.LUT R175, RZ, R175, RZ, 0x33, !PT ;  /* 0x000000afffaf7212 */ /* 0x000fe200078e33ff */
[----:B------:R-:W-:-:S03]  /*7010*/  IMAD R134, R10, 0x2, R135 ;  /* 0x000000020a867824 */ /* 0x000fc600078e0287 */
[C---:B------:R-:W-:Y:S02]  /*7020*/  SEL R17, R175.reuse, R17, !P0 ;  /* 0x00000011af117207 */ /* 0x040fe40004000000 */
[C---:B------:R-:W-:Y:S02]  /*7030*/  SEL R21, R175.reuse, R21, !P0 ;  /* 0x00000015af157207 */ /* 0x040fe40004000000 */
[C---:B------:R-:W-:Y:S01]  /*7040*/  SEL R9, R175.reuse, R9, !P0 ;  /* 0x00000009af097207 */ /* 0x040fe20004000000 */
[----:B------:R-:W-:Y:S01]  /*7050*/  IMAD R132, R10, 0x2, R134 ;  /* 0x000000020a847824 */ /* 0x000fe200078e0286 */
[C---:B------:R-:W-:Y:S01]  /*7060*/  SEL R7, R175.reuse, R7, !P0 ;  /* 0x00000007af077207 */ /* 0x040fe20004000000 */
[----:B------:R-:W-:Y:S01]  /*7070*/  STL [R1+0x85c], R17 ;  /* 0x00085c1101007387 */ /* 0x000fe20000100800 */
[C---:B------:R-:W-:Y:S02]  /*7080*/  SEL R153, R175.reuse, R153, !P0 ;  /* 0x00000099af997207 */ /* 0x040fe40004000000 */
[----:B------:R-:W-:Y:S01]  /*7090*/  SEL R155, R175, R155, !P0 ;  /* 0x0000009baf9b7207 */ /* 0x000fe20004000000 */
[----:B------:R-:W-:Y:S01]  /*70a0*/  STL [R1+0x858], R21 ;  /* 0x0008581501007387 */ /* 0x000fe20000100800 */
[----:B------:R-:W-:-:S02]  /*70b0*/  @!P2 IMAD.MOV R6, RZ, RZ, -R6 ;  /* 0x000000ffff06a224 */ /* 0x000fc400078e0a06 */
[C---:B------:R-:W-:Y:S01]  /*70c0*/  IMAD R131, R10.reuse, 0x2, R132 ;  /* 0x000000020a837824 */ /* 0x040fe200078e0284 */
[----:B------:R-:W-:Y:S01]  /*70d0*/  STL [R1+0x81c], R9 ;  /* 0x00081c0901007387 */ /* 0x000fe20000100800 */
[----:B------:R-:W-:Y:S02]  /*70e0*/  @!P6 IMAD.MOV R169, RZ, RZ, -R169 ;  /* 0x000000ffffa9e224 */ /* 0x000fe400078e0aa9 */
[----:B------:R-:W-:Y:S01]  /*70f0*/  @!P3 IMAD.MOV R171, RZ, RZ, -R171 ;  /* 0x000000ffffabb224 */ /* 0x000fe200078e0aab */
[----:B------:R-:W-:Y:S01]  /*7100*/  STL [R1+0x820], R7 ;  /* 0x0008200701007387 */ /* 0x000fe20000100800 */
[----:B------:R-:W-:Y:S02]  /*7110*/  @!P5 IMAD.MOV R173, RZ, RZ, -R173 ;  /* 0x000000ffffadd224 */ /* 0x000fe400078e0aad */
[----:B------:R-:W-:Y:S01]  /*7120*/  @!P4 IMAD.MOV R116, RZ, RZ, -R116 ;  /* 0x000000ffff74c224 */ /* 0x000fe200078e0a74 */
[----:B------:R-:W-:Y:S01]  /*7130*/  STL [R1+0x814], R153 ;  /* 0x0008149901007387 */ /* 0x000fe20000100800 */
[----:B------:R-:W-:Y:S01]  /*7140*/  IMAD R130, R10, 0x2, R131 ;  /* 0x000000020a827824 */ /* 0x000fe200078e0283 */
[----:B------:R-:W-:Y:S01]  /*7150*/  ISETP.GE.AND P2, PT, R152, UR5, PT ;  /* 0x0000000598007c0c */ /* 0x000fe2000bf46270 */
[----:B------:R-:W-:Y:S01]  /*7160*/  ULDC UR5, c[0x0][0x230] ;  /* 0x00008c0000057ab9 */ /* 0x000fe20000000800 */
[----:B------:R1:W-:Y:S01]  /*7170*/  STL [R1+0x818], R155 ;  /* 0x0008189b01007387 */ /* 0x0003e20000100800 */
[----:B------:R-:W-:-:S02]  /*7180*/  SEL R112, R175, R112, !P0 ;  /* 0x00000070af707207 */ /* 0x000fc40004000000 */
[C---:B------:R-:W-:Y:S02]  /*7190*/  SEL R114, R175.reuse, R114, !P0 ;  /* 0x00000072af727207 */ /* 0x040fe40004000000 */
[C---:B------:R-:W-:Y:S02]  /*71a0*/  SEL R43, R175.reuse, R43, !P0 ;  /* 0x0000002baf2b7207 */ /* 0x040fe40004000000 */
[C---:B------:R-:W-:Y:S02]  /*71b0*/  SEL R44, R175.reuse, R44, !P0 ;  /* 0x0000002caf2c7207 */ /* 0x040fe40004000000 */
[----:B-1----:R-:W-:Y:S02]  /*71c0*/  LOP3.LUT R155, R0, 0x2, RZ, 0xfc, !PT ;  /* 0x00000002009b7812 */ /* 0x002fe400078efcff */
[C---:B------:R-:W-:Y:S02]  /*71d0*/  SEL R46, R175.reuse, R46, !P0 ;  /* 0x0000002eaf2e7207 */ /* 0x040fe40004000000 */
[----:B------:R-:W-:-:S02]  /*71e0*/  SEL R47, R175, R47, !P0 ;  /* 0x0000002faf2f7207 */ /* 0x000fc40004000000 */
[C---:B------:R-:W-:Y:S02]  /*71f0*/  SEL R48, R175.reuse, R48, !P0 ;  /* 0x00000030af307207 */ /* 0x040fe40004000000 */
[C---:B------:R-:W-:Y:S02]  /*7200*/  SEL R50, R175.reuse, R50, !P0 ;  /* 0x00000032af327207 */ /* 0x040fe40004000000 */
[C---:B------:R-:W-:Y:S02]  /*7210*/  SEL R51, R175.reuse, R51, !P0 ;  /* 0x00000033af337207 */ /* 0x040fe40004000000 */
[C---:B------:R-:W-:Y:S02]  /*7220*/  SEL R52, R175.reuse, R52, !P0 ;  /* 0x00000034af347207 */ /* 0x040fe40004000000 */
[C---:B------:R-:W-:Y:S02]  /*7230*/  SEL R54, R175.reuse, R54, !P0 ;  /* 0x00000036af367207 */ /* 0x040fe40004000000 */
[----:B------:R-:W-:-:S02]  /*7240*/  SEL R55, R175, R55, !P0 ;  /* 0x00000037af377207 */ /* 0x000fc40004000000 */
[C---:B------:R-:W-:Y:S02]  /*7250*/  SEL R56, R175.reuse, R56, !P0 ;  /* 0x00000038af387207 */ /* 0x040fe40004000000 */
[----:B---3--:R-:W-:Y:S02]  /*7260*/  ISETP.NE.AND P1, PT, R154, RZ, PT ;  /* 0x000000ff9a00720c */ /* 0x008fe40003f25270 */
[C---:B------:R-:W-:Y:S02]  /*7270*/  SEL R58, R175.reuse, R58, !P0 ;  /* 0x0000003aaf3a7207 */ /* 0x040fe40004000000 */
[C---:B------:R-:W-:Y:S02]  /*7280*/  SEL R59, R175.reuse, R59, !P0 ;  /* 0x0000003baf3b7207 */ /* 0x040fe40004000000 */
[C---:B------:R-:W-:Y:S02]  /*7290*/  SEL R60, R175.reuse, R60, !P0 ;  /* 0x0000003caf3c7207 */ /* 0x040fe40004000000 */
[----:B------:R-:W-:-:S05]  /*72a0*/  SEL R62, R175, R62, !P0 ;  /* 0x0000003eaf3e7207 */ /* 0x000fca0004000000 */
[----:B------:R-:W-:Y:S02]  /*72b0*/  @!P1 LOP3.LUT R6, RZ, R154, RZ, 0x33, !PT ;  /* 0x0000009aff069212 */ /* 0x000fe400078e33ff */
[C---:B------:R-:W-:Y:S02]  /*72c0*/  SEL R63, R175.reuse, R63, !P0 ;  /* 0x0000003faf3f7207 */ /* 0x040fe40004000000 */
[C---:B------:R-:W-:Y:S01]  /*72d0*/  SEL R64, R175.reuse, R64, !P0 ;  /* 0x00000040af407207 */ /* 0x040fe20004000000 */
[----:B------:R-:W-:Y:S01]  /*72e0*/  IMAD R7, R6, R83, RZ ;  /* 0x0000005306077224 */ /* 0x000fe200078e02ff */
[C---:B------:R-:W-:Y:S02]  /*72f0*/  SEL R66, R175.reuse, R66, !P0 ;  /* 0x00000042af427207 */ /* 0x040fe40004000000 */
        /* <DEDUP_REMOVED lines=101> */
[----:B------:R-:W-:Y:S02]  /*7950*/  LOP3.LUT R154, R0, 0x20, RZ, 0xfc, !PT ;  /* 0x00000020009a7812 */ /* 0x000fe400078efcff */
[----:B------:R-:W-:Y:S01]  /*7960*/  SEL R175, R175, R116, !P0 ;  /* 0x00000074afaf7207 */ /* 0x000fe20004000000 */
[----:B------:R-:W-:Y:S01]  /*7970*/  IMAD R128, R10, 0x2, R130 ;  /* 0x000000020a807824 */ /* 0x000fe200078e0282 */
[----:B------:R-:W-:Y:S01]  /*7980*/  ISETP.GE.AND P0, PT, R155, UR4, PT ;  /* 0x000000049b007c0c */ /* 0x000fe2000bf06270 */
[----:B------:R-:W-:Y:S01]  /*7990*/  IMAD.SHL.U32 R4, R7, 0x4, RZ ;  /* 0x0000000407047824 */ /* 0x000fe200078e00ff */
[----:B------:R-:W-:-:S02]  /*79a0*/  SEL R83, R8, RZ, !P2 ;  /* 0x000000ff08537207 */ /* 0x000fc40005000000 */
[----:B------:R-:W-:Y:S02]  /*79b0*/  ISETP.GE.AND P2, PT, R154, UR5, PT ;  /* 0x000000059a007c0c */ /* 0x000fe4000bf46270 */
[----:B------:R-:W-:Y:S01]  /*79c0*/  ISETP.NE.U32.AND P1, PT, R115, RZ, PT ;  /* 0x000000ff7300720c */ /* 0x000fe20003f25070 */
[----:B------:R-:W-:Y:S01]  /*79d0*/  IMAD R127, R10, 0x2, R128 ;  /* 0x000000020a7f7824 */ /* 0x000fe200078e0280 */
[C---:B------:R-:W-:Y:S01]  /*79e0*/  SEL R115, R8.reuse, RZ, !P0 ;  /* 0x000000ff08737207 */ /* 0x040fe20004000000 */
[----:B------:R-:W-:Y:S01]  /*79f0*/  STL [R1+0x824], R157 ;  /* 0x0008249d01007387 */ /* 0x000fe20000100800 */
[----:B------:R-:W-:Y:S01]  /*7a00*/  ISETP.NE.U32.AND P0, PT, R83, RZ, PT ;  /* 0x000000ff5300720c */ /* 0x000fe20003f05070 */
[----:B------:R-:W1:Y:S01]  /*7a10*/  S2UR UR4, SR_CgaCtaId ;  /* 0x00000000000479c3 */ /* 0x000e620000008800 */
[----:B------:R-:W-:Y:S02]  /*7a20*/  SEL R83, R8, RZ, !P2 ;  /* 0x000000ff08537207 */ /* 0x000fe40005000000 */
[----:B------:R-:W-:Y:S01]  /*7a30*/  IADD3 R212, P3, R4, UR10, RZ ;  /* 0x0000000a04d47c10 */ /* 0x000fe2000ff7e0ff */
[----:B------:R-:W-:Y:S01]  /*7a40*/  IMAD R126, R10, 0x2, R127 ;  /* 0x000000020a7e7824 */ /* 0x000fe200078e027f */
[----:B------:R-:W-:Y:S01]  /*7a50*/  ISETP.NE.U32.AND P2, PT, R83, RZ, PT ;  /* 0x000000ff5300720c */ /* 0x000fe20003f45070 */
[----:B------:R-:W-:Y:S01]  /*7a60*/  IMAD.SHL.U32 R9, R168, 0x4, RZ ;  /* 0x00000004a8097824 */ /* 0x000fe200078e00ff */
[----:B------:R-:W-:Y:S01]  /*7a70*/  LEA.HI.X.SX32 R83, R7, UR11, 0x2, P3 ;  /* 0x0000000b07537c11 */ /* 0x000fe200098f16ff */
[----:B------:R-:W-:Y:S01]  /*7a80*/  IMAD R124, R10, 0x2, R126 ;  /* 0x000000020a7c7824 */ /* 0x000fe200078e027e */
[-C--:B------:R-:W-:Y:S01]  /*7a90*/  LEA R198, P3, R136, R212.reuse, 0x2 ;  /* 0x000000d488c67211 */ /* 0x080fe200078610ff */
[----:B------:R-:W-:Y:S01]  /*7aa0*/  ULDC UR5, c[0x0][0x240] ;  /* 0x0000900000057ab9 */ /* 0x000fe20000000800 */
[----:B------:R-:W-:Y:S01]  /*7ab0*/  LEA R202, P4, R135, R212, 0x2 ;  /* 0x000000d487ca7211 */ /* 0x000fe200078810ff */
[----:B------:R-:W-:Y:S01]  /*7ac0*/  IMAD R5, R10, 0x2, R124 ;  /* 0x000000020a057824 */ /* 0x000fe200078e027c */
[----:B------:R-:W-:-:S02]  /*7ad0*/  LEA.HI.X.SX32 R199, R136, R83, 0x2, P3 ;  /* 0x0000005388c77211 */ /* 0x000fc400018f16ff */
[-C--:B------:R-:W-:Y:S02]  /*7ae0*/  LEA R192, P3, R134, R212.reuse, 0x2 ;  /* 0x000000d486c07211 */ /* 0x080fe400078610ff */
[-C--:B------:R-:W-:Y:S02]  /*7af0*/  LEA.HI.X.SX32 R203, R135, R83.reuse, 0x2, P4 ;  /* 0x0000005387cb7211 */ /* 0x080fe400020f16ff */
[-C--:B------:R-:W-:Y:S01]  /*7b00*/  LEA R186, P4, R132, R212.reuse, 0x2 ;  /* 0x000000d484ba7211 */ /* 0x080fe200078810ff */
[----:B------:R-:W-:Y:S01]  /*7b10*/  IMAD R123, R10, 0x2, R5 ;  /* 0x000000020a7b7824 */ /* 0x000fe200078e0205 */
[-C--:B------:R-:W-:Y:S02]  /*7b20*/  LEA.HI.X.SX32 R193, R134, R83.reuse, 0x2, P3 ;  /* 0x0000005386c17211 */ /* 0x080fe400018f16ff */
[CC--:B------:R-:W-:Y:S02]  /*7b30*/  LEA R210, P3, R131.reuse, R212.reuse, 0x2 ;  /* 0x000000d483d27211 */ /* 0x0c0fe400078610ff */
[-C--:B------:R-:W-:Y:S01]  /*7b40*/  LEA.HI.X.SX32 R187, R132, R83.reuse, 0x2, P4 ;  /* 0x0000005384bb7211 */ /* 0x080fe200020f16ff */
[----:B------:R-:W-:Y:S01]  /*7b50*/  IMAD R122, R10, 0x2, R123 ;  /* 0x000000020a7a7824 */ /* 0x000fe200078e027b */
[----:B------:R-:W-:Y:S01]  /*7b60*/  LEA R180, P4, R130, R212, 0x2 ;  /* 0x000000d482b47211 */ /* 0x000fe200078810ff */
[----:B------:R-:W-:Y:S01]  /*7b70*/  STL [R1+0x828], R159 ;  /* 0x0008289f01007387 */ /* 0x000fe20000100800 */
[----:B------:R-:W-:-:S02]  /*7b80*/  LEA.HI.X.SX32 R211, R131, R83, 0x2, P3 ;  /* 0x0000005383d37211 */ /* 0x000fc400018f16ff */
[-C--:B------:R-:W-:Y:S01]  /*7b90*/  LEA R214, P3, R128, R212.reuse, 0x2 ;  /* 0x000000d480d67211 */ /* 0x080fe200078610ff */
[----:B------:R-:W-:Y:S01]  /*7ba0*/  STL [R1+0x82c], R161 ;  /* 0x00082ca101007387 */ /* 0x000fe20000100800 */
[-C--:B------:R-:W-:Y:S01]  /*7bb0*/  LEA.HI.X.SX32 R181, R130, R83.reuse, 0x2, P4 ;  /* 0x0000005382b57211 */ /* 0x080fe200020f16ff */
[----:B------:R-:W-:Y:S01]  /*7bc0*/  IMAD R120, R10, 0x2, R122 ;  /* 0x000000020a787824 */ /* 0x000fe200078e027a */
[----:B------:R-:W-:Y:S01]  /*7bd0*/  LEA R206, P4, R127, R212, 0x2 ;  /* 0x000000d47fce7211 */ /* 0x000fe200078810ff */
[----:B------:R-:W-:Y:S01]  /*7be0*/  STL [R1+0x830], R163 ;  /* 0x000830a301007387 */ /* 0x000fe20000100800 */
[----:B------:R-:W-:-:S03]  /*7bf0*/  LEA.HI.X.SX32 R215, R128, R83, 0x2, P3 ;  /* 0x0000005380d77211 */ /* 0x000fc600018f16ff */
[----:B------:R-:W-:Y:S01]  /*7c00*/  STL [R1+0x834], R165 ;  /* 0x000834a501007387 */ /* 0x000fe20000100800 */
[----:B------:R-:W-:Y:S01]  /*7c10*/  LEA R218, P3, R126, R212, 0x2 ;  /* 0x000000d47eda7211 */ /* 0x000fe200078610ff */
[----:B------:R-:W-:Y:S02]  /*7c20*/  IMAD R6, R10, 0x2, R120 ;  /* 0x000000020a067824 */ /* 0x000fe400078e0278 */
[----:B------:R-:W-:Y:S01]  /*7c30*/  STL [R1+0x838], R167 ;  /* 0x000838a701007387 */ /* 0x000fe20000100800 */
[----:B------:R-:W-:-:S03]  /*7c40*/  LEA.HI.X.SX32 R207, R127, R83, 0x2, P4 ;  /* 0x000000537fcf7211 */ /* 0x000fc600020f16ff */
[----:B------:R-:W-:Y:S01]  /*7c50*/  STL [R1+0x83c], R169 ;  /* 0x00083ca901007387 */ /* 0x000fe20000100800 */
[----:B------:R-:W-:-:S03]  /*7c60*/  LEA R182, P4, R124, R212, 0x2 ;  /* 0x000000d47cb67211 */ /* 0x000fc600078810ff */
[----:B------:R-:W-:Y:S01]  /*7c70*/  STL [R1+0x840], R171 ;  /* 0x000840ab01007387 */ /* 0x000fe20000100800 */
[----:B------:R-:W-:-:S03]  /*7c80*/  LEA.HI.X.SX32 R219, R126, R83, 0x2, P3 ;  /* 0x000000537edb7211 */ /* 0x000fc600018f16ff */
[----:B------:R-:W-:Y:S01]  /*7c90*/  STL [R1+0x844], R173 ;  /* 0x000844ad01007387 */ /* 0x000fe20000100800 */
[----:B------:R-:W-:Y:S01]  /*7ca0*/  IMAD R119, R10, 0x2, R6 ;  /* 0x000000020a777824 */ /* 0x000fe200078e0206 */
[----:B------:R-:W-:Y:S02]  /*7cb0*/  LEA R238, P3, R5, R212, 0x2 ;  /* 0x000000d405ee7211 */ /* 0x000fe400078610ff */
[----:B------:R-:W-:Y:S01]  /*7cc0*/  STL [R1+0x848], R175 ;  /* 0x000848af01007387 */ /* 0x000fe20000100800 */
[----:B------:R-:W-:-:S03]  /*7cd0*/  LEA.HI.X.SX32 R183, R124, R83, 0x2, P4 ;  /* 0x000000537cb77211 */ /* 0x000fc600020f16ff */
[----:B------:R-:W-:Y:S01]  /*7ce0*/  STL [R1+0x26c], R7 ;  /* 0x00026c0701007387 */ /* 0x000fe20000100800 */
[----:B------:R-:W-:-:S03]  /*7cf0*/  LEA R234, P4, R123, R212, 0x2 ;  /* 0x000000d47bea7211 */ /* 0x000fc600078810ff */
[----:B------:R2:W-:Y:S01]  /*7d00*/  STL [R1+0x66c], R4 ;  /* 0x00066c0401007387 */ /* 0x0005e20000100800 */
[----:B------:R-:W-:Y:S01]  /*7d10*/  IMAD R118, R10, 0x2, R119 ;  /* 0x000000020a767824 */ /* 0x000fe200078e0277 */
[----:B------:R-:W-:Y:S02]  /*7d20*/  LEA.HI.X.SX32 R239, R5, R83, 0x2, P3 ;  /* 0x0000005305ef7211 */ /* 0x000fe400018f16ff */
[----:B------:R-:W-:Y:S01]  /*7d30*/  LEA R224, P3, R122, R212, 0x2 ;  /* 0x000000d47ae07211 */ /* 0x000fe200078610ff */
[----:B--2---:R-:W-:Y:S01]  /*7d40*/  IMAD R4, R152, R11, RZ ;  /* 0x0000000b98047224 */ /* 0x004fe200078e02ff */
[----:B------:R-:W-:-:S03]  /*7d50*/  LEA.HI.X.SX32 R235, R123, R83, 0x2, P4 ;  /* 0x000000537beb7211 */ /* 0x000fc600020f16ff */
[----:B------:R-:W-:Y:S01]  /*7d60*/  IMAD.SHL.U32 R5, R4, 0x4, RZ ;  /* 0x0000000404057824 */ /* 0x000fe200078e00ff */
[-C--:B------:R-:W-:Y:S01]  /*7d70*/  LEA R220, P4, R120, R212.reuse, 0x2 ;  /* 0x000000d478dc7211 */ /* 0x080fe200078810ff */
[----:B------:R-:W-:Y:S01]  /*7d80*/  IMAD R116, R10, 0x2, R118 ;  /* 0x000000020a747824 */ /* 0x000fe200078e0276 */
[-C--:B------:R-:W-:Y:S02]  /*7d90*/  LEA.HI.X.SX32 R225, R122, R83.reuse, 0x2, P3 ;  /* 0x000000537ae17211 */ /* 0x080fe400018f16ff */
[----:B------:R-:W-:Y:S02]  /*7da0*/  LEA R208, P6, R6, R212, 0x2 ;  /* 0x000000d406d07211 */ /* 0x000fe400078c10ff */
[----:B------:R-:W-:Y:S02]  /*7db0*/  IADD3 R178, P3, R5, UR12, RZ ;  /* 0x0000000c05b27c10 */ /* 0x000fe4000ff7e0ff */
[----:B------:R-:W-:Y:S01]  /*7dc0*/  ISETP.NE.U32.AND P5, PT, R115, RZ, PT ;  /* 0x000000ff7300720c */ /* 0x000fe20003fa5070 */
[----:B------:R-:W-:Y:S01]  /*7dd0*/  IMAD R115, R10, 0x2, R116 ;  /* 0x000000020a737824 */ /* 0x000fe200078e0274 */
[----:B------:R-:W-:-:S02]  /*7de0*/  LEA.HI.X.SX32 R221, R120, R83, 0x2, P4 ;  /* 0x0000005378dd7211 */ /* 0x000fc400020f16ff */
[-C--:B------:R-:W-:Y:S02]  /*7df0*/  LEA R200, P4, R118, R212.reuse, 0x2 ;  /* 0x000000d476c87211 */ /* 0x080fe400078810ff */
[-C--:B------:R-:W-:Y:S02]  /*7e00*/  LEA.HI.X.SX32 R209, R6, R83.reuse, 0x2, P6 ;  /* 0x0000005306d17211 */ /* 0x080fe400030f16ff */
[----:B------:R-:W-:Y:S02]  /*7e10*/  LEA.HI.X.SX32 R6, R4, UR13, 0x2, P3 ;  /* 0x0000000d04067c11 */ /* 0x000fe400098f16ff */
[-C--:B------:R-:W-:Y:S02]  /*7e20*/  LEA R196, P3, R116, R212.reuse, 0x2 ;  /* 0x000000d474c47211 */ /* 0x080fe400078610ff */
[----:B------:R-:W-:Y:S02]  /*7e30*/  LEA.HI.X.SX32 R201, R118, R83, 0x2, P4 ;  /* 0x0000005376c97211 */ /* 0x000fe400020f16ff */
[----:B------:R-:W-:-:S02]  /*7e40*/  LEA R190, P4, R115, R212, 0x2 ;  /* 0x000000d473be7211 */ /* 0x000fc400078810ff */
[-C--:B------:R-:W-:Y:S02]  /*7e50*/  LEA.HI.X.SX32 R197, R116, R83.reuse, 0x2, P3 ;  /* 0x0000005374c57211 */ /* 0x080fe400018f16ff */
[-C--:B------:R-:W-:Y:S02]  /*7e60*/  LEA R184, P3, R177, R212.reuse, 0x2 ;  /* 0x000000d4b1b87211 */ /* 0x080fe400078610ff */
[-C--:B------:R-:W-:Y:S02]  /*7e70*/  LEA.HI.X.SX32 R191, R115, R83.reuse, 0x2, P4 ;  /* 0x0000005373bf7211 */ /* 0x080fe400020f16ff */
[-C--:B------:R-:W-:Y:S01]  /*7e80*/  LEA R222, P4, R176, R212.reuse, 0x2 ;  /* 0x000000d4b0de7211 */ /* 0x080fe200078810ff */
[----:B------:R-:W-:Y:S01]  /*7e90*/  IMAD R10, R10, 0x2, R115 ;  /* 0x000000020a0a7824 */ /* 0x000fe200078e0273 */
[----:B------:R-:W-:Y:S02]  /*7ea0*/  LEA R204, P6, R119, R212, 0x2 ;  /* 0x000000d477cc7211 */ /* 0x000fe400078c10ff */
[----:B------:R-:W-:-:S02]  /*7eb0*/  LEA.HI.X.SX32 R185, R177, R83, 0x2, P3 ;  /* 0x00000053b1b97211 */ /* 0x000fc400018f16ff */
[-C--:B------:R-:W-:Y:S02]  /*7ec0*/  LEA R236, P3, R174, R212.reuse, 0x2 ;  /* 0x000000d4aeec7211 */ /* 0x080fe400078610ff */
[-C--:B------:R-:W-:Y:S01]  /*7ed0*/  LEA.HI.X.SX32 R223, R176, R83.reuse, 0x2, P4 ;  /* 0x00000053b0df7211 */ /* 0x080fe200020f16ff */
[----:B------:R-:W-:Y:S01]  /*7ee0*/  STL [R1+0x180], R4 ;  /* 0x0001800401007387 */ /* 0x000fe20000100800 */
[-C--:B------:R-:W-:Y:S02]  /*7ef0*/  LEA R226, P4, R172, R212.reuse, 0x2 ;  /* 0x000000d4ace27211 */ /* 0x080fe400078810ff */
[-C--:B------:R-:W-:Y:S01]  /*7f00*/  LEA.HI.X.SX32 R205, R119, R83.reuse, 0x2, P6 ;  /* 0x0000005377cd7211 */ /* 0x080fe200030f16ff */
[----:B------:R2:W-:Y:S01]  /*7f10*/  STL [R1+0x698], R5 ;  /* 0x0006980501007387 */ /* 0x0005e20000100800 */
[----:B------:R-:W-:Y:S02]  /*7f20*/  LEA R250, P6, R10, R212, 0x2 ;  /* 0x000000d40afa7211 */ /* 0x000fe400078c10ff */
[----:B------:R-:W-:-:S02]  /*7f30*/  LEA.HI.X.SX32 R237, R174, R83, 0x2, P3 ;  /* 0x00000053aeed7211 */ /* 0x000fc400018f16ff */
[-C--:B------:R-:W-:Y:S01]  /*7f40*/  LEA R232, P3, R170, R212.reuse, 0x2 ;  /* 0x000000d4aae87211 */ /* 0x080fe200078610ff */
[----:B------:R-:W-:Y:S01]  /*7f50*/  IMAD.SHL.U32 R7, R164, 0x4, RZ ;  /* 0x00000004a4077824 */ /* 0x000fe200078e00ff */
[-C--:B------:R-:W-:Y:S01]  /*7f60*/  LEA.HI.X.SX32 R227, R172, R83.reuse, 0x2, P4 ;  /* 0x00000053ace37211 */ /* 0x080fe200020f16ff */
[----:B--2---:R-:W-:Y:S01]  /*7f70*/  IMAD.SHL.U32 R5, R166, 0x4, RZ ;  /* 0x00000004a6057824 */ /* 0x004fe200078e00ff */
[-C--:B------:R-:W-:Y:S01]  /*7f80*/  IADD3 R194, P4, R9, R212.reuse, RZ ;  /* 0x000000d409c27210 */ /* 0x080fe20007f9e0ff */
[----:B------:R-:W-:Y:S01]  /*7f90*/  STL [R1+0x2b8], R9 ;  /* 0x0002b80901007387 */ /* 0x000fe20000100800 */
[-C--:B------:R-:W-:Y:S01]  /*7fa0*/  LEA.HI.X.SX32 R251, R10, R83.reuse, 0x2, P6 ;  /* 0x000000530afb7211 */ /* 0x080fe200030f16ff */
[----:B------:R-:W-:Y:S01]  /*7fb0*/  IMAD.SHL.U32 R4, R162, 0x4, RZ ;  /* 0x00000004a2047824 */ /* 0x000fe200078e00ff */
[----:B------:R-:W-:Y:S01]  /*7fc0*/  LEA.HI.X.SX32 R233, R170, R83, 0x2, P3 ;  /* 0x00000053aae97211 */ /* 0x000fe200018f16ff */
[----:B------:R2:W-:Y:S01]  /*7fd0*/  STL [R1+0x2b4], R5 ;  /* 0x0002b40501007387 */ /* 0x0005e20000100800 */
[----:B------:R-:W-:-:S02]  /*7fe0*/  IADD3 R188, P3, R5, R212, RZ ;  /* 0x000000d405bc7210 */ /* 0x000fc40007f7e0ff */
[-C--:B------:R-:W-:Y:S01]  /*7ff0*/  LEA.HI.X.SX32 R195, R168, R83.reuse, 0x2, P4 ;  /* 0x00000053a8c37211 */ /* 0x080fe200020f16ff */
[----:B------:R-:W-:Y:S01]  /*8000*/  STL.64 [R1+0x150], R250 ;  /* 0x000150fa01007387 */ /* 0x000fe20000100a00 */
[-C--:B------:R-:W-:Y:S02]  /*8010*/  IADD3 R240, P4, R7, R212.reuse, RZ ;  /* 0x000000d407f07210 */ /* 0x080fe40007f9e0ff */
[----:B------:R-:W-:Y:S01]  /*8020*/  LOP3.LUT R153, R0, 0x22, RZ, 0xfc, !PT ;  /* 0x0000002200997812 */ /* 0x000fe200078efcff */
[----:B--2---:R-:W-:Y:S01]  /*8030*/  IMAD R5, R114, UR5, RZ ;  /* 0x0000000572057c24 */ /* 0x004fe2000f8e02ff */
[----:B------:R-:W-:Y:S01]  /*8040*/  STL [R1+0x2b0], R7 ;  /* 0x0002b00701007387 */ /* 0x000fe20000100800 */
[-C--:B------:R-:W-:Y:S02]  /*8050*/  LEA.HI.X.SX32 R189, R166, R83.reuse, 0x2, P3 ;  /* 0x00000053a6bd7211 */ /* 0x080fe400018f16ff */
[----:B------:R-:W-:Y:S01]  /*8060*/  IADD3 R230, P6, R4, R212, RZ ;  /* 0x000000d404e67210 */ /* 0x000fe20007fde0ff */
[----:B------:R2:W-:Y:S01]  /*8070*/  STL [R1+0x2ac], R4 ;  /* 0x0002ac0401007387 */ /* 0x0005e20000100800 */
[----:B------:R-:W-:-:S02]  /*8080*/  LEA.HI.X.SX32 R241, R164, R83, 0x2, P4 ;  /* 0x00000053a4f17211 */ /* 0x000fc400020f16ff */
[----:B------:R-:W-:Y:S02]  /*8090*/  LEA R10, P3, R5, R178, 0x2 ;  /* 0x000000b2050a7211 */ /* 0x000fe400078610ff */
[----:B------:R-:W-:Y:S02]  /*80a0*/  LOP3.LUT R21, R0, 0x4, RZ, 0xfc, !PT ;  /* 0x0000000400157812 */ /* 0x000fe400078efcff */
[----:B------:R-:W-:Y:S01]  /*80b0*/  ISETP.GE.AND P4, PT, R153, UR8, PT ;  /* 0x0000000899007c0c */ /* 0x000fe2000bf86270 */
[----:B--2---:R-:W-:Y:S01]  /*80c0*/  IMAD.SHL.U32 R4, R160, 0x4, RZ ;  /* 0x00000004a0047824 */ /* 0x004fe200078e00ff */
[----:B------:R-:W-:Y:S01]  /*80d0*/  LOP3.LUT R17, R0, 0x6, RZ, 0xfc, !PT ;  /* 0x0000000600117812 */ /* 0x000fe200078efcff */
[----:B------:R-:W-:Y:S01]  /*80e0*/  STL [R1+0x204], R5 ;  /* 0x0002040501007387 */ /* 0x000fe20000100800 */
[----:B------:R-:W-:Y:S01]  /*80f0*/  LEA.HI.X.SX32 R231, R162, R83, 0x2, P6 ;  /* 0x00000053a2e77211 */ /* 0x000fe200030f16ff */
[----:B------:R-:W-:Y:S01]  /*8100*/  ULDC UR8, c[0x0][0x230] ;  /* 0x00008c0000087ab9 */ /* 0x000fe20000000800 */
[----:B------:R-:W-:Y:S01]  /*8110*/  LEA.HI.X.SX32 R11, R5, R6, 0x2, P3 ;  /* 0x00000006050b7211 */ /* 0x000fe200018f16ff */
[----:B------:R2:W-:Y:S01]  /*8120*/  STL [R1+0x2a8], R4 ;  /* 0x0002a80401007387 */ /* 0x0005e20000100800 */
[----:B------:R-:W-:-:S02]  /*8130*/  IADD3 R228, P6, R4, R212, RZ ;  /* 0x000000d404e47210 */ /* 0x000fc40007fde0ff */
[----:B------:R-:W-:Y:S02]  /*8140*/  ISETP.GE.AND P3, PT, R21, UR6, PT ;  /* 0x0000000615007c0c */ /* 0x000fe4000bf66270 */
[----:B------:R-:W-:Y:S01]  /*8150*/  SEL R114, R8, RZ, !P4 ;  /* 0x000000ff08727207 */ /* 0x000fe20006000000 */
[----:B------:R3:W-:Y:S01]  /*8160*/  STL.64 [R1+0x6d8], R10 ;  /* 0x0006d80a01007387 */ /* 0x0007e20000100a00 */
[----:B------:R-:W-:Y:S01]  /*8170*/  ISETP.GE.AND P4, PT, R17, UR7, PT ;  /* 0x0000000711007c0c */ /* 0x000fe2000bf86270 */
[----:B------:R-:W-:Y:S01]  /*8180*/  UMOV UR7, 0x400 ;  /* 0x0000040000077882 */ /* 0x000fe20000000000 */
[----:B--2---:R-:W-:Y:S01]  /*8190*/  IMAD.SHL.U32 R4, R158, 0x4, RZ ;  /* 0x000000049e047824 */ /* 0x004fe200078e00ff */
[----:B------:R-:W-:Y:S01]  /*81a0*/  SEL R115, R8, RZ, !P3 ;  /* 0x000000ff08737207 */ /* 0x000fe20005800000 */
[----:B-1----:R-:W-:Y:S01]  /*81b0*/  ULEA UR7, UR4, UR7, 0x18 ;  /* 0x0000000704077291 */ /* 0x002fe2000f8ec03f */
[-C--:B------:R-:W-:Y:S01]  /*81c0*/  LEA.HI.X.SX32 R229, R160, R83.reuse, 0x2, P6 ;  /* 0x00000053a0e57211 */ /* 0x080fe200030f16ff */
[----:B------:R-:W-:Y:S01]  /*81d0*/  ULDC UR6, c[0x0][0x230] ;  /* 0x00008c0000067ab9 */ /* 0x000fe20000000800 */
[----:B------:R-:W-:Y:S01]  /*81e0*/  ISETP.NE.U32.AND P3, PT, R114, RZ, PT ;  /* 0x000000ff7200720c */ /* 0x000fe20003f65070 */
[----:B------:R1:W-:Y:S01]  /*81f0*/  STL [R1+0x2a4], R4 ;  /* 0x0002a40401007387 */ /* 0x0003e20000100800 */
[----:B------:R-:W-:Y:S01]  /*8200*/  IADD3 R216, P6, R4, R212, RZ ;  /* 0x000000d404d87210 */ /* 0x000fe20007fde0ff */
[----:B---3--:R-:W-:Y:S01]  /*8210*/  VIADD R10, R3, UR7 ;  /* 0x00000007030a7c36 */ /* 0x008fe20008000000 */
[----:B------:R-:W-:Y:S01]  /*8220*/  SEL R114, R8, RZ, !P4 ;  /* 0x000000ff08727207 */ /* 0x000fe20006000000 */
[----:B------:R-:W-:Y:S01]  /*8230*/  ULDC UR4, c[0x0][0x230] ;  /* 0x00008c0000047ab9 */ /* 0x000fe20000000800 */
[----:B------:R-:W-:-:S02]  /*8240*/  LEA.HI.X.SX32 R217, R158, R83, 0x2, P6 ;  /* 0x000000539ed97211 */ /* 0x000fc400030f16ff */
[----:B------:R-:W-:Y:S01]  /*8250*/  LOP3.LUT R9, R0, 0x24, RZ, 0xfc, !PT ;  /* 0x0000002400097812 */ /* 0x000fe200078efcff */
[----:B------:R-:W-:Y:S01]  /*8260*/  @!PT LDS RZ, [RZ] ;  /* 0x00000000fffff984 */ /* 0x000fe20000000800 */
[----:B------:R-:W-:Y:S01]  /*8270*/  @!PT LDS RZ, [RZ] ;  /* 0x00000000fffff984 */ /* 0x000fe20000000800 */
[----:B------:R-:W-:Y:S01]  /*8280*/  @!PT LDS RZ, [RZ] ;  /* 0x00000000fffff984 */ /* 0x000fe20000000800 */
[----:B------:R-:W-:Y:S01]  /*8290*/  LDGSTS.E [R10+0x30000], desc[UR16][R184.64], P1 ;  /* 0x30000000b80a7fae */ /* 0x000fe20008921850 */
[----:B-1----:R-:W-:Y:S01]  /*82a0*/  IMAD.SHL.U32 R4, R156, 0x4, RZ ;  /* 0x000000049c047824 */ /* 0x002fe200078e00ff */
[----:B------:R-:W-:Y:S02]  /*82b0*/  ISETP.NE.U32.AND P4, PT, R115, RZ, PT ;  /* 0x000000ff7300720c */ /* 0x000fe40003f85070 */
[----:B------:R-:W-:Y:S02]  /*82c0*/  LDGSTS.E [R10+0x30008], desc[UR16][R222.64], P5 ;  /* 0x30008000de0a7fae */ /* 0x000fe4000a921850 */
[----:B------:R-:W-:Y:S02]  /*82d0*/  IADD3 R212, P6, R4, R212, RZ ;  /* 0x000000d404d47210 */ /* 0x000fe40007fde0ff */
[----:B------:R1:W-:Y:S01]  /*82e0*/  STL [R1+0x2a0], R4 ;  /* 0x0002a00401007387 */ /* 0x0003e20000100800 */
[----:B------:R-:W-:-:S02]  /*82f0*/  LOP3.LUT R7, R0, 0x26, RZ, 0xfc, !PT ;  /* 0x0000002600077812 */ /* 0x000fc400078efcff */
[----:B------:R-:W-:Y:S01]  /*8300*/  LEA.HI.X.SX32 R213, R156, R83, 0x2, P6 ;  /* 0x000000539cd57211 */ /* 0x000fe200030f16ff */
[----:B------:R-:W-:Y:S01]  /*8310*/  LDGSTS.E [R10+0x32000], desc[UR16][R210.64], P2 ;  /* 0x32000000d20a7fae */ /* 0x000fe20009121850 */
[----:B------:R-:W-:Y:S02]  /*8320*/  ISETP.NE.U32.AND P6, PT, R114, RZ, PT ;  /* 0x000000ff7200720c */ /* 0x000fe40003fc5070 */
[----:B------:R-:W-:Y:S01]  /*8330*/  ISETP.GE.AND P1, PT, R9, UR8, PT ;  /* 0x0000000809007c0c */ /* 0x000fe2000bf26270 */
[----:B------:R2:W-:Y:S01]  /*8340*/  STL [R1+0x158], R10 ;  /* 0x0001580a01007387 */ /* 0x0005e20000100800 */
[C---:B------:R-:W-:Y:S01]  /*8350*/  LOP3.LUT R5, R0.reuse, 0x8, RZ, 0xfc, !PT ;  /* 0x0000000800057812 */ /* 0x040fe200078efcff */
[----:B------:R-:W-:Y:S02]  /*8360*/  ULDC UR8, c[0x0][0x230] ;  /* 0x00008c0000087ab9 */ /* 0x000fe40000000800 */
[----:B------:R2:W-:Y:S01]  /*8370*/  LDGSTS.E [R10+0x32008], desc[UR16][R180.64], P3 ;  /* 0x32008000b40a7fae */ /* 0x0005e20009921850 */
[----:B------:R-:W-:Y:S01]  /*8380*/  ISETP.GE.AND P5, PT, R7, UR9, PT ;  /* 0x0000000907007c0c */ /* 0x000fe2000bfa6270 */
[----:B------:R-:W-:Y:S01]  /*8390*/  ULDC UR9, c[0x0][0x230] ;  /* 0x00008c0000097ab9 */ /* 0x000fe20000000800 */
[----:B-1----:R-:W-:Y:S01]  /*83a0*/  LOP3.LUT R4, R0, 0xa, RZ, 0xfc, !PT ;  /* 0x0000000a00047812 */ /* 0x002fe200078efcff */
[----:B------:R-:W-:Y:S01]  /*83b0*/  STL.64 [R1+0x6e0], R184 ;  /* 0x0006e0b801007387 */ /* 0x000fe20000100a00 */
[----:B------:R-:W-:-:S02]  /*83c0*/  SEL R114, R8, RZ, !P1 ;  /* 0x000000ff08727207 */ /* 0x000fc40004800000 */
[----:B------:R-:W-:Y:S01]  /*83d0*/  ISETP.GE.AND P1, PT, R5, UR4, PT ;  /* 0x0000000405007c0c */ /* 0x000fe2000bf26270 */
[----:B------:R-:W-:Y:S01]  /*83e0*/  STL.64 [R1+0x6e8], R222 ;  /* 0x0006e8de01007387 */ /* 0x000fe20000100a00 */
[----:B--2---:R-:W-:-:S03]  /*83f0*/  LOP3.LUT R10, R3, 0x10, RZ, 0x3c, !PT ;  /* 0x00000010030a7812 */ /* 0x004fc600078e3cff */
[----:B------:R-:W-:Y:S01]  /*8400*/  STL.64 [R1+0x6f0], R210 ;  /* 0x0006f0d201007387 */ /* 0x000fe20000100a00 */
[----:B------:R-:W-:Y:S01]  /*8410*/  SEL R83, R8, RZ, !P5 ;  /* 0x000000ff08537207 */ /* 0x000fe20006800000 */
[----:B------:R-:W-:Y:S01]  /*8420*/  ULDC UR4, c[0x0][0x230] ;  /* 0x00008c0000047ab9 */ /* 0x000fe20000000800 */
[----:B------:R-:W-:Y:S01]  /*8430*/  VIADD R248, R10, UR7 ;  /* 0x000000070af87c36 */ /* 0x000fe20008000000 */
[----:B------:R-:W-:Y:S01]  /*8440*/  STL.64 [R1+0x6f8], R180 ;  /* 0x0006f8b401007387 */ /* 0x000fe20000100a00 */
[----:B------:R-:W-:Y:S01]  /*8450*/  ISETP.GE.AND P5, PT, R4, UR6, PT ;  /* 0x0000000604007c0c */ /* 0x000fe2000bfa6270 */
[----:B------:R-:W-:Y:S01]  /*8460*/  ULDC UR6, c[0x0][0x230] ;  /* 0x00008c0000067ab9 */ /* 0x000fe20000000800 */
[----:B------:R-:W-:Y:S01]  /*8470*/  ISETP.NE.U32.AND P2, PT, R114, RZ, PT ;  /* 0x000000ff7200720c */ /* 0x000fe20003f45070 */
[----:B------:R1:W-:Y:S01]  /*8480*/  STL [R1+0x68c], R10 ;  /* 0x00068c0a01007387 */ /* 0x0003e20000100800 */
[----:B------:R-:W-:Y:S02]  /*8490*/  SEL R114, R8, RZ, !P1 ;  /* 0x000000ff08727207 */ /* 0x000fe40004800000 */
[----:B------:R-:W-:Y:S01]  /*84a0*/  ISETP.NE.U32.AND P1, PT, R83, RZ, PT ;  /* 0x000000ff5300720c */ /* 0x000fe20003f25070 */
[----:B------:R-:W-:Y:S01]  /*84b0*/  LDGSTS.E [R248+0x30000], desc[UR16][R236.64], P4 ;  /* 0x30000000ecf87fae */ /* 0x000fe2000a121850 */
[----:B------:R-:W-:-:S02]  /*84c0*/  LOP3.LUT R156, R0, 0x28, RZ, 0xfc, !PT ;  /* 0x00000028009c7812 */ /* 0x000fc400078efcff */
[----:B------:R-:W-:Y:S01]  /*84d0*/  SEL R83, R8, RZ, !P5 ;  /* 0x000000ff08537207 */ /* 0x000fe20006800000 */
[----:B------:R-:W-:Y:S01]  /*84e0*/  LDGSTS.E [R248+0x30008], desc[UR16][R226.64], P6 ;  /* 0x30008000e2f87fae */ /* 0x000fe2000b121850 */
[----:B-1----:R-:W-:Y:S02]  /*84f0*/  LOP3.LUT R10, R0, 0x2a, RZ, 0xfc, !PT ;  /* 0x0000002a000a7812 */ /* 0x002fe400078efcff */
[----:B------:R-:W-:Y:S02]  /*8500*/  ISETP.GE.AND P4, PT, R156, UR8, PT ;  /* 0x000000089c007c0c */ /* 0x000fe4000bf86270 */
[----:B------:R-:W-:Y:S01]  /*8510*/  LOP3.LUT R11, R0, 0xc, RZ, 0xfc, !PT ;  /* 0x0000000c000b7812 */ /* 0x000fe200078efcff */
[----:B------:R-:W-:Y:S01]  /*8520*/  STL.64 [R1+0x700], R236 ;  /* 0x000700ec01007387 */ /* 0x000fe20000100a00 */
[----:B------:R-:W-:Y:S01]  /*8530*/  ISETP.GE.AND P6, PT, R10, UR9, PT ;  /* 0x000000090a007c0c */ /* 0x000fe2000bfc6270 */
[----:B------:R-:W-:Y:S01]  /*8540*/  ULDC UR8, c[0x0][0x230] ;  /* 0x00008c0000087ab9 */ /* 0x000fe20000000800 */
[----:B------:R-:W-:-:S02]  /*8550*/  LOP3.LUT R10, R0, 0xe, RZ, 0xfc, !PT ;  /* 0x0000000e000a7812 */ /* 0x000fc400078efcff */
[----:B------:R-:W-:Y:S02]  /*8560*/  ISETP.NE.U32.AND P3, PT, R114, RZ, PT ;  /* 0x000000ff7200720c */ /* 0x000fe40003f65070 */
[----:B------:R-:W-:Y:S01]  /*8570*/  ISETP.NE.U32.AND P5, PT, R83, RZ, PT ;  /* 0x000000ff5300720c */ /* 0x000fe20003fa5070 */
[----:B------:R-:W-:Y:S01]  /*8580*/  STL.64 [R1+0x708], R226 ;  /* 0x000708e201007387 */ /* 0x000fe20000100a00 */
[----:B------:R-:W-:Y:S01]  /*8590*/  SEL R83, R8, RZ, !P6 ;  /* 0x000000ff08537207 */ /* 0x000fe20007000000 */
[----:B------:R-:W-:Y:S01]  /*85a0*/  ULDC UR9, c[0x0][0x230] ;  /* 0x00008c0000097ab9 */ /* 0x000fe20000000800 */
[----:B------:R-:W-:Y:S01]  /*85b0*/  ISETP.GE.AND P6, PT, R10, UR6, PT ;  /* 0x000000060a007c0c */ /* 0x000fe2000bfc6270 */
[----:B------:R-:W-:Y:S01]  /*85c0*/  LDGSTS.E [R248+0x32000], desc[UR16][R214.64], P2 ;  /* 0x32000000d6f87fae */ /* 0x000fe20009121850 */
[----:B------:R-:W-:Y:S01]  /*85d0*/  SEL R114, R8, RZ, !P4 ;  /* 0x000000ff08727207 */ /* 0x000fe20006000000 */
[----:B------:R-:W-:Y:S01]  /*85e0*/  ULDC UR6, c[0x0][0x230] ;  /* 0x00008c0000067ab9 */ /* 0x000fe20000000800 */
[----:B------:R-:W-:Y:S01]  /*85f0*/  LOP3.LUT R10, R3, 0x20, RZ, 0x3c, !PT ;  /* 0x00000020030a7812 */ /* 0x000fe200078e3cff */
[----:B------:R-:W-:Y:S01]  /*8600*/  STL.64 [R1+0x710], R214 ;  /* 0x000710d601007387 */ /* 0x000fe20000100a00 */
[----:B------:R-:W-:Y:S01]  /*8610*/  ISETP.GE.AND P4, PT, R11, UR4, PT ;  /* 0x000000040b007c0c */ /* 0x000fe2000bf86270 */
[----:B------:R-:W-:Y:S01]  /*8620*/  ULDC UR4, c[0x0][0x230] ;  /* 0x00008c0000047ab9 */ /* 0x000fe20000000800 */
[----:B------:R-:W-:Y:S01]  /*8630*/  ISETP.NE.U32.AND P2, PT, R114, RZ, PT ;  /* 0x000000ff7200720c */ /* 0x000fe20003f45070 */
[----:B------:R-:W-:Y:S01]  /*8640*/  STL [R1+0x6b4], R206 ;  /* 0x0006b4ce01007387 */ /* 0x000fe20000100800 */
[----:B------:R-:W-:Y:S01]  /*8650*/  SEL R114, R8, RZ, !P4 ;  /* 0x000000ff08727207 */ /* 0x000fe20006000000 */
[----:B------:R-:W-:Y:S01]  /*8660*/  VIADD R249, R10, UR7 ;  /* 0x000000070af97c36 */ /* 0x000fe20008000000 */
[----:B------:R-:W-:Y:S01]  /*8670*/  ISETP.NE.U32.AND P4, PT, R83, RZ, PT ;  /* 0x000000ff5300720c */ /* 0x000fe20003f85070 */
[----:B------:R-:W-:Y:S01]  /*8680*/  STL [R1+0x6b0], R207 ;  /* 0x0006b0cf01007387 */ /* 0x000fe20000100800 */
[----:B------:R-:W-:-:S03]  /*8690*/  SEL R83, R8, RZ, !P6 ;  /* 0x000000ff08537207 */ /* 0x000fc60007000000 */
[----:B------:R1:W-:Y:S01]  /*86a0*/  STL [R1+0x688], R10 ;  /* 0x0006880a01007387 */ /* 0x0003e20000100800 */
[----:B------:R-:W-:-:S03]  /*86b0*/  ISETP.NE.U32.AND P6, PT, R83, RZ, PT ;  /* 0x000000ff5300720c */ /* 0x000fc60003fc5070 */
[----:B------:R-:W-:Y:S01]  /*86c0*/  LDGSTS.E [R248+0x32008], desc[UR16][R206.64], P1 ;  /* 0x32008000cef87fae */ /* 0x000fe20008921850 */
[----:B------:R-:W-:-:S03]  /*86d0*/  ISETP.NE.U32.AND P1, PT, R114, RZ, PT ;  /* 0x000000ff7200720c */ /* 0x000fc60003f25070 */
[----:B------:R-:W-:Y:S01]  /*86e0*/  STL [R1+0x6b8], R232 ;  /* 0x0006b8e801007387 */ /* 0x000fe20000100800 */
[----:B-1----:R-:W-:-:S03]  /*86f0*/  LOP3.LUT R10, R0, 0x2c, RZ, 0xfc, !PT ;  /* 0x0000002c000a7812 */ /* 0x002fc600078efcff */
[----:B------:R1:W-:Y:S01]  /*8700*/  LDGSTS.E [R249+0x30000], desc[UR16][R232.64], P3 ;  /* 0x30000000e8f97fae */ /* 0x0003e20009921850 */
[----:B------:R-:W-:Y:S01]  /*8710*/  ISETP.GE.AND P3, PT, R10, UR8, PT ;  /* 0x000000080a007c0c */ /* 0x000fe2000bf66270 */
[----:B------:R-:W-:Y:S02]  /*8720*/  ULDC UR8, c[0x0][0x230] ;  /* 0x00008c0000087ab9 */ /* 0x000fe40000000800 */
[----:B------:R1:W-:Y:S01]  /*8730*/  STL [R1+0x6ac], R233 ;  /* 0x0006ace901007387 */ /* 0x0003e20000100800 */
[----:B------:R-:W-:-:S03]  /*8740*/  LOP3.LUT R10, R3, 0x30, RZ, 0x3c, !PT ;  /* 0x00000030030a7812 */ /* 0x000fc600078e3cff */
[----:B------:R2:W-:Y:S04]  /*8750*/  LDGSTS.E [R249+0x30008], desc[UR16][R194.64], P5 ;  /* 0x30008000c2f97fae */ /* 0x0005e8000a921850 */
[----:B------:R2:W-:Y:S01]  /*8760*/  STL [R1+0x6c0], R194 ;  /* 0x0006c0c201007387 */ /* 0x0005e20000100800 */
[----:B-1----:R-:W-:-:S03]  /*8770*/  LOP3.LUT R233, R0, 0x2e, RZ, 0xfc, !PT ;  /* 0x0000002e00e97812 */ /* 0x002fc600078efcff */
[----:B------:R1:W-:Y:S01]  /*8780*/  STL [R1+0x6bc], R195 ;  /* 0x0006bcc301007387 */ /* 0x0003e20000100800 */
[----:B------:R-:W-:Y:S01]  /*8790*/  ISETP.GE.AND P5, PT, R233, UR9, PT ;  /* 0x00000009e9007c0c */ /* 0x000fe2000bfa6270 */
[----:B------:R-:W-:Y:S01]  /*87a0*/  VIADD R247, R10, UR7 ;  /* 0x000000070af77c36 */ /* 0x000fe20008000000 */
[----:B------:R-:W-:Y:S01]  /*87b0*/  SEL R114, R8, RZ, !P3 ;  /* 0x000000ff08727207 */ /* 0x000fe20005800000 */
[----:B------:R-:W-:Y:S01]  /*87c0*/  LDGSTS.E [R249+0x32000], desc[UR16][R218.64], P2 ;  /* 0x32000000daf97fae */ /* 0x000fe20009121850 */
[C---:B--2---:R-:W-:Y:S01]  /*87d0*/  LOP3.LUT R194, R0.reuse, 0x10, RZ, 0xfc, !PT ;  /* 0x0000001000c27812 */ /* 0x044fe200078efcff */
[----:B------:R-:W-:Y:S01]  /*87e0*/  ULDC UR9, c[0x0][0x230] ;  /* 0x00008c0000097ab9 */ /* 0x000fe20000000800 */
[----:B-1----:R-:W-:Y:S01]  /*87f0*/  LOP3.LUT R195, R0, 0x12, RZ, 0xfc, !PT ;  /* 0x0000001200c37812 */ /* 0x002fe200078efcff */
[----:B------:R-:W-:Y:S01]  /*8800*/  STL [R1+0x6c8], R218 ;  /* 0x0006c8da01007387 */ /* 0x000fe20000100800 */
[----:B------:R-:W-:Y:S01]  /*8810*/  ISETP.GE.AND P3, PT, R194, UR4, PT ;  /* 0x00000004c2007c0c */ /* 0x000fe2000bf66270 */
[----:B------:R-:W-:Y:S01]  /*8820*/  ULDC UR4, c[0x0][0x230] ;  /* 0x00008c0000047ab9 */ /* 0x000fe20000000800 */
[----:B------:R-:W-:Y:S01]  /*8830*/  SEL R83, R8, RZ, !P5 ;  /* 0x000000ff08537207 */ /* 0x000fe20006800000 */
[----:B------:R-:W-:Y:S01]  /*8840*/  STL [R1+0x6c4], R219 ;  /* 0x0006c4db01007387 */ /* 0x000fe20000100800 */
[----:B------:R-:W-:Y:S01]  /*8850*/  ISETP.GE.AND P5, PT, R195, UR6, PT ;  /* 0x00000006c3007c0c */ /* 0x000fe2000bfa6270 */
[----:B------:R-:W-:Y:S01]  /*8860*/  ULDC UR6, c[0x0][0x230] ;  /* 0x00008c0000067ab9 */ /* 0x000fe20000000800 */
[----:B------:R-:W-:Y:S01]  /*8870*/  ISETP.NE.U32.AND P2, PT, R114, RZ, PT ;  /* 0x000000ff7200720c */ /* 0x000fe20003f45070 */
[----:B------:R-:W-:Y:S01]  /*8880*/  STL.64 [R1+0x718], R194 ;  /* 0x000718c201007387 */ /* 0x000fe20000100a00 */
[----:B------:R-:W-:-:S02]  /*8890*/  LOP3.LUT R206, R0, 0x32, RZ, 0xfc, !PT ;  /* 0x0000003200ce7812 */ /* 0x000fc400078efcff */
[----:B------:R-:W-:Y:S01]  /*88a0*/  SEL R114, R8, RZ, !P3 ;  /* 0x000000ff08727207 */ /* 0x000fe20005800000 */
[----:B------:R-:W-:Y:S01]  /*88b0*/  STL [R1+0x6d4], R249 ;  /* 0x0006d4f901007387 */ /* 0x000fe20000100800 */
[----:B------:R-:W-:-:S03]  /*88c0*/  ISETP.NE.U32.AND P3, PT, R83, RZ, PT ;  /* 0x000000ff5300720c */ /* 0x000fc60003f65070 */
[----:B------:R-:W-:Y:S01]  /*88d0*/  LDGSTS.E [R249+0x32008], desc[UR16][R182.64], P4 ;  /* 0x32008000b6f97fae */ /* 0x000fe2000a121850 */
[----:B------:R-:W-:-:S03]  /*88e0*/  SEL R83, R8, RZ, !P5 ;  /* 0x000000ff08537207 */ /* 0x000fc60006800000 */
[----:B------:R-:W-:Y:S04]  /*88f0*/  STL [R1+0x720], R248 ;  /* 0x000720f801007387 */ /* 0x000fe80000100800 */
[----:B------:R-:W-:Y:S04]  /*8900*/  STL [R1+0x6d0], R182 ;  /* 0x0006d0b601007387 */ /* 0x000fe80000100800 */
[----:B------:R-:W-:Y:S04]  /*8910*/  LDGSTS.E [R247+0x30000], desc[UR16][R188.64], P1 ;  /* 0x30000000bcf77fae */ /* 0x000fe80008921850 */
[----:B------:R-:W-:Y:S04]  /*8920*/  STL [R1+0x6cc], R183 ;  /* 0x0006ccb701007387 */ /* 0x000fe80000100800 */
[----:B------:R-:W-:Y:S01]  /*8930*/  LDGSTS.E [R247+0x30008], desc[UR16][R240.64], P6 ;  /* 0x30008000f0f77fae */ /* 0x000fe2000b121850 */
[----:B------:R-:W-:Y:S01]  /*8940*/  ISETP.GE.AND P6, PT, R206, UR9, PT ;  /* 0x00000009ce007c0c */ /* 0x000fe2000bfc6270 */
[----:B------:R-:W-:-:S02]  /*8950*/  ULDC UR9, c[0x0][0x230] ;  /* 0x00008c0000097ab9 */ /* 0x000fc40000000800 */
[----:B------:R1:W-:Y:S01]  /*8960*/  STL [R1+0x684], R10 ;  /* 0x0006840a01007387 */ /* 0x0003e20000100800 */
[----:B------:R-:W-:Y:S02]  /*8970*/  ISETP.NE.U32.AND P5, PT, R114, RZ, PT ;  /* 0x000000ff7200720c */ /* 0x000fe40003fa5070 */
[----:B------:R-:W-:Y:S01]  /*8980*/  ISETP.NE.U32.AND P4, PT, R83, RZ, PT ;  /* 0x000000ff5300720c */ /* 0x000fe20003f85070 */
[----:B------:R-:W-:Y:S01]  /*8990*/  LDGSTS.E [R247+0x32000], desc[UR16][R238.64], P2 ;  /* 0x32000000eef77fae */ /* 0x000fe20009121850 */
[----:B------:R-:W-:Y:S02]  /*89a0*/  LOP3.LUT R232, R0, 0x30, RZ, 0xfc, !PT ;  /* 0x0000003000e87812 */ /* 0x000fe400078efcff */
[----:B------:R-:W-:Y:S02]  /*89b0*/  SEL R83, R8, RZ, !P6 ;  /* 0x000000ff08537207 */ /* 0x000fe40007000000 */
[----:B-1----:R-:W-:Y:S01]  /*89c0*/  LOP3.LUT R10, R0, 0x16, RZ, 0xfc, !PT ;  /* 0x00000016000a7812 */ /* 0x002fe200078efcff */
[----:B------:R-:W-:Y:S03]  /*89d0*/  STL.64 [R1+0x728], R188 ;  /* 0x000728bc01007387 */ /* 0x000fe60000100a00 */
[----:B------:R-:W-:Y:S01]  /*89e0*/  ISETP.GE.AND P6, PT, R10, UR6, PT ;  /* 0x000000060a007c0c */ /* 0x000fe2000bfc6270 */
[----:B------:R-:W-:Y:S01]  /*89f0*/  STL.64 [R1+0x730], R232 ;  /* 0x000730e801007387 */ /* 0x000fe20000100a00 */
[----:B------:R-:W-:Y:S01]  /*8a00*/  LOP3.LUT R10, R3, 0x40, RZ, 0x3c, !PT ;  /* 0x00000040030a7812 */ /* 0x000fe200078e3cff */
[----:B------:R-:W-:Y:S01]  /*8a10*/  ULDC UR6, c[0x0][0x230] ;  /* 0x00008c0000067ab9 */ /* 0x000fe20000000800 */
[----:B------:R-:W-:Y:S01]  /*8a20*/  ISETP.GE.AND P1, PT, R232, UR8, PT ;  /* 0x00000008e8007c0c */ /* 0x000fe2000bf26270 */
[----:B------:R-:W-:Y:S01]  /*8a30*/  STL.64 [R1+0x738], R240 ;  /* 0x000738f001007387 */ /* 0x000fe20000100a00 */
[----:B------:R-:W-:Y:S01]  /*8a40*/  LOP3.LUT R11, R0, 0x10, RZ, 0xfc, !PT ;  /* 0x00000010000b7812 */ /* 0x000fe200078efcff */
[----:B------:R-:W-:Y:S01]  /*8a50*/  VIADD R246, R10, UR7 ;  /* 0x000000070af67c36 */ /* 0x000fe20008000000 */
[----:B------:R-:W-:Y:S01]  /*8a60*/  LOP3.LUT R11, R0, 0x14, RZ, 0xfc, !PT ;  /* 0x00000014000b7812 */ /* 0x000fe200078efcff */
[----:B------:R-:W-:Y:S01]  /*8a70*/  STL [R1+0x740], R206 ;  /* 0x000740ce01007387 */ /* 0x000fe20000100800 */
[----:B------:R-:W-:Y:S01]  /*8a80*/  SEL R114, R8, RZ, !P1 ;  /* 0x000000ff08727207 */ /* 0x000fe20004800000 */
[----:B------:R-:W-:-:S02]  /*8a90*/  ULDC UR8, c[0x0][0x230] ;  /* 0x00008c0000087ab9 */ /* 0x000fc40000000800 */
[----:B------:R-:W-:Y:S01]  /*8aa0*/  STL.64 [R1+0x748], R238 ;  /* 0x000748ee01007387 */ /* 0x000fe20000100a00 */
[----:B------:R-:W-:Y:S01]  /*8ab0*/  ISETP.GE.AND P1, PT, R11, UR4, PT ;  /* 0x000000040b007c0c */ /* 0x000fe2000bf26270 */
[----:B------:R-:W-:Y:S02]  /*8ac0*/  ULDC UR4, c[0x0][0x230] ;  /* 0x00008c0000047ab9 */ /* 0x000fe40000000800 */
[----:B------:R-:W-:Y:S01]  /*8ad0*/  STL.64 [R1+0x750], R234 ;  /* 0x000750ea01007387 */ /* 0x000fe20000100a00 */
[----:B------:R-:W-:-:S03]  /*8ae0*/  ISETP.NE.U32.AND P2, PT, R114, RZ, PT ;  /* 0x000000ff7200720c */ /* 0x000fc60003f45070 */
[----:B------:R1:W-:Y:S04]  /*8af0*/  STL [R1+0x680], R10 ;  /* 0x0006800a01007387 */ /* 0x0003e80000100800 */
[----:B------:R-:W-:Y:S04]  /*8b00*/  LDGSTS.E [R247+0x32008], desc[UR16][R234.64], P3 ;  /* 0x32008000eaf77fae */ /* 0x000fe80009921850 */
[----:B------:R-:W-:Y:S01]  /*8b10*/  STL.64 [R1+0x758], R230 ;  /* 0x000758e601007387 */ /* 0x000fe20000100a00 */
[----:B------:R-:W-:-:S03]  /*8b20*/  SEL R114, R8, RZ, !P1 ;  /* 0x000000ff08727207 */ /* 0x000fc60004800000 */
[----:B------:R-:W-:Y:S01]  /*8b30*/  LDGSTS.E [R246+0x30000], desc[UR16][R230.64], P5 ;  /* 0x30000000e6f67fae */ /* 0x000fe2000a921850 */
[----:B-1----:R-:W-:-:S03]  /*8b40*/  LOP3.LUT R10, R0, 0x34, RZ, 0xfc, !PT ;  /* 0x00000034000a7812 */ /* 0x002fc600078efcff */
[----:B------:R-:W-:Y:S01]  /*8b50*/  STL [R1+0x6a0], R228 ;  /* 0x0006a0e401007387 */ /* 0x000fe20000100800 */
[----:B------:R-:W-:-:S03]  /*8b60*/  ISETP.NE.U32.AND P1, PT, R83, RZ, PT ;  /* 0x000000ff5300720c */ /* 0x000fc60003f25070 */
[----:B------:R1:W-:Y:S04]  /*8b70*/  LDGSTS.E [R246+0x30008], desc[UR16][R228.64], P4 ;  /* 0x30008000e4f67fae */ /* 0x0003e8000a121850 */
[----:B------:R1:W-:Y:S01]  /*8b80*/  STL [R1+0x69c], R229 ;  /* 0x00069ce501007387 */ /* 0x0003e20000100800 */
[----:B------:R-:W-:Y:S02]  /*8b90*/  SEL R83, R8, RZ, !P6 ;  /* 0x000000ff08537207 */ /* 0x000fe40007000000 */
[----:B------:R-:W-:Y:S01]  /*8ba0*/  ISETP.GE.AND P5, PT, R10, UR8, PT ;  /* 0x000000080a007c0c */ /* 0x000fe2000bfa6270 */
[----:B------:R2:W-:Y:S01]  /*8bb0*/  LDGSTS.E [R246+0x32000], desc[UR16][R224.64], P2 ;  /* 0x32000000e0f67fae */ /* 0x0005e20009121850 */
[C---:B------:R-:W-:Y:S01]  /*8bc0*/  LOP3.LUT R10, R0.reuse, 0x1a, RZ, 0xfc, !PT ;  /* 0x0000001a000a7812 */ /* 0x040fe200078efcff */
[----:B------:R-:W-:Y:S01]  /*8bd0*/  ULDC UR8, c[0x0][0x230] ;  /* 0x00008c0000087ab9 */ /* 0x000fe20000000800 */
[C---:B-1----:R-:W-:Y:S01]  /*8be0*/  LOP3.LUT R229, R0.reuse, 0x36, RZ, 0xfc, !PT ;  /* 0x0000003600e57812 */ /* 0x042fe200078efcff */
[----:B------:R-:W-:Y:S01]  /*8bf0*/  LDGSTS.E [R246+0x32008], desc[UR16][R220.64], P1 ;  /* 0x32008000dcf67fae */ /* 0x000fe20008921850 */
[----:B------:R-:W-:-:S02]  /*8c00*/  LOP3.LUT R11, R0, 0x18, RZ, 0xfc, !PT ;  /* 0x00000018000b7812 */ /* 0x000fc400078efcff */
[----:B------:R-:W-:Y:S02]  /*8c10*/  ISETP.GE.AND P4, PT, R229, UR9, PT ;  /* 0x00000009e5007c0c */ /* 0x000fe4000bf86270 */
[----:B------:R-:W-:Y:S02]  /*8c20*/  ISETP.NE.U32.AND P3, PT, R114, RZ, PT ;  /* 0x000000ff7200720c */ /* 0x000fe40003f65070 */
[----:B------:R-:W-:Y:S01]  /*8c30*/  LOP3.LUT R156, R0, 0x2e, RZ, 0xfc, !PT ;  /* 0x0000002e009c7812 */ /* 0x000fe200078efcff */
[----:B------:R-:W-:Y:S01]  /*8c40*/  STL [R1+0x6a8], R224 ;  /* 0x0006a8e001007387 */ /* 0x000fe20000100800 */
[----:B------:R-:W-:Y:S01]  /*8c50*/  ISETP.NE.U32.AND P6, PT, R83, RZ, PT ;  /* 0x000000ff5300720c */ /* 0x000fe20003fc5070 */
[----:B------:R-:W-:Y:S01]  /*8c60*/  ULDC UR9, c[0x0][0x230] ;  /* 0x00008c0000097ab9 */ /* 0x000fe20000000800 */
[C---:B------:R-:W-:Y:S02]  /*8c70*/  SEL R83, R8.reuse, RZ, !P4 ;  /* 0x000000ff08537207 */ /* 0x040fe40006000000 */
[----:B------:R-:W-:-:S02]  /*8c80*/  SEL R114, R8, RZ, !P5 ;  /* 0x000000ff08727207 */ /* 0x000fc40006800000 */
[----:B------:R-:W-:Y:S02]  /*8c90*/  ISETP.GE.AND P4, PT, R10, UR6, PT ;  /* 0x000000060a007c0c */ /* 0x000fe4000bf86270 */
[----:B------:R-:W-:Y:S01]  /*8ca0*/  LOP3.LUT R156, R0, 0x36, RZ, 0xfc, !PT ;  /* 0x00000036009c7812 */ /* 0x000fe200078efcff */
[----:B------:R-:W-:Y:S01]  /*8cb0*/  STL [R1+0x6a4], R225 ;  /* 0x0006a4e101007387 */ /* 0x000fe20000100800 */
[----:B------:R-:W-:Y:S01]  /*8cc0*/  ISETP.GE.AND P5, PT, R11, UR4, PT ;  /* 0x000000040b007c0c */ /* 0x000fe2000bfa6270 */
[----:B------:R-:W-:Y:S01]  /*8cd0*/  ULDC UR4, c[0x0][0x230] ;  /* 0x00008c0000047ab9 */ /* 0x000fe20000000800 */
[----:B------:R-:W-:Y:S01]  /*8ce0*/  LOP3.LUT R10, R3, 0x50, RZ, 0x3c, !PT ;  /* 0x00000050030a7812 */ /* 0x000fe200078e3cff */
[----:B------:R-:W-:Y:S01]  /*8cf0*/  ULDC UR6, c[0x0][0x230] ;  /* 0x00008c0000067ab9 */ /* 0x000fe20000000800 */
[----:B------:R-:W-:Y:S02]  /*8d00*/  ISETP.NE.U32.AND P2, PT, R114, RZ, PT ;  /* 0x000000ff7200720c */ /* 0x000fe40003f45070 */
[----:B------:R-:W-:Y:S01]  /*8d10*/  SEL R114, R8, RZ, !P5 ;  /* 0x000000ff08727207 */ /* 0x000fe20006800000 */
[----:B------:R-:W-:Y:S01]  /*8d20*/  VIADD R245, R10, UR7 ;  /* 0x000000070af57c36 */ /* 0x000fe20008000000 */
[----:B------:R-:W-:-:S02]  /*8d30*/  ISETP.NE.U32.AND P5, PT, R83, RZ, PT ;  /* 0x000000ff5300720c */ /* 0x000fc40003fa5070 */
[----:B------:R-:W-:Y:S02]  /*8d40*/  SEL R83, R8, RZ, !P4 ;  /* 0x000000ff08537207 */ /* 0x000fe40006000000 */
[----:B------:R-:W-:Y:S01]  /*8d50*/  LOP3.LUT R156, R0, 0x38, RZ, 0xfc, !PT ;  /* 0x00000038009c7812 */ /* 0x000fe200078efcff */
[----:B------:R-:W-:Y:S01]  /*8d60*/  STL.64 [R1+0x768], R246 ;  /* 0x000768f601007387 */ /* 0x000fe20000100a00 */
[----:B------:R-:W-:Y:S02]  /*8d70*/  ISETP.NE.U32.AND P1, PT, R114, RZ, PT ;  /* 0x000000ff7200720c */ /* 0x000fe40003f25070 */
[----:B------:R-:W-:Y:S01]  /*8d80*/  ISETP.NE.U32.AND P4, PT, R83, RZ, PT ;  /* 0x000000ff5300720c */ /* 0x000fe20003f85070 */
[----:B------:R-:W-:Y:S01]  /*8d90*/  LDGSTS.E [R245+0x30000], desc[UR16][R216.64], P3 ;  /* 0x30000000d8f57fae */ /* 0x000fe20009921850 */
[----:B------:R-:W-:Y:S02]  /*8da0*/  LOP3.LUT R11, R0, 0x3a, RZ, 0xfc, !PT ;  /* 0x0000003a000b7812 */ /* 0x000fe400078efcff */
[----:B------:R-:W-:Y:S01]  /*8db0*/  ISETP.GE.AND P3, PT, R156, UR4, PT ;  /* 0x000000049c007c0c */ /* 0x000fe2000bf66270 */
[----:B------:R-:W-:Y:S01]  /*8dc0*/  STL.64 [R1+0x760], R220 ;  /* 0x000760dc01007387 */ /* 0x000fe20000100a00 */
[----:B------:R-:W-:Y:S01]  /*8dd0*/  LOP3.LUT R157, R3, 0x60, RZ, 0x3c, !PT ;  /* 0x00000060039d7812 */ /* 0x000fe200078e3cff */
[----:B------:R-:W-:-:S02]  /*8de0*/  ULDC UR4, c[0x0][0x230] ;  /* 0x00008c0000047ab9 */ /* 0x000fc40000000800 */
[----:B------:R1:W-:Y:S01]  /*8df0*/  STL [R1+0x67c], R10 ;  /* 0x00067c0a01007387 */ /* 0x0003e20000100800 */
[----:B------:R-:W-:Y:S01]  /*8e00*/  SEL R83, R8, RZ, !P3 ;  /* 0x000000ff08537207 */ /* 0x000fe20005800000 */
[----:B------:R-:W-:Y:S02]  /*8e10*/  VIADD R244, R157, UR7 ;  /* 0x000000079df47c36 */ /* 0x000fe40008000000 */
[----:B------:R-:W-:Y:S01]  /*8e20*/  LDGSTS.E [R245+0x30008], desc[UR16][R212.64], P6 ;  /* 0x30008000d4f57fae */ /* 0x000fe2000b121850 */
[----:B------:R-:W-:Y:S01]  /*8e30*/  ISETP.GE.AND P6, PT, R11, UR6, PT ;  /* 0x000000060b007c0c */ /* 0x000fe2000bfc6270 */
[----:B------:R-:W-:Y:S01]  /*8e40*/  ULDC UR6, c[0x0][0x230] ;  /* 0x00008c0000067ab9 */ /* 0x000fe20000000800 */
[C---:B------:R-:W-:Y:S01]  /*8e50*/  LOP3.LUT R156, R0.reuse, 0x1e, RZ, 0xfc, !PT ;  /* 0x0000001e009c7812 */ /* 0x040fe200078efcff */
[----:B------:R-:W-:Y:S01]  /*8e60*/  LDGSTS.E [R245+0x32000], desc[UR16][R208.64], P2 ;  /* 0x32000000d0f57fae */ /* 0x000fe20009121850 */
[C---:B-1----:R-:W-:Y:S02]  /*8e70*/  LOP3.LUT R10, R0.reuse, 0x1c, RZ, 0xfc, !PT ;  /* 0x0000001c000a7812 */ /* 0x042fe400078efcff */
[----:B------:R-:W-:Y:S01]  /*8e80*/  LOP3.LUT R11, R0, 0x3c, RZ, 0xfc, !PT ;  /* 0x0000003c000b7812 */ /* 0x000fe200078efcff */
[----:B------:R-:W-:Y:S01]  /*8e90*/  LDGSTS.E [R245+0x32008], desc[UR16][R204.64], P5 ;  /* 0x32008000ccf57fae */ /* 0x000fe2000a921850 */
[----:B------:R-:W-:Y:S01]  /*8ea0*/  ISETP.GE.AND P3, PT, R10, UR4, PT ;  /* 0x000000040a007c0c */ /* 0x000fe2000bf66270 */
[----:B------:R-:W-:Y:S01]  /*8eb0*/  UIADD3 UR4, UR8, -0x40, URZ ;  /* 0xffffffc008047890 */ /* 0x000fe2000fffe03f */
[----:B------:R-:W-:Y:S01]  /*8ec0*/  SEL R114, R8, RZ, !P6 ;  /* 0x000000ff08727207 */ /* 0x000fe20007000000 */
[----:B------:R-:W-:Y:S01]  /*8ed0*/  LDGSTS.E [R244+0x30000], desc[UR16][R198.64], P1 ;  /* 0x30000000c6f47fae */ /* 0x000fe20008921850 */
[----:B------:R-:W-:-:S02]  /*8ee0*/  ISETP.NE.U32.AND P2, PT, R83, RZ, PT ;  /* 0x000000ff5300720c */ /* 0x000fc40003f45070 */
[----:B------:R-:W-:Y:S01]  /*8ef0*/  ISETP.GE.AND P5, PT, R156, UR6, PT ;  /* 0x000000069c007c0c */ /* 0x000fe2000bfa6270 */
[----:B------:R-:W-:Y:S01]  /*8f00*/  LDGSTS.E [R244+0x30008], desc[UR16][R202.64], P4 ;  /* 0x30008000caf47fae */ /* 0x000fe2000a121850 */
[----:B------:R-:W-:Y:S02]  /*8f10*/  SEL R83, R8, RZ, !P3 ;  /* 0x000000ff08537207 */ /* 0x000fe40005800000 */
[----:B------:R-:W-:Y:S02]  /*8f20*/  LOP3.LUT R10, R0, 0x3e, RZ, 0xfc, !PT ;  /* 0x0000003e000a7812 */ /* 0x000fe400078efcff */
[----:B------:R-:W-:Y:S02]  /*8f30*/  ISETP.GE.AND P1, PT, R11, UR9, PT ;  /* 0x000000090b007c0c */ /* 0x000fe4000bf26270 */
[----:B------:R-:W-:Y:S02]  /*8f40*/  ISETP.NE.U32.AND P6, PT, R114, RZ, PT ;  /* 0x000000ff7200720c */ /* 0x000fe40003fc5070 */
[----:B------:R-:W-:Y:S01]  /*8f50*/  SEL R114, R8, RZ, !P5 ;  /* 0x000000ff08727207 */ /* 0x000fe20006800000 */
[----:B------:R-:W-:Y:S01]  /*8f60*/  LDGSTS.E [R244+0x32000], desc[UR16][R200.64], P2 ;  /* 0x32000000c8f47fae */ /* 0x000fe20009121850 */
[----:B------:R-:W-:-:S02]  /*8f70*/  ISETP.NE.U32.AND P3, PT, R83, RZ, PT ;  /* 0x000000ff5300720c */ /* 0x000fc40003f65070 */
[----:B------:R-:W-:Y:S02]  /*8f80*/  ISETP.GE.AND P5, PT, R10, UR14, PT ;  /* 0x0000000e0a007c0c */ /* 0x000fe4000bfa6270 */
[----:B------:R-:W-:Y:S02]  /*8f90*/  ISETP.GE.AND P4, PT, R0, UR4, PT ;  /* 0x0000000400007c0c */ /* 0x000fe4000bf86270 */
[----:B------:R-:W-:Y:S02]  /*8fa0*/  SEL R83, R8, RZ, !P1 ;  /* 0x000000ff08537207 */ /* 0x000fe40004800000 */
[----:B------:R-:W-:Y:S01]  /*8fb0*/  ISETP.NE.U32.AND P1, PT, R114, RZ, PT ;  /* 0x000000ff7200720c */ /* 0x000fe20003f25070 */
[----:B------:R1:W-:Y:S01]  /*8fc0*/  LDGSTS.E [R244+0x32008], desc[UR16][R196.64], P6 ;  /* 0x32008000c4f47fae */ /* 0x0003e2000b121850 */
[----:B------:R-:W-:Y:S02]  /*8fd0*/  SEL R8, R8, RZ, !P5 ;  /* 0x000000ff08087207 */ /* 0x000fe40006800000 */
[----:B------:R-:W-:-:S02]  /*8fe0*/  SEL R114, RZ, 0x4, P4 ;  /* 0x00000004ff727807 */ /* 0x000fc40002000000 */
[----:B------:R-:W-:Y:S02]  /*8ff0*/  LOP3.LUT R10, R3, 0x70, RZ, 0x3c, !PT ;  /* 0x00000070030a7812 */ /* 0x000fe400078e3cff */
[----:B------:R-:W-:Y:S02]  /*9000*/  ISETP.NE.U32.AND P4, PT, R83, RZ, PT ;  /* 0x000000ff5300720c */ /* 0x000fe40003f85070 */
[----:B------:R-:W-:Y:S01]  /*9010*/  ISETP.NE.U32.AND P2, PT, R8, RZ, PT ;  /* 0x000000ff0800720c */ /* 0x000fe20003f45070 */
[----:B------:R-:W-:Y:S01]  /*9020*/  VIADD R8, R10, UR7 ;  /* 0x000000070a087c36 */ /* 0x000fe20008000000 */
[----:B------:R-:W-:-:S04]  /*9030*/  ISETP.GT.AND P5, PT, R252, 0x7f, PT ;  /* 0x0000007ffc00780c */ /* 0x000fc80003fa4270 */
[----:B------:R-:W-:Y:S01]  /*9040*/  SEL R114, R114, RZ, P5 ;  /* 0x000000ff72727207 */ /* 0x000fe20002800000 */
[----:B------:R-:W-:Y:S01]  /*9050*/  LDGSTS.E [R8+0x30000], desc[UR16][R192.64], P3 ;  /* 0x30000000c0087fae */ /* 0x000fe20009921850 */
[----:B------:R-:W-:Y:S02]  /*9060*/  ISETP.GE.AND P3, PT, R155, UR4, PT ;  /* 0x000000049b007c0c */ /* 0x000fe4000bf66270 */
[----:B------:R-:W-:Y:S01]  /*9070*/  ISETP.NE.U32.AND P6, PT, R114, RZ, PT ;  /* 0x000000ff7200720c */ /* 0x000fe20003fc5070 */
[----:B------:R-:W-:Y:S01]  /*9080*/  LDGSTS.E [R8+0x30008], desc[UR16][R186.64], P1 ;  /* 0x30008000ba087fae */ /* 0x000fe20008921850 */
[----:B------:R-:W-:-:S03]  /*9090*/  SEL R114, RZ, 0x4, P3 ;  /* 0x00000004ff727807 */ /* 0x000fc60001800000 */
[----:B------:R3:W-:Y:S01]  /*90a0*/  LDGSTS.E [R8+0x32000], desc[UR16][R190.64], P4 ;  /* 0x32000000be087fae */ /* 0x0007e2000a121850 */
[----:B------:R-:W-:Y:S02]  /*90b0*/  ISETP.GE.AND P4, PT, R153, UR4, PT ;  /* 0x0000000499007c0c */ /* 0x000fe4000bf86270 */
[----:B------:R-:W-:Y:S01]  /*90c0*/  ISETP.GE.AND P3, PT, R21, UR4, PT ;  /* 0x0000000415007c0c */ /* 0x000fe2000bf66270 */
[----:B------:R-:W-:Y:S01]  /*90d0*/  STL.64 [R1+0x770], R216 ;  /* 0x000770d801007387 */ /* 0x000fe20000100a00 */
[----:B------:R-:W-:-:S03]  /*90e0*/  ISETP.GE.AND P1, PT, R154, UR4, PT ;  /* 0x000000049a007c0c */ /* 0x000fc6000bf26270 */
[----:B------:R-:W-:Y:S01]  /*90f0*/  STL.64 [R1+0x778], R212 ;  /* 0x000778d401007387 */ /* 0x000fe20000100a00 */
[----:B------:R-:W-:-:S03]  /*9100*/  SEL R142, RZ, 0x4, P4 ;  /* 0x00000004ff8e7807 */ /* 0x000fc60002000000 */
[----:B------:R-:W-:Y:S01]  /*9110*/  STL.64 [R1+0x780], R208 ;  /* 0x000780d001007387 */ /* 0x000fe20000100a00 */
[----:B------:R-:W-:-:S03]  /*9120*/  ISETP.GE.AND P4, PT, R9, UR4, PT ;  /* 0x0000000409007c0c */ /* 0x000fc6000bf86270 */
[----:B------:R-:W-:Y:S01]  /*9130*/  STL [R1+0x678], R157 ;  /* 0x0006789d01007387 */ /* 0x000fe20000100800 */
[----:B------:R-:W-:-:S03]  /*9140*/  SEL R179, RZ, 0x4, P3 ;  /* 0x00000004ffb37807 */ /* 0x000fc60001800000 */
        /* <DEDUP_REMOVED lines=9> */
[----:B------:R-:W-:Y:S02]  /*91e0*/  ISETP.GE.AND P4, PT, R5, UR4, PT ;  /* 0x0000000405007c0c */ /* 0x000fe4000bf86270 */
[----:B------:R-:W-:Y:S01]  /*91f0*/  SEL R183, RZ, 0x4, P3 ;  /* 0x00000004ffb77807 */ /* 0x000fe20001800000 */
[----:B------:R-:W-:Y:S01]  /*9200*/  STL.64 [R1+0x7a0], R200 ;  /* 0x0007a0c801007387 */ /* 0x000fe20000100a00 */
[----:B------:R-:W-:-:S03]  /*9210*/  ISETP.GE.AND P3, PT, R4, UR4, PT ;  /* 0x0000000404007c0c */ /* 0x000fc6000bf66270 */
[----:B------:R-:W-:Y:S01]  /*9220*/  STL [R1+0x668], R10 ;  /* 0x0006680a01007387 */ /* 0x000fe20000100800 */
[----:B------:R-:W-:-:S03]  /*9230*/  SEL R242, RZ, 0x4, P1 ;  /* 0x00000004fff27807 */ /* 0x000fc60000800000 */
[----:B------:R-:W-:Y:S01]  /*9240*/  STL.64 [R1+0x7b0], R244 ;  /* 0x0007b0f401007387 */ /* 0x000fe20000100a00 */
[----:B------:R-:W-:-:S03]  /*9250*/  SEL R228, RZ, 0x4, P4 ;  /* 0x00000004ffe47807 */ /* 0x000fc60002000000 */
[----:B------:R1:W-:Y:S01]  /*9260*/  STL.64 [R1+0x7a8], R196 ;  /* 0x0007a8c401007387 */ /* 0x0003e20000100a00 */
[----:B------:R-:W-:-:S03]  /*9270*/  ISETP.GE.AND P1, PT, R152, UR4, PT ;  /* 0x0000000498007c0c */ /* 0x000fc6000bf26270 */
[----:B------:R-:W-:Y:S01]  /*9280*/  STL.64 [R1+0x7b8], R192 ;  /* 0x0007b8c001007387 */ /* 0x000fe20000100a00 */
[----:B--2---:R-:W-:Y:S01]  /*9290*/  SEL R224, RZ, 0x4, P3 ;  /* 0x00000004ffe07807 */ /* 0x004fe20001800000 */
[----:B------:R-:W-:Y:S02]  /*92a0*/  IMAD R152, R112, UR5, RZ ;  /* 0x0000000570987c24 */ /* 0x000fe4000f8e02ff */
[----:B------:R-:W-:Y:S01]  /*92b0*/  STL.64 [R1+0x7c0], R186 ;  /* 0x0007c0ba01007387 */ /* 0x000fe20000100a00 */
[----:B------:R-:W-:-:S03]  /*92c0*/  IMAD R165, R44, UR5, RZ ;  /* 0x000000052ca57c24 */ /* 0x000fc6000f8e02ff */
[----:B------:R3:W-:Y:S01]  /*92d0*/  STL.64 [R1+0x7c8], R190 ;  /* 0x0007c8be01007387 */ /* 0x0007e20000100a00 */
[----:B-1----:R-:W-:-:S03]  /*92e0*/  IMAD R196, R43, UR5, RZ ;  /* 0x000000052bc47c24 */ /* 0x002fc6000f8e02ff */
[----:B------:R-:W-:Y:S01]  /*92f0*/  STL [R1+0x850], R179 ;  /* 0x000850b301007387 */ /* 0x000fe20000100800 */
[----:B------:R-:W-:-:S03]  /*9300*/  IMAD R198, R46, UR5, RZ ;  /* 0x000000052ec67c24 */ /* 0x000fc6000f8e02ff */
[----:B------:R-:W-:Y:S01]  /*9310*/  STL [R1+0x854], R242 ;  /* 0x000854f201007387 */ /* 0x000fe20000100800 */
[----:B------:R-:W-:-:S03]  /*9320*/  IMAD R174, R47, UR5, RZ ;  /* 0x000000052fae7c24 */ /* 0x000fc6000f8e02ff */
[----:B------:R1:W-:Y:S01]  /*9330*/  STL.64 [R1+0x7d0], R182 ;  /* 0x0007d0b601007387 */ /* 0x0003e20000100a00 */
[----:B------:R-:W-:-:S03]  /*9340*/  IMAD R195, R48, UR5, RZ ;  /* 0x0000000530c37c24 */ /* 0x000fc6000f8e02ff */
[----:B------:R-:W-:Y:S01]  /*9350*/  STL.64 [R1+0x7d8], R228 ;  /* 0x0007d8e401007387 */ /* 0x000fe20000100a00 */
[----:B------:R-:W-:-:S03]  /*9360*/  IMAD R163, R50, UR5, RZ ;  /* 0x0000000532a37c24 */ /* 0x000fc6000f8e02ff */
[----:B------:R-:W-:Y:S01]  /*9370*/  STL [R1+0x7e0], R224 ;  /* 0x0007e0e001007387 */ /* 0x000fe20000100800 */
[----:B------:R-:W-:-:S03]  /*9380*/  IMAD R194, R51, UR5, RZ ;  /* 0x0000000533c27c24 */ /* 0x000fc6000f8e02ff */
[----:B------:R2:W-:Y:S01]  /*9390*/  STL [R1+0x210], R152 ;  /* 0x0002109801007387 */ /* 0x0005e20000100800 */
[----:B------:R-:W-:-:S03]  /*93a0*/  IMAD R158, R52, UR5, RZ ;  /* 0x00000005349e7c24 */ /* 0x000fc6000f8e02ff */
[----:B------:R4:W-:Y:S01]  /*93b0*/  STL [R1+0x48c], R196 ;  /* 0x00048cc401007387 */ /* 0x0009e20000100800 */
[----:B---3--:R-:W-:-:S03]  /*93c0*/  IMAD R191, R54, UR5, RZ ;  /* 0x0000000536bf7c24 */ /* 0x008fc6000f8e02ff */
[----:B------:R3:W-:Y:S01]  /*93d0*/  STL [R1+0x488], R165 ;  /* 0x000488a501007387 */ /* 0x0007e20000100800 */
[----:B------:R-:W-:-:S03]  /*93e0*/  IMAD R161, R55, UR5, RZ ;  /* 0x0000000537a17c24 */ /* 0x000fc6000f8e02ff */
[----:B------:R-:W-:Y:S01]  /*93f0*/  STL [R1+0x484], R198 ;  /* 0x000484c601007387 */ /* 0x000fe20000100800 */
[----:B------:R-:W-:-:S03]  /*9400*/  IMAD R181, R56, UR5, RZ ;  /* 0x0000000538b57c24 */ /* 0x000fc6000f8e02ff */
[----:B------:R3:W-:Y:S01]  /*9410*/  STL [R1+0x480], R174 ;  /* 0x000480ae01007387 */ /* 0x0007e20000100800 */
[----:B------:R-:W-:-:S03]  /*9420*/  IMAD R172, R58, UR5, RZ ;  /* 0x000000053aac7c24 */ /* 0x000fc6000f8e02ff */
[----:B------:R-:W-:Y:S01]  /*9430*/  STL [R1+0x47c], R195 ;  /* 0x00047cc301007387 */ /* 0x000fe20000100800 */
        /* <DEDUP_REMOVED lines=20> */
[----:B-1----:R-:W-:-:S03]  /*9580*/  IMAD R183, R71, UR5, RZ ;  /* 0x0000000547b77c24 */ /* 0x002fc6000f8e02ff */
        /* <DEDUP_REMOVED lines=56> */
[----:B------:R1:W-:Y:S01]  /*9910*/  LDGSTS.E [R8+0x32008], desc[UR16][R250.64], P2 ;  /* 0x32008000fa087fae */ /* 0x0003e20009121850 */
[----:B------:R-:W-:-:S03]  /*9920*/  LEA R200, P2, R152, R178, 0x2 ;  /* 0x000000b298c87211 */ /* 0x000fc600078410ff */
[----:B------:R-:W-:Y:S01]  /*9930*/  STL [R1+0x370], R162 ;  /* 0x000370a201007387 */ /* 0x000fe20000100800 */
[----:B------:R-:W-:Y:S01]  /*9940*/  SEL R5, RZ, 0x4, P1 ;  /* 0x00000004ff057807 */ /* 0x000fe20000800000 */
[----:B------:R-:W-:Y:S02]  /*9950*/  IMAD R160, R110, UR5, RZ ;  /* 0x000000056ea07c24 */ /* 0x000fe4000f8e02ff */
[----:B------:R-:W-:Y:S01]  /*9960*/  STL [R1+0x36c], R179 ;  /* 0x00036cb301007387 */ /* 0x000fe20000100800 */
[----:B------:R-:W-:Y:S01]  /*9970*/  IMAD R169, R111, UR5, RZ ;  /* 0x000000056fa97c24 */ /* 0x000fe2000f8e02ff */
[----:B------:R-:W-:Y:S02]  /*9980*/  LEA R192, P1, R196, R178, 0x2 ;  /* 0x000000b2c4c07211 */ /* 0x000fe400078210ff */
[----:B------:R-:W-:Y:S01]  /*9990*/  STL [R1+0x368], R252 ;  /* 0x000368fc01007387 */ /* 0x000fe20000100800 */
[----:B------:R-:W-:Y:S01]  /*99a0*/  LEA.HI.X.SX32 R201, R152, R6, 0x2, P2 ;  /* 0x0000000698c97211 */ /* 0x000fe200010f16ff */
[----:B------:R-:W-:-:S02]  /*99b0*/  IMAD R176, R40, UR5, RZ ;  /* 0x0000000528b07c24 */ /* 0x000fc4000f8e02ff */
[----:B------:R-:W-:Y:S01]  /*99c0*/  STL [R1+0x364], R175 ;  /* 0x000364af01007387 */ /* 0x000fe20000100800 */
[----:B------:R-:W-:Y:S01]  /*99d0*/  LEA R220, P2, R165, R178, 0x2 ;  /* 0x000000b2a5dc7211 */ /* 0x000fe200078410ff */
[----:B------:R-:W-:Y:S02]  /*99e0*/  IMAD R167, R42, UR5, RZ ;  /* 0x000000052aa77c24 */ /* 0x000fe4000f8e02ff */
[----:B------:R-:W-:Y:S01]  /*99f0*/  STL [R1+0x360], R0 ;  /* 0x0003600001007387 */ /* 0x000fe20000100800 */
[----:B--2---:R-:W-:-:S03]  /*9a00*/  IMAD R152, R39, UR5, RZ ;  /* 0x0000000527987c24 */ /* 0x004fc6000f8e02ff */
[----:B------:R-:W-:Y:S01]  /*9a10*/  STL [R1+0x35c], R173 ;  /* 0x00035cad01007387 */ /* 0x000fe20000100800 */
[----:B------:R-:W-:-:S03]  /*9a20*/  LEA.HI.X.SX32 R193, R196, R6, 0x2, P1 ;  /* 0x00000006c4c17211 */ /* 0x000fc600008f16ff */
[----:B------:R-:W-:Y:S01]  /*9a30*/  STL [R1+0x358], R177 ;  /* 0x000358b101007387 */ /* 0x000fe20000100800 */
[----:B------:R-:W-:-:S03]  /*9a40*/  LEA R214, P1, R198, R178, 0x2 ;  /* 0x000000b2c6d67211 */ /* 0x000fc600078210ff */
[----:B------:R-:W-:Y:S01]  /*9a50*/  STL [R1+0x354], R171 ;  /* 0x000354ab01007387 */ /* 0x000fe20000100800 */
[----:B------:R-:W-:-:S03]  /*9a60*/  LEA.HI.X.SX32 R221, R165, R6, 0x2, P2 ;  /* 0x00000006a5dd7211 */ /* 0x000fc600010f16ff */
[----:B------:R-:W-:Y:S01]  /*9a70*/  STL [R1+0x350], R160 ;  /* 0x000350a001007387 */ /* 0x000fe20000100800 */
[----:B----4-:R-:W-:-:S03]  /*9a80*/  LEA R196, P2, R174, R178, 0x2 ;  /* 0x000000b2aec47211 */ /* 0x010fc600078410ff */
[----:B------:R-:W-:Y:S01]  /*9a90*/  STL [R1+0x34c], R169 ;  /* 0x00034ca901007387 */ /* 0x000fe20000100800 */
[----:B---3--:R-:W-:-:S03]  /*9aa0*/  IMAD R165, R38, UR5, RZ ;  /* 0x0000000526a57c24 */ /* 0x008fc6000f8e02ff */
[----:B------:R-:W-:Y:S01]  /*9ab0*/  STL [R1+0x348], R176 ;  /* 0x000348b001007387 */ /* 0x000fe20000100800 */
[----:B------:R-:W-:-:S03]  /*9ac0*/  LEA.HI.X.SX32 R215, R198, R6, 0x2, P1 ;  /* 0x00000006c6d77211 */ /* 0x000fc600008f16ff */
[----:B------:R-:W-:Y:S01]  /*9ad0*/  STL [R1+0x344], R167 ;  /* 0x000344a701007387 */ /* 0x000fe20000100800 */
[----:B------:R-:W-:-:S03]  /*9ae0*/  LEA R244, P1, R195, R178, 0x2 ;  /* 0x000000b2c3f47211 */ /* 0x000fc600078210ff */
[----:B------:R-:W-:Y:S01]  /*9af0*/  STL.64 [R1+0x148], R200 ;  /* 0x000148c801007387 */ /* 0x000fe20000100a00 */
[----:B------:R-:W-:-:S03]  /*9b00*/  LEA.HI.X.SX32 R197, R174, R6, 0x2, P2 ;  /* 0x00000006aec57211 */ /* 0x000fc600010f16ff */
[----:B------:R-:W-:Y:S01]  /*9b10*/  STL [R1+0x340], R152 ;  /* 0x0003409801007387 */ /* 0x000fe20000100800 */
[----:B------:R-:W-:-:S03]  /*9b20*/  LEA R230, P2, R163, R178, 0x2 ;  /* 0x000000b2a3e67211 */ /* 0x000fc600078410ff */
[----:B------:R-:W-:Y:S01]  /*9b30*/  STL.64 [R1+0x140], R192 ;  /* 0x000140c001007387 */ /* 0x000fe20000100a00 */
[----:B------:R-:W-:-:S03]  /*9b40*/  IMAD R174, R36, UR5, RZ ;  /* 0x0000000524ae7c24 */ /* 0x000fc6000f8e02ff */
[----:B------:R2:W-:Y:S01]  /*9b50*/  STL.64 [R1+0x7e8], R192 ;  /* 0x0007e8c001007387 */ /* 0x0005e20000100a00 */
[----:B------:R-:W-:-:S03]  /*9b60*/  LEA.HI.X.SX32 R245, R195, R6, 0x2, P1 ;  /* 0x00000006c3f57211 */ /* 0x000fc600008f16ff */
[----:B------:R-:W-:Y:S01]  /*9b70*/  STL.64 [R1+0x138], R220 ;  /* 0x000138dc01007387 */ /* 0x000fe20000100a00 */
[----:B------:R-:W-:-:S03]  /*9b80*/  LEA.HI.X.SX32 R231, R163, R6, 0x2, P2 ;  /* 0x00000006a3e77211 */ /* 0x000fc600010f16ff */
[----:B------:R-:W-:Y:S04]  /*9b90*/  STL.64 [R1+0x7f0], R220 ;  /* 0x0007f0dc01007387 */ /* 0x000fe80000100a00 */
[----:B------:R-:W-:Y:S01]  /*9ba0*/  STL [R1+0x33c], R165 ;  /* 0x00033ca501007387 */ /* 0x000fe20000100800 */
[----:B--2---:R-:W-:-:S03]  /*9bb0*/  LEA R192, P2, R158, R178, 0x2 ;  /* 0x000000b29ec07211 */ /* 0x004fc600078410ff */
[----:B------:R-:W-:Y:S04]  /*9bc0*/  STL.64 [R1+0x130], R214 ;  /* 0x000130d601007387 */ /* 0x000fe80000100a00 */
[----:B------:R-:W-:Y:S04]  /*9bd0*/  STL.64 [R1+0x7f8], R214 ;  /* 0x0007f8d601007387 */ /* 0x000fe80000100a00 */
[----:B------:R-:W-:Y:S04]  /*9be0*/  STL.64 [R1+0x128], R196 ;  /* 0x000128c401007387 */ /* 0x000fe80000100a00 */
[----:B------:R-:W-:Y:S04]  /*9bf0*/  STL [R1+0x338], R174 ;  /* 0x000338ae01007387 */ /* 0x000fe80000100800 */
[----:B------:R-:W-:Y:S04]  /*9c00*/  STL.64 [R1+0x120], R244 ;  /* 0x000120f401007387 */ /* 0x000fe80000100a00 */
[----:B------:R2:W-:Y:S04]  /*9c10*/  STL.64 [R1+0x800], R244 ;  /* 0x000800f401007387 */ /* 0x0005e80000100a00 */
[----:B------:R3:W-:Y:S01]  /*9c20*/  STL [R1+0x108], R192 ;  /* 0x000108c001007387 */ /* 0x0007e20000100800 */
[----:B------:R-:W-:Y:S01]  /*9c30*/  IMAD R243, R14, UR5, RZ ;  /* 0x000000050ef37c24 */ /* 0x000fe2000f8e02ff */
[----:B------:R-:W-:-:S02]  /*9c40*/  SEL R83, R83, RZ, P5 ;  /* 0x000000ff53537207 */ /* 0x000fc40002800000 */
[----:B------:R-:W-:Y:S01]  /*9c50*/  SEL R114, R114, RZ, P5 ;  /* 0x000000ff72727207 */ /* 0x000fe20002800000 */
[----:B------:R-:W0:Y:S04]  /*9c60*/  LDGDEPBAR ;  /* 0x00000000000079af */ /* 0x000e280000000000 */
[----:B--2---:R-:W2:Y:S01]  /*9c70*/  LDL.64 R244, [R1+0x108] ;  /* 0x0001080001f47983 */ /* 0x004ea20000100a00 */
[----:B------:R-:W-:-:S04]  /*9c80*/  LEA R226, P1, R194, R178, 0x2 ;  /* 0x000000b2c2e27211 */ /* 0x000fc800078210ff */
[----:B------:R-:W-:Y:S02]  /*9c90*/  LEA.HI.X.SX32 R227, R194, R6, 0x2, P1 ;  /* 0x00000006c2e37211 */ /* 0x000fe400008f16ff */
        /* <DEDUP_REMOVED lines=10> */
[----:B------:R-:W-:Y:S01]  /*9d40*/  LEA R210, P1, R185, R178, 0x2 ;  /* 0x000000b2b9d27211 */ /* 0x000fe200078210ff */
[----:B------:R-:W-:-:S03]  /*9d50*/  IMAD R163, R35, UR5, RZ ;  /* 0x0000000523a37c24 */ /* 0x000fc6000f8e02ff */
[----:B------:R-:W-:Y:S02]  /*9d60*/  LEA.HI.X.SX32 R211, R185, R6, 0x2, P1 ;  /* 0x00000006b9d37211 */ /* 0x000fe400008f16ff */
[C---:B------:R-:W-:Y:S01]  /*9d70*/  LEA R198, P1, R184.reuse, R178, 0x2 ;  /* 0x000000b2b8c67211 */ /* 0x040fe200078210ff */
[----:B------:R-:W-:Y:S03]  /*9d80*/  STL.64 [R1+0x118], R230 ;  /* 0x000118e601007387 */ /* 0x000fe60000100a00 */
[----:B------:R-:W-:Y:S01]  /*9d90*/  LEA.HI.X.SX32 R199, R184, R6, 0x2, P1 ;  /* 0x00000006b8c77211 */ /* 0x000fe200008f16ff */
[----:B------:R4:W-:Y:S01]  /*9da0*/  STL.64 [R1+0x808], R230 ;  /* 0x000808e601007387 */ /* 0x0009e20000100a00 */
[----:B------:R-:W-:-:S03]  /*9db0*/  LEA R222, P1, R183, R178, 0x2 ;  /* 0x000000b2b7de7211 */ /* 0x000fc600078210ff */
[----:B------:R-:W-:Y:S01]  /*9dc0*/  STL [R1+0x334], R163 ;  /* 0x000334a301007387 */ /* 0x000fe20000100800 */
[----:B------:R-:W-:-:S03]  /*9dd0*/  LEA.HI.X.SX32 R223, R183, R6, 0x2, P1 ;  /* 0x00000006b7df7211 */ /* 0x000fc600008f16ff */
[----:B------:R-:W-:Y:S01]  /*9de0*/  STL.64 [R1+0x110], R226 ;  /* 0x000110e201007387 */ /* 0x000fe20000100a00 */
[----:B------:R-:W-:-:S04]  /*9df0*/  LEA R204, P1, R182, R178, 0x2 ;  /* 0x000000b2b6cc7211 */ /* 0x000fc800078210ff */
[----:B------:R-:W-:Y:S02]  /*9e00*/  LEA.HI.X.SX32 R205, R182, R6, 0x2, P1 ;  /* 0x00000006b6cd7211 */ /* 0x000fe400008f16ff */
[----:B------:R-:W-:-:S04]  /*9e10*/  LEA R184, P1, R166, R178, 0x2 ;  /* 0x000000b2a6b87211 */ /* 0x000fc800078210ff */
[----:B------:R-:W-:Y:S02]  /*9e20*/  LEA.HI.X.SX32 R185, R166, R6, 0x2, P1 ;  /* 0x00000006a6b97211 */ /* 0x000fe400008f16ff */
[----:B------:R-:W-:-:S04]  /*9e30*/  LEA R208, P1, R10, R178, 0x2 ;  /* 0x000000b20ad07211 */ /* 0x000fc800078210ff */
[----:B------:R-:W-:Y:S02]  /*9e40*/  LEA.HI.X.SX32 R209, R10, R6, 0x2, P1 ;  /* 0x000000060ad17211 */ /* 0x000fe400008f16ff */
[----:B------:R-:W-:Y:S01]  /*9e50*/  LEA R10, P1, R190, R178, 0x2 ;  /* 0x000000b2be0a7211 */ /* 0x000fe200078210ff */
[----:B------:R-:W-:Y:S01]  /*9e60*/  IMAD R166, R20, UR5, RZ ;  /* 0x0000000514a67c24 */ /* 0x000fe2000f8e02ff */
[----:B--2---:R-:W-:Y:S02]  /*9e70*/  LEA.HI.X.SX32 R245, R158, R6, 0x2, P2 ;  /* 0x000000069ef57211 */ /* 0x004fe400010f16ff */
        /* <DEDUP_REMOVED lines=9> */
[----:B------:R-:W-:-:S03]  /*9f10*/  IMAD.MOV.U32 R244, RZ, RZ, R192 ;  /* 0x000000fffff47224 */ /* 0x000fc600078e00c0 */
[----:B------:R-:W-:Y:S02]  /*9f20*/  LEA.HI.X.SX32 R207, R157, R6, 0x2, P2 ;  /* 0x000000069dcf7211 */ /* 0x000fe400010f16ff */
[----:B---3--:R-:W-:Y:S01]  /*9f30*/  LEA R192, P2, R168, R178, 0x2 ;  /* 0x000000b2a8c07211 */ /* 0x008fe200078410ff */
[----:B------:R-:W-:-:S03]  /*9f40*/  IMAD R158, R34, UR5, RZ ;  /* 0x00000005229e7c24 */ /* 0x000fc6000f8e02ff */
[----:B------:R-:W-:Y:S02]  /*9f50*/  LEA.HI.X.SX32 R193, R168, R6, 0x2, P2 ;  /* 0x00000006a8c17211 */ /* 0x000fe400010f16ff */
[C---:B------:R-:W-:Y:S01]  /*9f60*/  LEA R240, P2, R7.reuse, R178, 0x2 ;  /* 0x000000b207f07211 */ /* 0x040fe200078410ff */
[----:B------:R-:W-:Y:S01]  /*9f70*/  IMAD R161, R32, UR5, RZ ;  /* 0x0000000520a17c24 */ /* 0x000fe2000f8e02ff */
[----:B------:R-:W-:Y:S02]  /*9f80*/  STL [R1+0x10c], R245 ;  /* 0x00010cf501007387 */ /* 0x000fe40000100800 */
[----:B------:R-:W-:Y:S01]  /*9f90*/  LEA.HI.X.SX32 R241, R7, R6, 0x2, P2 ;  /* 0x0000000607f17211 */ /* 0x000fe200010f16ff */
[----:B------:R-:W-:Y:S01]  /*9fa0*/  IMAD R172, R31, UR5, RZ ;  /* 0x000000051fac7c24 */ /* 0x000fe2000f8e02ff */
[----:B------:R2:W-:Y:S01]  /*9fb0*/  STL [R1+0x330], R158 ;  /* 0x0003309e01007387 */ /* 0x0005e20000100800 */
[----:B------:R-:W-:-:S03]  /*9fc0*/  LEA R224, P2, R156, R178, 0x2 ;  /* 0x000000b29ce07211 */ /* 0x000fc600078410ff */
[----:B------:R-:W-:Y:S01]  /*9fd0*/  STL.64 [R1+0x100], R196 ;  /* 0x000100c401007387 */ /* 0x000fe20000100a00 */
[----:B------:R-:W-:Y:S01]  /*9fe0*/  IMAD R159, R30, UR5, RZ ;  /* 0x000000051e9f7c24 */ /* 0x000fe2000f8e02ff */
[----:B------:R-:W-:Y:S02]  /*9ff0*/  LEA.HI.X.SX32 R225, R156, R6, 0x2, P2 ;  /* 0x000000069ce17211 */ /* 0x000fe400010f16ff */
[----:B------:R-:W-:Y:S01]  /*a000*/  STL.64 [R1+0xf8], R234 ;  /* 0x0000f8ea01007387 */ /* 0x000fe20000100a00 */
[----:B------:R-:W-:-:S03]  /*a010*/  LEA R232, P2, R9, R178, 0x2 ;  /* 0x000000b209e87211 */ /* 0x000fc600078410ff */
[----:B------:R-:W-:Y:S01]  /*a020*/  STL [R1+0x32c], R161 ;  /* 0x00032ca101007387 */ /* 0x000fe20000100800 */
[----:B------:R-:W-:-:S03]  /*a030*/  IMAD R170, R28, UR5, RZ ;  /* 0x000000051caa7c24 */ /* 0x000fc6000f8e02ff */
[----:B------:R-:W-:Y:S04]  /*a040*/  STL.64 [R1+0xf0], R236 ;  /* 0x0000f0ec01007387 */ /* 0x000fe80000100a00 */
[----:B------:R-:W-:Y:S01]  /*a050*/  STL.64 [R1+0xe8], R214 ;  /* 0x0000e8d601007387 */ /* 0x000fe20000100a00 */
[----:B------:R-:W-:-:S03]  /*a060*/  LEA.HI.X.SX32 R233, R9, R6, 0x2, P2 ;  /* 0x0000000609e97211 */ /* 0x000fc600010f16ff */
[----:B------:R3:W-:Y:S01]  /*a070*/  STL [R1+0x328], R172 ;  /* 0x000328ac01007387 */ /* 0x0007e20000100800 */
[----:B------:R-:W-:-:S03]  /*a080*/  IMAD R157, R27, UR5, RZ ;  /* 0x000000051b9d7c24 */ /* 0x000fc6000f8e02ff */
[----:B------:R-:W-:Y:S01]  /*a090*/  STL.64 [R1+0xe0], R200 ;  /* 0x0000e0c801007387 */ /* 0x000fe20000100a00 */
[----:B------:R-:W-:-:S03]  /*a0a0*/  LEA R228, P2, R11, R178, 0x2 ;  /* 0x000000b20be47211 */ /* 0x000fc600078410ff */
[----:B------:R-:W-:Y:S04]  /*a0b0*/  STL.64 [R1+0xd8], R238 ;  /* 0x0000d8ee01007387 */ /* 0x000fe80000100a00 */
[----:B------:R-:W-:Y:S01]  /*a0c0*/  STL [R1+0x324], R159 ;  /* 0x0003249f01007387 */ /* 0x000fe20000100800 */
[----:B------:R-:W-:-:S03]  /*a0d0*/  IMAD R168, R26, UR5, RZ ;  /* 0x000000051aa87c24 */ /* 0x000fc6000f8e02ff */
[----:B------:R-:W-:Y:S01]  /*a0e0*/  STL.64 [R1+0xd0], R180 ;  /* 0x0000d0b401007387 */ /* 0x000fe20000100a00 */
[----:B------:R-:W-:-:S03]  /*a0f0*/  LEA.HI.X.SX32 R229, R11, R6, 0x2, P2 ;  /* 0x000000060be57211 */ /* 0x000fc600010f16ff */
[----:B------:R-:W-:Y:S01]  /*a100*/  STL.64 [R1+0xc8], R220 ;  /* 0x0000c8dc01007387 */ /* 0x000fe20000100a00 */
[----:B------:R-:W-:-:S03]  /*a110*/  LEA R188, P2, R155, R178, 0x2 ;  /* 0x000000b29bbc7211 */ /* 0x000fc600078410ff */
[----:B------:R3:W-:Y:S01]  /*a120*/  STL [R1+0x320], R170 ;  /* 0x000320aa01007387 */ /* 0x0007e20000100800 */
[----:B------:R-:W-:-:S03]  /*a130*/  IMAD R7, R24, UR5, RZ ;  /* 0x0000000518077c24 */ /* 0x000fc6000f8e02ff */
[----:B------:R-:W-:Y:S04]  /*a140*/  STL.64 [R1+0xc0], R202 ;  /* 0x0000c0ca01007387 */ /* 0x000fe80000100a00 */
        /* <DEDUP_REMOVED lines=8> */
[----:B------:R-:W-:-:S03]  /*a1d0*/  LEA.HI.X.SX32 R11, R190, R6, 0x2, P1 ;  /* 0x00000006be0b7211 */ /* 0x000fc600008f16ff */
[----:B------:R-:W-:Y:S01]  /*a1e0*/  STL.64 [R1+0xa0], R198 ;  /* 0x0000a0c601007387 */ /* 0x000fe20000100a00 */
[----:B------:R-:W-:Y:S01]  /*a1f0*/  LEA R212, P1, R187, R178, 0x2 ;  /* 0x000000b2bbd47211 */ /* 0x000fe200078210ff */
[----:B------:R-:W-:Y:S02]  /*a200*/  IMAD R9, R22, UR5, RZ ;  /* 0x0000000516097c24 */ /* 0x000fe4000f8e02ff */
[----:B------:R-:W-:Y:S01]  /*a210*/  STL.64 [R1+0x98], R240 ;  /* 0x000098f001007387 */ /* 0x000fe20000100a00 */
[----:B------:R-:W-:-:S03]  /*a220*/  LEA.HI.X.SX32 R183, R153, R6, 0x2, P2 ;  /* 0x0000000699b77211 */ /* 0x000fc600010f16ff */
[----:B------:R-:W-:Y:S01]  /*a230*/  STL [R1+0x314], R7 ;  /* 0x0003140701007387 */ /* 0x000fe20000100800 */
[----:B------:R-:W-:-:S03]  /*a240*/  LEA R248, P2, R4, R178, 0x2 ;  /* 0x000000b204f87211 */ /* 0x000fc600078410ff */
[----:B------:R-:W-:Y:S01]  /*a250*/  STL.64 [R1+0x90], R222 ;  /* 0x000090de01007387 */ /* 0x000fe20000100a00 */
[----:B------:R-:W-:-:S03]  /*a260*/  LEA.HI.X.SX32 R213, R187, R6, 0x2, P1 ;  /* 0x00000006bbd57211 */ /* 0x000fc600008f16ff */
[----:B------:R-:W-:Y:S01]  /*a270*/  STL.64 [R1+0x88], R224 ;  /* 0x000088e001007387 */ /* 0x000fe20000100a00 */
[----:B------:R-:W-:-:S03]  /*a280*/  LEA R218, P1, R164, R178, 0x2 ;  /* 0x000000b2a4da7211 */ /* 0x000fc600078210ff */
[----:B------:R3:W-:Y:S01]  /*a290*/  STL [R1+0x310], R156 ;  /* 0x0003109c01007387 */ /* 0x0007e20000100800 */
        /* <DEDUP_REMOVED lines=8> */
[----:B------:R-:W-:Y:S01]  /*a320*/  IMAD R153, R18, UR5, RZ ;  /* 0x0000000512997c24 */ /* 0x000fe2000f8e02ff */
[----:B------:R-:W-:Y:S02]  /*a330*/  LEA R216, P1, R2, R178, 0x2 ;  /* 0x000000b202d87211 */ /* 0x000fe400078210ff */
        /* <DEDUP_REMOVED lines=14> */
[----:B------:R3:W-:Y:S01]  /*a420*/  STL [R1+0x2fc], R153 ;  /* 0x0002fc9901007387 */ /* 0x0007e20000100800 */
[----:B------:R-:W-:-:S03]  /*a430*/  LEA R186, P2, R154, R178, 0x2 ;  /* 0x000000b29aba7211 */ /* 0x000fc600078410ff */
[----:B------:R-:W-:Y:S01]  /*a440*/  STL.64 [R1+0x40], R212 ;  /* 0x000040d401007387 */ /* 0x000fe20000100a00 */
[----:B------:R-:W-:-:S03]  /*a450*/  LEA.HI.X.SX32 R3, R246, R6, 0x2, P1 ;  /* 0x00000006f6037211 */ /* 0x000fc600008f16ff */
[----:B------:R-:W-:Y:S01]  /*a460*/  STL.64 [R1+0x38], R248 ;  /* 0x000038f801007387 */ /* 0x000fe20000100a00 */
[----:B------:R-:W-:-:S03]  /*a470*/  LEA R246, P1, R17, R178, 0x2 ;  /* 0x000000b211f67211 */ /* 0x000fc600078210ff */
[----:B------:R-:W-:Y:S04]  /*a480*/  STL [R1+0x2f8], R4 ;  /* 0x0002f80401007387 */ /* 0x000fe80000100800 */
[----:B------:R-:W-:Y:S01]  /*a490*/  STL.64 [R1+0x30], R218 ;  /* 0x000030da01007387 */ /* 0x000fe20000100a00 */
[----:B------:R-:W-:-:S03]  /*a4a0*/  LEA.HI.X.SX32 R187, R154, R6, 0x2, P2 ;  /* 0x000000069abb7211 */ /* 0x000fc600010f16ff */
[----:B------:R-:W-:Y:S01]  /*a4b0*/  STL.64 [R1+0x28], R190 ;  /* 0x000028be01007387 */ /* 0x000fe20000100a00 */
[----:B------:R-:W-:-:S03]  /*a4c0*/  IMAD R154, R12, UR5, RZ ;  /* 0x000000050c9a7c24 */ /* 0x000fc6000f8e02ff */
[----:B------:R3:W-:Y:S01]  /*a4d0*/  STL [R1+0x2f0], R164 ;  /* 0x0002f0a401007387 */ /* 0x0007e20000100800 */
[----:B------:R-:W-:-:S03]  /*a4e0*/  LEA.HI.X.SX32 R247, R17, R6, 0x2, P1 ;  /* 0x0000000611f77211 */ /* 0x000fc600008f16ff */
[----:B------:R-:W-:Y:S01]  /*a4f0*/  STL.64 [R1+0x20], R216 ;  /* 0x000020d801007387 */ /* 0x000fe20000100a00 */
[----:B-1----:R-:W-:-:S03]  /*a500*/  LEA R250, P2, R21, R178, 0x2 ;  /* 0x000000b215fa7211 */ /* 0x002fc600078410ff */
[----:B------:R-:W-:Y:S04]  /*a510*/  STL.64 [R1+0x18], R194 ;  /* 0x000018c201007387 */ /* 0x000fe80000100a00 */
[----:B------:R-:W-:Y:S04]  /*a520*/  STL [R1+0x2ec], R243 ;  /* 0x0002ecf301007387 */ /* 0x000fe80000100800 */
[----:B------:R-:W3:Y:S01]  /*a530*/  LDL.LU R17, [R1+0x85c] ;  /* 0x00085c0001117983 */ /* 0x000ee20000300800 */
[----:B------:R-:W-:-:S03]  /*a540*/  LEA.HI.X.SX32 R251, R21, R6, 0x2, P2 ;  /* 0x0000000615fb7211 */ /* 0x000fc600010f16ff */
[----:B------:R-:W-:Y:S04]  /*a550*/  STL.64 [R1+0x8], R186 ;  /* 0x000008ba01007387 */ /* 0x000fe80000100a00 */
[----:B------:R1:W-:Y:S04]  /*a560*/  STL [R1+0x2e8], R154 ;  /* 0x0002e89a01007387 */ /* 0x0003e80000100800 */
[----:B------:R-:W3:Y:S01]  /*a570*/  LDL.LU R21, [R1+0x858] ;  /* 0x0008580001157983 */ /* 0x000ee20000300800 */
[-C--:B------:R-:W-:Y:S01]  /*a580*/  LEA R12, P1, R242, R178.reuse, 0x2 ;  /* 0x000000b2f20c7211 */ /* 0x080fe200078210ff */
[----:B----4-:R-:W-:Y:S01]  /*a590*/  IMAD R231, R13, UR5, RZ ;  /* 0x000000050de77c24 */ /* 0x010fe2000f8e02ff */
[----:B------:R-:W-:-:S02]  /*a5a0*/  LEA R14, P2, R162, R178, 0x2 ;  /* 0x000000b2a20e7211 */ /* 0x000fc400078410ff */
[----:B------:R-:W-:Y:S02]  /*a5b0*/  LEA.HI.X.SX32 R13, R242, R6, 0x2, P1 ;  /* 0x00000006f20d7211 */ /* 0x000fe400008f16ff */
[----:B------:R-:W-:Y:S02]  /*a5c0*/  LEA R16, P1, R179, R178, 0x2 ;  /* 0x000000b2b3107211 */ /* 0x000fe400078210ff */
[----:B------:R-:W-:Y:S02]  /*a5d0*/  LEA.HI.X.SX32 R15, R162, R6, 0x2, P2 ;  /* 0x00000006a20f7211 */ /* 0x000fe400010f16ff */
[----:B------:R-:W-:-:S04]  /*a5e0*/  LEA R18, P2, R252, R178, 0x2 ;  /* 0x000000b2fc127211 */ /* 0x000fc800078410ff */
[----:B------:R-:W-:Y:S02]  /*a5f0*/  LEA.HI.X.SX32 R19, R252, R6, 0x2, P2 ;  /* 0x00000006fc137211 */ /* 0x000fe400010f16ff */
[----:B------:R-:W-:-:S04]  /*a600*/  LEA R22, P2, R0, R178, 0x2 ;  /* 0x000000b200167211 */ /* 0x000fc800078410ff */
[----:B------:R-:W-:Y:S01]  /*a610*/  LEA.HI.X.SX32 R23, R0, R6, 0x2, P2 ;  /* 0x0000000600177211 */ /* 0x000fe200010f16ff */
[----:B------:R-:W-:Y:S01]  /*a620*/  IMAD R0, R25, UR5, RZ ;  /* 0x0000000519007c24 */ /* 0x000fe2000f8e02ff */
        /* <DEDUP_REMOVED lines=12> */
[C---:B------:R-:W-:Y:S01]  /*a6f0*/  LEA R42, P2, R174.reuse, R178, 0x2 ;  /* 0x000000b2ae2a7211 */ /* 0x040fe200078410ff */
[----:B------:R-:W-:Y:S03]  /*a700*/  STL.64 [R1], R246 ;  /* 0x000000f601007387 */ /* 0x000fe60000100a00 */
[----:B------:R-:W-:Y:S01]  /*a710*/  LEA.HI.X.SX32 R43, R174, R6, 0x2, P2 ;  /* 0x00000006ae2b7211 */ /* 0x000fe200010f16ff */
[----:B------:R-:W4:Y:S01]  /*a720*/  LDL.LU R242, [R1+0x854] ;  /* 0x0008540001f27983 */ /* 0x000f220000300800 */
[C---:B------:R-:W-:Y:S01]  /*a730*/  LEA R46, P2, R158.reuse, R178, 0x2 ;  /* 0x000000b29e2e7211 */ /* 0x040fe200078410ff */
[----:B------:R-:W-:Y:S02]  /*a740*/  IMAD R174, R45, UR5, RZ ;  /* 0x000000052dae7c24 */ /* 0x000fe4000f8e02ff */
[----:B------:R-:W-:Y:S01]  /*a750*/  STL [R1+0x2e4], R231 ;  /* 0x0002e4e701007387 */ /* 0x000fe20000100800 */
[----:B------:R-:W-:Y:S01]  /*a760*/  LEA.HI.X.SX32 R47, R158, R6, 0x2, P2 ;  /* 0x000000069e2f7211 */ /* 0x000fe200010f16ff */
[----:B--2---:R-:W-:Y:S01]  /*a770*/  IMAD R158, R49, UR5, RZ ;  /* 0x00000005319e7c24 */ /* 0x004fe2000f8e02ff */
[----:B------:R-:W-:-:S04]  /*a780*/  LEA R50, P2, R172, R178, 0x2 ;  /* 0x000000b2ac327211 */ /* 0x000fc800078410ff */
[----:B------:R-:W-:Y:S01]  /*a790*/  LEA.HI.X.SX32 R51, R172, R6, 0x2, P2 ;  /* 0x00000006ac337211 */ /* 0x000fe200010f16ff */
[----:B---3--:R-:W-:Y:S01]  /*a7a0*/  IMAD R172, R53, UR5, RZ ;  /* 0x0000000535ac7c24 */ /* 0x008fe2000f8e02ff */
        /* <DEDUP_REMOVED lines=10> */
[----:B------:R-:W-:Y:S02]  /*a850*/  LEA.HI.X.SX32 R67, R166, R6, 0x2, P2 ;  /* 0x00000006a6437211 */ /* 0x000fe400010f16ff */
[----:B------:R-:W-:-:S04]  /*a860*/  LEA R70, P2, R153, R178, 0x2 ;  /* 0x000000b299467211 */ /* 0x000fc800078410ff */
[-C--:B------:R-:W-:Y:S01]  /*a870*/  LEA.HI.X.SX32 R71, R153, R6.reuse, 0x2, P2 ;  /* 0x0000000699477211 */ /* 0x080fe200010f16ff */
[----:B------:R-:W-:Y:S01]  /*a880*/  IMAD R162, R17, UR5, RZ ;  /* 0x0000000511a27c24 */ /* 0x000fe2000f8e02ff */
[----:B------:R-:W-:Y:S02]  /*a890*/  LEA.HI.X.SX32 R17, R179, R6, 0x2, P1 ;  /* 0x00000006b3117211 */ /* 0x000fe400008f16ff */
[----:B------:R-:W-:Y:S01]  /*a8a0*/  LEA R20, P1, R175, R178, 0x2 ;  /* 0x000000b2af147211 */ /* 0x000fe200078210ff */
[----:B------:R-:W2:Y:S04]  /*a8b0*/  LDL.LU R179, [R1+0x850] ;  /* 0x0008500001b37983 */ /* 0x000ea80000300800 */
[----:B------:R-:W3:Y:S01]  /*a8c0*/  LDL.LU R252, [R1+0x84c] ;  /* 0x00084c0001fc7983 */ /* 0x000ee20000300800 */
[----:B------:R-:W-:Y:S01]  /*a8d0*/  IMAD R230, R21, UR5, RZ ;  /* 0x0000000515e67c24 */ /* 0x000fe2000f8e02ff */
[----:B------:R-:W-:-:S02]  /*a8e0*/  LEA.HI.X.SX32 R21, R175, R6, 0x2, P1 ;  /* 0x00000006af157211 */ /* 0x000fc400008f16ff */
        /* <DEDUP_REMOVED lines=10> */
[C---:B------:R-:W-:Y:S01]  /*a990*/  LEA R44, P1, R163.reuse, R178, 0x2 ;  /* 0x000000b2a32c7211 */ /* 0x040fe200078210ff */
[----:B------:R4:W-:Y:S03]  /*a9a0*/  STL [R1+0x2e0], R162 ;  /* 0x0002e0a201007387 */ /* 0x0009e60000100800 */
[----:B------:R-:W-:Y:S01]  /*a9b0*/  LEA.HI.X.SX32 R45, R163, R6, 0x2, P1 ;  /* 0x00000006a32d7211 */ /* 0x000fe200008f16ff */
[----:B------:R-:W2:Y:S01]  /*a9c0*/  LDL.LU R175, [R1+0x848] ;  /* 0x0008480001af7983 */ /* 0x000ea20000300800 */
[----:B------:R-:W-:-:S03]  /*a9d0*/  LEA R48, P1, R161, R178, 0x2 ;  /* 0x000000b2a1307211 */ /* 0x000fc600078210ff */
[----:B------:R-:W-:Y:S01]  /*a9e0*/  STL [R1+0x2dc], R230 ;  /* 0x0002dce601007387 */ /* 0x000fe20000100800 */
[----:B------:R-:W-:Y:S02]  /*a9f0*/  LEA.HI.X.SX32 R49, R161, R6, 0x2, P1 ;  /* 0x00000006a1317211 */ /* 0x000fe400008f16ff */
[C---:B------:R-:W-:Y:S01]  /*aa00*/  LEA R52, P1, R159.reuse, R178, 0x2 ;  /* 0x000000b29f347211 */ /* 0x040fe200078210ff */
[----:B------:R-:W3:Y:S04]  /*aa10*/  LDL.LU R173, [R1+0x844] ;  /* 0x0008440001ad7983 */ /* 0x000ee80000300800 */
[----:B------:R4:W-:Y:S01]  /*aa20*/  STL [R1+0x2d8], R0 ;  /* 0x0002d80001007387 */ /* 0x0009e20000100800 */
[----:B------:R-:W-:-:S03]  /*aa30*/  LEA.HI.X.SX32 R53, R159, R6, 0x2, P1 ;  /* 0x000000069f357211 */ /* 0x000fc600008f16ff */
[----:B------:R-:W2:Y:S01]  /*aa40*/  LDL.LU R171, [R1+0x840] ;  /* 0x0008400001ab7983 */ /* 0x000ea20000300800 */
[----:B------:R-:W-:-:S03]  /*aa50*/  LEA R56, P1, R157, R178, 0x2 ;  /* 0x000000b29d387211 */ /* 0x000fc600078210ff */
[----:B------:R-:W-:Y:S04]  /*aa60*/  STL [R1+0x2d4], R177 ;  /* 0x0002d4b101007387 */ /* 0x000fe80000100800 */
[----:B------:R-:W3:Y:S04]  /*aa70*/  LDL.LU R169, [R1+0x83c] ;  /* 0x00083c0001a97983 */ /* 0x000ee80000300800 */
[----:B------:R4:W-:Y:S01]  /*aa80*/  STL [R1+0x2d0], R160 ;  /* 0x0002d0a001007387 */ /* 0x0009e20000100800 */
[----:B------:R-:W-:-:S03]  /*aa90*/  LEA.HI.X.SX32 R57, R157, R6, 0x2, P1 ;  /* 0x000000069d397211 */ /* 0x000fc600008f16ff */
[----:B------:R-:W2:Y:S01]  /*aaa0*/  LDL.LU R167, [R1+0x838] ;  /* 0x0008380001a77983 */ /* 0x000ea20000300800 */
[----:B------:R-:W-:-:S03]  /*aab0*/  LEA R60, P1, R7, R178, 0x2 ;  /* 0x000000b2073c7211 */ /* 0x000fc600078210ff */
[----:B------:R-:W-:Y:S04]  /*aac0*/  STL [R1+0x2cc], R176 ;  /* 0x0002ccb001007387 */ /* 0x000fe80000100800 */
[----:B------:R-:W3:Y:S04]  /*aad0*/  LDL.LU R165, [R1+0x834] ;  /* 0x0008340001a57983 */ /* 0x000ee80000300800 */
[----:B------:R4:W-:Y:S04]  /*aae0*/  STL [R1+0x2c8], R152 ;  /* 0x0002c89801007387 */ /* 0x0009e80000100800 */
[----:B------:R-:W2:Y:S01]  /*aaf0*/  LDL.LU R163, [R1+0x830] ;  /* 0x0008300001a37983 */ /* 0x000ea20000300800 */
[----:B------:R-:W-:-:S03]  /*ab00*/  LEA.HI.X.SX32 R61, R7, R6, 0x2, P1 ;  /* 0x00000006073d7211 */ /* 0x000fc600008f16ff */
[----:B------:R-:W-:Y:S01]  /*ab10*/  STL [R1+0x2c4], R174 ;  /* 0x0002c4ae01007387 */ /* 0x000fe20000100800 */
[----:B------:R-:W-:-:S03]  /*ab20*/  LEA R64, P1, R9, R178, 0x2 ;  /* 0x000000b209407211 */ /* 0x000fc600078210ff */
[----:B------:R-:W3:Y:S04]  /*ab30*/  LDL.LU R161, [R1+0x82c] ;  /* 0x00082c0001a17983 */ /* 0x000ee80000300800 */
[----:B------:R4:W-:Y:S04]  /*ab40*/  STL [R1+0x2c0], R158 ;  /* 0x0002c09e01007387 */ /* 0x0009e80000100800 */
[----:B------:R-:W2:Y:S04]  /*ab50*/  LDL.LU R159, [R1+0x828] ;  /* 0x00082800019f7983 */ /* 0x000ea80000300800 */
[----:B------:R-:W-:Y:S01]  /*ab60*/  STL [R1+0x2bc], R172 ;  /* 0x0002bcac01007387 */ /* 0x000fe20000100800 */
[----:B------:R-:W-:-:S03]  /*ab70*/  LEA.HI.X.SX32 R65, R9, R6, 0x2, P1 ;  /* 0x0000000609417211 */ /* 0x000fc600008f16ff */
[----:B------:R-:W3:Y:S04]  /*ab80*/  LDL.LU R157, [R1+0x824] ;  /* 0x00082400019d7983 */ /* 0x000ee80000300800 */
[----:B------:R-:W-:Y:S04]  /*ab90*/  STL [R1+0x288], R170 ;  /* 0x000288aa01007387 */ /* 0x000fe80000100800 */
[----:B------:R-:W2:Y:S04]  /*aba0*/  LDL.LU R7, [R1+0x820] ;  /* 0x0008200001077983 */ /* 0x000ea80000300800 */
[----:B------:R-:W-:Y:S04]  /*abb0*/  STL [R1+0x268], R168 ;  /* 0x000268a801007387 */ /* 0x000fe80000100800 */
[----:B------:R-:W3:Y:S01]  /*abc0*/  LDL.LU R9, [R1+0x81c] ;  /* 0x00081c0001097983 */ /* 0x000ee20000300800 */
[----:B------:R-:W-:-:S03]  /*abd0*/  LEA R68, P1, R155, R178, 0x2 ;  /* 0x000000b29b447211 */ /* 0x000fc600078210ff */
[----:B------:R4:W-:Y:S01]  /*abe0*/  STL [R1+0x264], R156 ;  /* 0x0002649c01007387 */ /* 0x0009e20000100800 */
[----:B------:R-:W-:-:S03]  /*abf0*/  LEA.HI.X.SX32 R69, R155, R6, 0x2, P1 ;  /* 0x000000069b457211 */ /* 0x000fc600008f16ff */
[----:B------:R-:W3:Y:S04]  /*ac00*/  LDL.LU R155, [R1+0x818] ;  /* 0x00081800019b7983 */ /* 0x000ee80000300800 */
[----:B------:R-:W3:Y:S01]  /*ac10*/  LDL.LU R153, [R1+0x814] ;  /* 0x0008140001997983 */ /* 0x000ee20000300800 */
[-C--:B------:R-:W-:Y:S02]  /*ac20*/  LEA R72, P1, R4, R178.reuse, 0x2 ;  /* 0x000000b204487211 */ /* 0x080fe400078210ff */
[----:B------:R-:W-:Y:S02]  /*ac30*/  LEA R74, P2, R164, R178, 0x2 ;  /* 0x000000b2a44a7211 */ /* 0x000fe400078410ff */
[----:B------:R-:W-:Y:S02]  /*ac40*/  LEA.HI.X.SX32 R73, R4, R6, 0x2, P1 ;  /* 0x0000000604497211 */ /* 0x000fe400008f16ff */
[----:B------:R-:W-:-:S02]  /*ac50*/  LEA R76, P1, R243, R178, 0x2 ;  /* 0x000000b2f34c7211 */ /* 0x000fc400078210ff */
[----:B------:R-:W-:Y:S01]  /*ac60*/  LEA.HI.X.SX32 R75, R164, R6, 0x2, P2 ;  /* 0x00000006a44b7211 */ /* 0x000fe200010f16ff */
[----:B------:R-:W-:Y:S01]  /*ac70*/  IMAD R164, R77, UR5, RZ ;  /* 0x000000054da47c24 */ /* 0x000fe2000f8e02ff */
[C---:B------:R-:W-:Y:S02]  /*ac80*/  LEA R78, P2, R154.reuse, R178, 0x2 ;  /* 0x000000b29a4e7211 */ /* 0x040fe400078410ff */
[----:B------:R-:W-:Y:S02]  /*ac90*/  LEA.HI.X.SX32 R77, R243, R6, 0x2, P1 ;  /* 0x00000006f34d7211 */ /* 0x000fe400008f16ff */
[----:B------:R-:W-:Y:S02]  /*aca0*/  LEA R80, P1, R231, R178, 0x2 ;  /* 0x000000b2e7507211 */ /* 0x000fe400078210ff */
[----:B------:R-:W-:Y:S01]  /*acb0*/  LEA.HI.X.SX32 R79, R154, R6, 0x2, P2 ;  /* 0x000000069a4f7211 */ /* 0x000fe200010f16ff */
[----:B-1----:R-:W-:Y:S01]  /*acc0*/  IMAD R154, R81, UR5, RZ ;  /* 0x00000005519a7c24 */ /* 0x002fe2000f8e02ff */
[----:B------:R-:W-:-:S02]  /*acd0*/  LEA R82, P2, R162, R178, 0x2 ;  /* 0x000000b2a2527211 */ /* 0x000fc400078410ff */
[----:B------:R-:W-:Y:S02]  /*ace0*/  LEA.HI.X.SX32 R81, R231, R6, 0x2, P1 ;  /* 0x00000006e7517211 */ /* 0x000fe400008f16ff */
[----:B------:R-:W-:Y:S02]  /*acf0*/  LEA R84, P1, R230, R178, 0x2 ;  /* 0x000000b2e6547211 */ /* 0x000fe400078210ff */
[----:B------:R-:W-:Y:S02]  /*ad00*/  ISETP.NE.U32.AND P3, PT, R83, RZ, PT ;  /* 0x000000ff5300720c */ /* 0x000fe40003f65070 */
[----:B------:R-:W-:Y:S01]  /*ad10*/  LEA.HI.X.SX32 R83, R162, R6, 0x2, P2 ;  /* 0x00000006a2537211 */ /* 0x000fe200010f16ff */
[----:B----4-:R-:W-:Y:S01]  /*ad20*/  IMAD R162, R85, UR5, RZ ;  /* 0x0000000555a27c24 */ /* 0x010fe2000f8e02ff */
[----:B------:R-:W-:Y:S02]  /*ad30*/  LEA R86, P2, R0, R178, 0x2 ;  /* 0x000000b200567211 */ /* 0x000fe400078410ff */
[----:B------:R-:W-:-:S02]  /*ad40*/  LEA.HI.X.SX32 R85, R230, R6, 0x2, P1 ;  /* 0x00000006e6557211 */ /* 0x000fc400008f16ff */
[----:B------:R-:W-:Y:S02]  /*ad50*/  LEA R88, P1, R177, R178, 0x2 ;  /* 0x000000b2b1587211 */ /* 0x000fe400078210ff */
[----:B------:R-:W-:Y:S01]  /*ad60*/  LEA.HI.X.SX32 R87, R0, R6, 0x2, P2 ;  /* 0x0000000600577211 */ /* 0x000fe200010f16ff */
[----:B------:R-:W-:Y:S01]  /*ad70*/  IMAD R0, R89, UR5, RZ ;  /* 0x0000000559007c24 */ /* 0x000fe2000f8e02ff */
[----:B------:R-:W-:Y:S02]  /*ad80*/  LEA R90, P2, R160, R178, 0x2 ;  /* 0x000000b2a05a7211 */ /* 0x000fe400078410ff */
[----:B------:R-:W-:Y:S02]  /*ad90*/  LEA.HI.X.SX32 R89, R177, R6, 0x2, P1 ;  /* 0x00000006b1597211 */ /* 0x000fe400008f16ff */
[----:B------:R-:W-:Y:S02]  /*ada0*/  LEA R92, P1, R176, R178, 0x2 ;  /* 0x000000b2b05c7211 */ /* 0x000fe400078210ff */
[----:B------:R-:W-:Y:S01]  /*adb0*/  LEA.HI.X.SX32 R91, R160, R6, 0x2, P2 ;  /* 0x00000006a05b7211 */ /* 0x000fe200010f16ff */
[----:B------:R-:W-:Y:S01]  /*adc0*/  IMAD R160, R93, UR5, RZ ;  /* 0x000000055da07c24 */ /* 0x000fe2000f8e02ff */
[----:B------:R-:W-:-:S02]  /*add0*/  LEA R94, P2, R152, R178, 0x2 ;  /* 0x000000b2985e7211 */ /* 0x000fc400078410ff */
[----:B------:R-:W-:Y:S02]  /*ade0*/  LEA.HI.X.SX32 R93, R176, R6, 0x2, P1 ;  /* 0x00000006b05d7211 */ /* 0x000fe400008f16ff */
[----:B------:R-:W-:Y:S02]  /*adf0*/  LEA R96, P1, R174, R178, 0x2 ;  /* 0x000000b2ae607211 */ /* 0x000fe400078210ff */
[----:B------:R-:W-:Y:S01]  /*ae00*/  LEA.HI.X.SX32 R95, R152, R6, 0x2, P2 ;  /* 0x00000006985f7211 */ /* 0x000fe200010f16ff */
[----:B------:R-:W-:Y:S01]  /*ae10*/  IMAD R152, R97, UR5, RZ ;  /* 0x0000000561987c24 */ /* 0x000fe2000f8e02ff */
[----:B------:R-:W-:Y:S02]  /*ae20*/  LEA R98, P2, R158, R178, 0x2 ;  /* 0x000000b29e627211 */ /* 0x000fe400078410ff */
[----:B------:R-:W-:Y:S02]  /*ae30*/  LEA.HI.X.SX32 R97, R174, R6, 0x2, P1 ;  /* 0x00000006ae617211 */ /* 0x000fe400008f16ff */
[----:B------:R-:W-:-:S02]  /*ae40*/  LEA R100, P1, R172, R178, 0x2 ;  /* 0x000000b2ac647211 */ /* 0x000fc400078210ff */
[----:B------:R-:W-:Y:S01]  /*ae50*/  LEA.HI.X.SX32 R99, R158, R6, 0x2, P2 ;  /* 0x000000069e637211 */ /* 0x000fe200010f16ff */
[----:B------:R-:W-:Y:S01]  /*ae60*/  IMAD R158, R101, UR5, RZ ;  /* 0x00000005659e7c24 */ /* 0x000fe2000f8e02ff */
[----:B------:R-:W-:Y:S02]  /*ae70*/  LEA R102, P2, R170, R178, 0x2 ;  /* 0x000000b2aa667211 */ /* 0x000fe400078410ff */
[----:B------:R-:W-:Y:S02]  /*ae80*/  LEA.HI.X.SX32 R101, R172, R6, 0x2, P1 ;  /* 0x00000006ac657211 */ /* 0x000fe400008f16ff */
[----:B------:R-:W-:Y:S02]  /*ae90*/  LEA R104, P1, R168, R178, 0x2 ;  /* 0x000000b2a8687211 */ /* 0x000fe400078210ff */
[----:B------:R-:W-:Y:S02]  /*aea0*/  LEA.HI.X.SX32 R103, R170, R6, 0x2, P2 ;  /* 0x00000006aa677211 */ /* 0x000fe400010f16ff */
[----:B------:R-:W-:-:S04]  /*aeb0*/  LEA R106, P2, R156, R178, 0x2 ;  /* 0x000000b29c6a7211 */ /* 0x000fc800078410ff */
[-C--:B------:R-:W-:Y:S01]  /*aec0*/  LEA.HI.X.SX32 R107, R156, R6.reuse, 0x2, P2 ;  /* 0x000000069c6b7211 */ /* 0x080fe200010f16ff */
[----:B------:R-:W-:Y:S01]  /*aed0*/  IMAD R156, R109, UR5, RZ ;  /* 0x000000056d9c7c24 */ /* 0x000fe2000f8e02ff */
[----:B------:R-:W-:Y:S02]  /*aee0*/  ISETP.NE.U32.AND P4, PT, R114, RZ, PT ;  /* 0x000000ff7200720c */ /* 0x000fe40003f85070 */
[----:B------:R-:W-:Y:S01]  /*aef0*/  SEL R142, R142, RZ, P5 ;  /* 0x000000ff8e8e7207 */ /* 0x000fe20002800000 */
[----:B--2---:R-:W-:Y:S02]  /*af00*/  IMAD R7, R7, UR5, RZ ;  /* 0x0000000507077c24 */ /* 0x004fe4000f8e02ff */
[----:B---3--:R-:W-:Y:S02]  /*af10*/  IMAD R166, R9, UR5, RZ ;  /* 0x0000000509a67c24 */ /* 0x008fe4000f8e02ff */
[----:B------:R-:W-:Y:S01]  /*af20*/  IMAD R9, R105, UR5, RZ ;  /* 0x0000000569097c24 */ /* 0x000fe2000f8e02ff */
[----:B------:R-:W-:-:S02]  /*af30*/  LEA.HI.X.SX32 R105, R168, R6, 0x2, P1 ;  /* 0x00000006a8697211 */ /* 0x000fc400008f16ff */
[CC--:B------:R-:W-:Y:S02]  /*af40*/  LEA R108, P1, R166.reuse, R178.reuse, 0x2 ;  /* 0x000000b2a66c7211 */ /* 0x0c0fe400078210ff */
[C---:B------:R-:W-:Y:S01]  /*af50*/  LEA R110, P2, R7.reuse, R178, 0x2 ;  /* 0x000000b2076e7211 */ /* 0x040fe200078410ff */
[----:B------:R-:W-:Y:S01]  /*af60*/  STL [R1+0x260], R166 ;  /* 0x000260a601007387 */ /* 0x000fe20000100800 */
[----:B------:R-:W-:Y:S02]  /*af70*/  LEA.HI.X.SX32 R109, R166, R6, 0x2, P1 ;  /* 0x00000006a66d7211 */ /* 0x000fe400008f16ff */
[----:B------:R-:W-:Y:S01]  /*af80*/  LEA R112, P1, R164, R178, 0x2 ;  /* 0x000000b2a4707211 */ /* 0x000fe200078210ff */
[----:B------:R-:W2:Y:S01]  /*af90*/  LDL.LU R4, [R1+0x810] ;  /* 0x0008100001047983 */ /* 0x000ea20000300800 */
[----:B------:R-:W-:Y:S02]  /*afa0*/  LEA.HI.X.SX32 R111, R7, R6, 0x2, P2 ;  /* 0x00000006076f7211 */ /* 0x000fe400010f16ff */
[C---:B------:R-:W-:Y:S01]  /*afb0*/  LEA R114, P2, R154.reuse, R178, 0x2 ;  /* 0x000000b29a727211 */ /* 0x040fe200078410ff */
[----:B------:R1:W-:Y:S03]  /*afc0*/  STL [R1+0x25c], R7 ;  /* 0x00025c0701007387 */ /* 0x0003e60000100800 */
[----:B------:R-:W-:Y:S01]  /*afd0*/  LEA.HI.X.SX32 R115, R154, R6, 0x2, P2 ;  /* 0x000000069a737211 */ /* 0x000fe200010f16ff */
[----:B------:R-:W-:Y:S01]  /*afe0*/  STL [R1+0x258], R164 ;  /* 0x000258a401007387 */ /* 0x000fe20000100800 */
[----:B------:R-:W-:Y:S01]  /*aff0*/  LEA R118, P2, R0, R178, 0x2 ;  /* 0x000000b200767211 */ /* 0x000fe200078410ff */
[----:B-1----:R-:W-:Y:S01]  /*b000*/  IMAD R7, R113, UR5, RZ ;  /* 0x0000000571077c24 */ /* 0x002fe2000f8e02ff */
[----:B------:R-:W-:-:S02]  /*b010*/  LEA.HI.X.SX32 R113, R164, R6, 0x2, P1 ;  /* 0x00000006a4717211 */ /* 0x000fc400008f16ff */
[----:B------:R-:W-:Y:S01]  /*b020*/  LEA R116, P1, R162, R178, 0x2 ;  /* 0x000000b2a2747211 */ /* 0x000fe200078210ff */
[----:B------:R1:W-:Y:S01]  /*b030*/  STL [R1+0x254], R154 ;  /* 0x0002549a01007387 */ /* 0x0003e20000100800 */
[----:B------:R-:W-:-:S03]  /*b040*/  LEA.HI.X.SX32 R119, R0, R6, 0x2, P2 ;  /* 0x0000000600777211 */ /* 0x000fc600010f16ff */
[----:B------:R-:W-:Y:S01]  /*b050*/  STL [R1+0x250], R162 ;  /* 0x000250a201007387 */ /* 0x000fe20000100800 */
[----:B------:R-:W-:Y:S01]  /*b060*/  LEA R122, P2, R152, R178, 0x2 ;  /* 0x000000b2987a7211 */ /* 0x000fe200078410ff */
[----:B-1----:R-:W-:Y:S01]  /*b070*/  IMAD R154, R117, UR5, RZ ;  /* 0x00000005759a7c24 */ /* 0x002fe2000f8e02ff */
[----:B------:R-:W-:Y:S02]  /*b080*/  LEA.HI.X.SX32 R117, R162, R6, 0x2, P1 ;  /* 0x00000006a2757211 */ /* 0x000fe400008f16ff */
        /* <DEDUP_REMOVED lines=32> */
[----:B-1----:R-:W-:Y:S01]  /*b290*/  IMAD R0, R137, UR5, RZ ;  /* 0x0000000589007c24 */ /* 0x002fe2000f8e02ff */
[----:B------:R-:W-:Y:S02]  /*b2a0*/  LEA.HI.X.SX32 R137, R152, R6, 0x2, P1 ;  /* 0x0000000698897211 */ /* 0x000fe400008f16ff */
[----:B------:R-:W-:Y:S01]  /*b2b0*/  LEA R140, P1, R7, R178, 0x2 ;  /* 0x000000b2078c7211 */ /* 0x000fe200078210ff */
[----:B------:R1:W-:Y:S01]  /*b2c0*/  STL [R1+0x21c], R9 ;  /* 0x00021c0901007387 */ /* 0x0003e20000100800 */
[----:B------:R-:W-:-:S03]  /*b2d0*/  ISETP.NE.U32.AND P2, PT, R142, RZ, PT ;  /* 0x000000ff8e00720c */ /* 0x000fc60003f45070 */
[----:B------:R3:W-:Y:S01]  /*b2e0*/  STL [R1+0x218], R7 ;  /* 0x0002180701007387 */ /* 0x0007e20000100800 */
[----:B-1----:R-:W-:Y:S01]  /*b2f0*/  IMAD R9, R141, UR5, RZ ;  /* 0x000000058d097c24 */ /* 0x002fe2000f8e02ff */
[----:B------:R-:W-:Y:S02]  /*b300*/  LEA.HI.X.SX32 R141, R7, R6, 0x2, P1 ;  /* 0x00000006078d7211 */ /* 0x000fe400008f16ff */
[----:B------:R-:W-:Y:S01]  /*b310*/  LEA R142, P1, R0, R178, 0x2 ;  /* 0x000000b2008e7211 */ /* 0x000fe200078210ff */
[----:B---3--:R-:W-:-:S03]  /*b320*/  IMAD R7, R143, UR5, RZ ;  /* 0x000000058f077c24 */ /* 0x008fc6000f8e02ff */
[----:B------:R-:W-:Y:S02]  /*b330*/  LEA.HI.X.SX32 R143, R0, R6, 0x2, P1 ;  /* 0x00000006008f7211 */ /* 0x000fe400008f16ff */
[----:B------:R-:W-:Y:S01]  /*b340*/  LEA R144, P1, R9, R178, 0x2 ;  /* 0x000000b209907211 */ /* 0x000fe200078210ff */
[----:B------:R1:W-:Y:S04]  /*b350*/  STL [R1+0x214], R0 ;  /* 0x0002140001007387 */ /* 0x0003e80000100800 */
[----:B------:R3:W-:Y:S01]  /*b360*/  STL [R1+0x20c], R9 ;  /* 0x00020c0901007387 */ /* 0x0007e20000100800 */
[----:B-1----:R-:W-:Y:S01]  /*b370*/  IMAD R0, R145, UR5, RZ ;  /* 0x0000000591007c24 */ /* 0x002fe2000f8e02ff */
[----:B------:R-:W-:Y:S02]  /*b380*/  LEA.HI.X.SX32 R145, R9, R6, 0x2, P1 ;  /* 0x0000000609917211 */ /* 0x000fe400008f16ff */
[----:B------:R-:W-:Y:S01]  /*b390*/  LEA R146, P1, R7, R178, 0x2 ;  /* 0x000000b207927211 */ /* 0x000fe200078210ff */
[----:B---3--:R-:W-:-:S03]  /*b3a0*/  IMAD R9, R147, UR5, RZ ;  /* 0x0000000593097c24 */ /* 0x008fc6000f8e02ff */
[----:B------:R-:W-:Y:S02]  /*b3b0*/  LEA.HI.X.SX32 R147, R7, R6, 0x2, P1 ;  /* 0x0000000607937211 */ /* 0x000fe400008f16ff */
[C---:B------:R-:W-:Y:S01]  /*b3c0*/  LEA R148, P1, R0.reuse, R178, 0x2 ;  /* 0x000000b200947211 */ /* 0x040fe200078210ff */
[----:B------:R1:W-:Y:S04]  /*b3d0*/  STL [R1+0x200], R7 ;  /* 0x0002000701007387 */ /* 0x0003e80000100800 */
        /* <DEDUP_REMOVED lines=32> */
[----:B------:R-:W3:Y:S01]  /*b5e0*/  LDL.64 R230, [R1+0x148] ;  /* 0x0001480001e67983 */ /* 0x000ee20000100a00 */
[----:B-1----:R-:W-:Y:S01]  /*b5f0*/  IMAD R9, R165, UR5, RZ ;  /* 0x00000005a5097c24 */ /* 0x002fe2000f8e02ff */
[----:B------:R-:W-:Y:S02]  /*b600*/  LEA.HI.X.SX32 R165, R7, R6, 0x2, P1 ;  /* 0x0000000607a57211 */ /* 0x000fe400008f16ff */
[C---:B------:R-:W-:Y:S01]  /*b610*/  LEA R166, P1, R0.reuse, R178, 0x2 ;  /* 0x000000b200a67211 */ /* 0x040fe200078210ff */
[----:B------:R1:W-:Y:S04]  /*b620*/  STL [R1+0x1d8], R7 ;  /* 0x0001d80701007387 */ /* 0x0003e80000100800 */
[----:B------:R4:W-:Y:S01]  /*b630*/  STL [R1+0x1d4], R0 ;  /* 0x0001d40001007387 */ /* 0x0009e20000100800 */
[----:B-1----:R-:W-:Y:S01]  /*b640*/  IMAD R7, R167, UR5, RZ ;  /* 0x00000005a7077c24 */ /* 0x002fe2000f8e02ff */
[----:B------:R-:W-:-:S02]  /*b650*/  LEA.HI.X.SX32 R167, R0, R6, 0x2, P1 ;  /* 0x0000000600a77211 */ /* 0x000fc400008f16ff */
[----:B------:R-:W-:Y:S01]  /*b660*/  LEA R168, P1, R9, R178, 0x2 ;  /* 0x000000b209a87211 */ /* 0x000fe200078210ff */
[----:B----4-:R-:W-:-:S03]  /*b670*/  IMAD R0, R169, UR5, RZ ;  /* 0x00000005a9007c24 */ /* 0x010fc6000f8e02ff */
[----:B------:R-:W-:Y:S02]  /*b680*/  LEA.HI.X.SX32 R169, R9, R6, 0x2, P1 ;  /* 0x0000000609a97211 */ /* 0x000fe400008f16ff */
[----:B------:R-:W-:Y:S01]  /*b690*/  LEA R170, P1, R7, R178, 0x2 ;  /* 0x000000b207aa7211 */ /* 0x000fe200078210ff */
[----:B------:R1:W-:Y:S04]  /*b6a0*/  STL [R1+0x1d0], R9 ;  /* 0x0001d00901007387 */ /* 0x0003e80000100800 */
[----:B------:R4:W-:Y:S01]  /*b6b0*/  STL [R1+0x1cc], R7 ;  /* 0x0001cc0701007387 */ /* 0x0009e20000100800 */
[----:B-1----:R-:W-:Y:S01]  /*b6c0*/  IMAD R9, R171, UR5, RZ ;  /* 0x00000005ab097c24 */ /* 0x002fe2000f8e02ff */
[----:B------:R-:W-:Y:S02]  /*b6d0*/  LEA.HI.X.SX32 R171, R7, R6, 0x2, P1 ;  /* 0x0000000607ab7211 */ /* 0x000fe400008f16ff */
[----:B------:R-:W-:Y:S01]  /*b6e0*/  LEA R172, P1, R0, R178, 0x2 ;  /* 0x000000b200ac7211 */ /* 0x000fe200078210ff */
[----:B----4-:R-:W-:-:S03]  /*b6f0*/  IMAD R7, R173, UR5, RZ ;  /* 0x00000005ad077c24 */ /* 0x010fc6000f8e02ff */
[----:B------:R-:W-:Y:S02]  /*b700*/  LEA.HI.X.SX32 R173, R0, R6, 0x2, P1 ;  /* 0x0000000600ad7211 */ /* 0x000fe400008f16ff */
[----:B------:R-:W-:Y:S01]  /*b710*/  LEA R174, P1, R9, R178, 0x2 ;  /* 0x000000b209ae7211 */ /* 0x000fe200078210ff */
[----:B------:R1:W-:Y:S02]  /*b720*/  STL [R1+0x1c8], R0 ;  /* 0x0001c80001007387 */ /* 0x0003e40000100800 */
[----:B-1----:R-:W-:Y:S01]  /*b730*/  IMAD R0, R175, UR5, RZ ;  /* 0x00000005af007c24 */ /* 0x002fe2000f8e02ff */
[----:B------:R-:W-:Y:S02]  /*b740*/  LEA.HI.X.SX32 R175, R9, R6, 0x2, P1 ;  /* 0x0000000609af7211 */ /* 0x000fe400008f16ff */
[C---:B------:R-:W-:Y:S01]  /*b750*/  LEA R176, P1, R7.reuse, R178, 0x2 ;  /* 0x000000b207b07211 */ /* 0x040fe200078210ff */
[----:B------:R-:W-:Y:S03]  /*b760*/  STL [R1+0x1c4], R9 ;  /* 0x0001c40901007387 */ /* 0x000fe60000100800 */
[----:B------:R-:W-:-:S02]  /*b770*/  LEA.HI.X.SX32 R177, R7, R6, 0x2, P1 ;  /* 0x0000000607b17211 */ /* 0x000fc400008f16ff */
[C---:B------:R-:W-:Y:S01]  /*b780*/  LEA R178, P1, R0.reuse, R178, 0x2 ;  /* 0x000000b200b27211 */ /* 0x040fe200078210ff */
[----:B------:R1:W-:Y:S04]  /*b790*/  STL [R1+0x1c0], R7 ;  /* 0x0001c00701007387 */ /* 0x0003e80000100800 */
[----:B------:R4:W-:Y:S01]  /*b7a0*/  STL [R1+0x1bc], R0 ;  /* 0x0001bc0001007387 */ /* 0x0009e20000100800 */
[----:B-1----:R-:W-:Y:S02]  /*b7b0*/  SEL R7, R179, RZ, P5 ;  /* 0x000000ffb3077207 */ /* 0x002fe40002800000 */
[----:B------:R-:W-:Y:S02]  /*b7c0*/  LEA.HI.X.SX32 R179, R0, R6, 0x2, P1 ;  /* 0x0000000600b37211 */ /* 0x000fe400008f16ff */
[----:B------:R-:W-:-:S02]  /*b7d0*/  SEL R6, R242, RZ, P5 ;  /* 0x000000fff2067207 */ /* 0x000fc40002800000 */
[----:B------:R-:W4:Y:S01]  /*b7e0*/  LDL.64 R242, [R1+0x128] ;  /* 0x0001280001f27983 */ /* 0x000f220000100a00 */
[----:B--2---:R-:W-:-:S05]  /*b7f0*/  VIADD R9, R4, UR7 ;  /* 0x0000000704097c36 */ /* 0x004fca0008000000 */
[----:B---3--:R-:W-:Y:S04]  /*b800*/  LDGSTS.E [R9], desc[UR16][R230.64], P0 ;  /* 0x00000000e6097fae */ /* 0x008fe80008121850 */
[----:B------:R-:W2:Y:S04]  /*b810*/  LDL.LU.64 R230, [R1+0x808] ;  /* 0x0008080001e67983 */ /* 0x000ea80000300a00 */
[----:B----4-:R1:W-:Y:S04]  /*b820*/  LDGSTS.E [R9+0x400], desc[UR16][R242.64], P0 ;  /* 0x00400000f2097fae */ /* 0x0103e80008121850 */
[----:B------:R-:W-:Y:S04]  /*b830*/  LDGSTS.E [R9+0x800], desc[UR16][R244.64], P0 ;  /* 0x00800000f4097fae */ /* 0x000fe80008121850 */
[----:B------:R-:W-:Y:S04]  /*b840*/  LDGSTS.E [R9+0xc00], desc[UR16][R214.64], P0 ;  /* 0x00c00000d6097fae */ /* 0x000fe80008121850 */
[----:B------:R-:W-:Y:S04]  /*b850*/  LDGSTS.E [R9+0x1000], desc[UR16][R220.64], P0 ;  /* 0x01000000dc097fae */ /* 0x000fe80008121850 */
[----:B------:R-:W3:Y:S04]  /*b860*/  LDL.LU.64 R244, [R1+0x800] ;  /* 0x0008000001f47983 */ /* 0x000ee80000300a00 */
[----:B------:R-:W4:Y:S04]  /*b870*/  LDL.LU.64 R214, [R1+0x7f8] ;  /* 0x0007f80001d67983 */ /* 0x000f280000300a00 */
[----:B------:R-:W2:Y:S04]  /*b880*/  LDL.LU.64 R220, [R1+0x7f0] ;  /* 0x0007f00001dc7983 */ /* 0x000ea80000300a00 */
[----:B------:R-:W-:Y:S04]  /*b890*/  LDGSTS.E [R9+0x1400], desc[UR16][R192.64], P0 ;  /* 0x01400000c0097fae */ /* 0x000fe80008121850 */
[----:B------:R-:W-:Y:S04]  /*b8a0*/  LDGSTS.E [R9+0x1800], desc[UR16][R224.64], P0 ;  /* 0x01800000e0097fae */ /* 0x000fe80008121850 */
[----:B------:R-:W-:Y:S04]  /*b8b0*/  LDGSTS.E [R9+0x1c00], desc[UR16][R228.64], P0 ;  /* 0x01c00000e4097fae */ /* 0x000fe80008121850 */
[----:B------:R-:W3:Y:S04]  /*b8c0*/  LDL.LU.64 R192, [R1+0x7e8] ;  /* 0x0007e80001c07983 */ /* 0x000ee80000300a00 */
[----:B------:R-:W-:Y:S04]  /*b8d0*/  LDGSTS.E [R9+0x2000], desc[UR16][R182.64], P0 ;  /* 0x02000000b6097fae */ /* 0x000fe80008121850 */
        /* <DEDUP_REMOVED lines=9> */
[----:B------:R-:W-:Y:S01]  /*b970*/  LDGSTS.E [R9+0x4800], desc[UR16][R70.64], P0 ;  /* 0x0480000046097fae */ /* 0x000fe20008121850 */
[----:B------:R-:W-:-:S03]  /*b980*/  LOP3.LUT R0, R4, 0x20, RZ, 0x3c, !PT ;  /* 0x0000002004007812 */ /* 0x000fc600078e3cff */
[----:B------:R-:W-:Y:S04]  /*b990*/  LDGSTS.E [R9+0x4c00], desc[UR16][R78.64], P0 ;  /* 0x04c000004e097fae */ /* 0x000fe80008121850 */
[----:B------:R-:W-:Y:S04]  /*b9a0*/  LDGSTS.E [R9+0x5000], desc[UR16][R86.64], P0 ;  /* 0x0500000056097fae */ /* 0x000fe80008121850 */
[----:B------:R-:W-:Y:S04]  /*b9b0*/  LDGSTS.E [R9+0x5400], desc[UR16][R94.64], P0 ;  /* 0x054000005e097fae */ /* 0x000fe80008121850 */
[----:B------:R-:W-:Y:S04]  /*b9c0*/  LDGSTS.E [R9+0x5800], desc[UR16][R102.64], P0 ;  /* 0x0580000066097fae */ /* 0x000fe80008121850 */
[----:B------:R-:W-:Y:S01]  /*b9d0*/  LDGSTS.E [R9+0x5c00], desc[UR16][R110.64], P0 ;  /* 0x05c000006e097fae */ /* 0x000fe20008121850 */
[----:B-1----:R-:W-:-:S03]  /*b9e0*/  VIADD R242, R0, UR7 ;  /* 0x0000000700f27c36 */ /* 0x002fc60008000000 */
        /* <DEDUP_REMOVED lines=8> */
[----:B------:R-:W4:Y:S04]  /*ba70*/  LDL.LU R224, [R1+0x7e0] ;  /* 0x0007e00001e07983 */ /* 0x000f280000300800 */
[----:B------:R-:W4:Y:S04]  /*ba80*/  LDL.LU.64 R228, [R1+0x7d8] ;  /* 0x0007d80001e47983 */ /* 0x000f280000300a00 */
[----:B------:R-:W4:Y:S04]  /*ba90*/  LDL.LU.64 R182, [R1+0x7d0] ;  /* 0x0007d00001b67983 */ /* 0x000f280000300a00 */
[----:B------:R-:W4:Y:S04]  /*baa0*/  LDL.LU.64 R190, [R1+0x7c8] ;  /* 0x0007c80001be7983 */ /* 0x000f280000300a00 */
[----:B------:R-:W4:Y:S04]  /*bab0*/  LDL.LU.64 R186, [R1+0x7c0] ;  /* 0x0007c00001ba7983 */ /* 0x000f280000300a00 */
[----:B------:R1:W-:Y:S02]  /*bac0*/  STL [R1+0x674], R0 ;  /* 0x0006740001007387 */ /* 0x0003e40000100800 */
[----:B-1----:R-:W-:-:S05]  /*bad0*/  LOP3.LUT R0, R4, 0x40, RZ, 0x3c, !PT ;  /* 0x0000004004007812 */ /* 0x002fca00078e3cff */
[----:B------:R-:W-:Y:S01]  /*bae0*/  VIADD R243, R0, UR7 ;  /* 0x0000000700f37c36 */ /* 0x000fe20008000000 */
[----:B------:R-:W-:Y:S01]  /*baf0*/  ISETP.NE.U32.AND P1, PT, R7, RZ, PT ;  /* 0x000000ff0700720c */ /* 0x000fe20003f25070 */
[----:B---3--:R-:W-:Y:S04]  /*bb00*/  LDGSTS.E [R242+0x100], desc[UR16][R192.64], P0 ;  /* 0x00100000c0f27fae */ /* 0x008fe80008121850 */
        /* <DEDUP_REMOVED lines=31> */
[----:B--2---:R-:W-:Y:S04]  /*bd00*/  LDGSTS.E [R243+0x200], desc[UR16][R220.64], P0 ;  /* 0x00200000dcf37fae */ /* 0x004fe80008121850 */
        /* <DEDUP_REMOVED lines=9> */
[----:B------:R-:W2:Y:S04]  /*bda0*/  LDL.LU.64 R192, [R1+0x7b8] ;  /* 0x0007b80001c07983 */ /* 0x000ea80000300a00 */
[----:B------:R-:W-:Y:S04]  /*bdb0*/  LDGSTS.E [R243+0x2a00], desc[UR16][R250.64], P0 ;  /* 0x02a00000faf37fae */ /* 0x000fe80008121850 */
[----:B------:R-:W3:Y:S04]  /*bdc0*/  LDL.LU.64 R244, [R1+0x7b0] ;  /* 0x0007b00001f47983 */ /* 0x000ee80000300a00 */
        /* <DEDUP_REMOVED lines=19> */
[----:B------:R1:W-:Y:S04]  /*bf00*/  STL [R1+0x670], R0 ;  /* 0x0006700001007387 */ /* 0x0003e80000100800 */
[----:B------:R-:W-:Y:S04]  /*bf10*/  LDGSTS.E [R243+0x5600], desc[UR16][R98.64], P0 ;  /* 0x0560000062f37fae */ /* 0x000fe80008121850 */
[----:B------:R-:W3:Y:S01]  /*bf20*/  LDL.LU.64 R220, [R1+0x760] ;  /* 0x0007600001dc7983 */ /* 0x000ee20000300a00 */
[----:B-1----:R-:W-:-:S03]  /*bf30*/  LOP3.LUT R0, R4, 0x60, RZ, 0x3c, !PT ;  /* 0x0000006004007812 */ /* 0x002fc600078e3cff */
[----:B------:R-:W-:Y:S04]  /*bf40*/  LDGSTS.E [R243+0x5a00], desc[UR16][R106.64], P0 ;  /* 0x05a000006af37fae */ /* 0x000fe80008121850 */
[----:B------:R-:W2:Y:S04]  /*bf50*/  LDL.LU.64 R230, [R1+0x758] ;  /* 0x0007580001e67983 */ /* 0x000ea80000300a00 */
[----:B------:R-:W-:Y:S01]  /*bf60*/  LDGSTS.E [R243+0x5e00], desc[UR16][R114.64], P0 ;  /* 0x05e0000072f37fae */ /* 0x000fe20008121850 */
[----:B------:R-:W-:-:S03]  /*bf70*/  VIADD R7, R0, UR7 ;  /* 0x0000000700077c36 */ /* 0x000fc60008000000 */
[----:B------:R-:W3:Y:S04]  /*bf80*/  LDL.LU.64 R234, [R1+0x750] ;  /* 0x0007500001ea7983 */ /* 0x000ee80000300a00 */
[----:B------:R-:W-:Y:S04]  /*bf90*/  LDGSTS.E [R243+0x6200], desc[UR16][R122.64], P0 ;  /* 0x062000007af37fae */ /* 0x000fe80008121850 */
[----:B------:R-:W2:Y:S04]  /*bfa0*/  LDL.LU.64 R238, [R1+0x748] ;  /* 0x0007480001ee7983 */ /* 0x000ea80000300a00 */
[----:B------:R-:W-:Y:S04]  /*bfb0*/  LDGSTS.E [R243+0x6600], desc[UR16][R130.64], P0 ;  /* 0x0660000082f37fae */ /* 0x000fe80008121850 */
[----:B------:R-:W3:Y:S04]  /*bfc0*/  LDL.LU R206, [R1+0x740] ;  /* 0x0007400001ce7983 */ /* 0x000ee80000300800 */
[----:B------:R-:W-:Y:S04]  /*bfd0*/  LDGSTS.E [R243+0x6a00], desc[UR16][R138.64], P0 ;  /* 0x06a000008af37fae */ /* 0x000fe80008121850 */
[----:B------:R-:W2:Y:S04]  /*bfe0*/  LDL.LU.64 R240, [R1+0x738] ;  /* 0x0007380001f07983 */ /* 0x000ea80000300a00 */
[----:B------:R-:W-:Y:S04]  /*bff0*/  LDGSTS.E [R243+0x6e00], desc[UR16][R146.64], P0 ;  /* 0x06e0000092f37fae */ /* 0x000fe80008121850 */
        /* <DEDUP_REMOVED lines=8> */
[----:B------:R1:W-:Y:S04]  /*c080*/  STL [R1+0x664], R0 ;  /* 0x0006640001007387 */ /* 0x0003e80000100800 */
[----:B----4-:R-:W-:Y:S04]  /*c090*/  LDGSTS.E [R7+0x300], desc[UR16][R214.64], P0 ;  /* 0x00300000d6077fae */ /* 0x010fe80008121850 */
[----:B------:R-:W-:Y:S04]  /*c0a0*/  LDGSTS.E [R7+0x700], desc[UR16][R226.64], P0 ;  /* 0x00700000e2077fae */ /* 0x000fe80008121850 */
[----:B------:R-:W-:Y:S04]  /*c0b0*/  LDGSTS.E [R7+0xb00], desc[UR16][R236.64], P0 ;  /* 0x00b00000ec077fae */ /* 0x000fe80008121850 */
[----:B------:R-:W4:Y:S04]  /*c0c0*/  LDL.LU.64 R214, [R1+0x710] ;  /* 0x0007100001d67983 */ /* 0x000f280000300a00 */
[----:B------:R-:W2:Y:S04]  /*c0d0*/  LDL.LU.64 R226, [R1+0x708] ;  /* 0x0007080001e27983 */ /* 0x000ea80000300a00 */
[----:B------:R-:W3:Y:S04]  /*c0e0*/  LDL.LU.64 R236, [R1+0x700] ;  /* 0x0007000001ec7983 */ /* 0x000ee80000300a00 */
[----:B------:R-:W-:Y:S04]  /*c0f0*/  LDGSTS.E [R7+0xf00], desc[UR16][R180.64], P0 ;  /* 0x00f00000b4077fae */ /* 0x000fe80008121850 */
[----:B------:R-:W-:Y:S04]  /*c100*/  LDGSTS.E [R7+0x1300], desc[UR16][R210.64], P0 ;  /* 0x01300000d2077fae */ /* 0x000fe80008121850 */
[----:B------:R-:W-:Y:S04]  /*c110*/  LDGSTS.E [R7+0x1700], desc[UR16][R222.64], P0 ;  /* 0x01700000de077fae */ /* 0x000fe80008121850 */
[----:B------:R-:W4:Y:S04]  /*c120*/  LDL.LU.64 R180, [R1+0x6f8] ;  /* 0x0006f80001b47983 */ /* 0x000f280000300a00 */
[----:B------:R-:W2:Y:S04]  /*c130*/  LDL.LU.64 R210, [R1+0x6f0] ;  /* 0x0006f00001d27983 */ /* 0x000ea80000300a00 */
[----:B------:R-:W3:Y:S04]  /*c140*/  LDL.LU.64 R222, [R1+0x6e8] ;  /* 0x0006e80001de7983 */ /* 0x000ee80000300a00 */
[----:B------:R-:W-:Y:S04]  /*c150*/  LDGSTS.E [R7+0x1b00], desc[UR16][R184.64], P0 ;  /* 0x01b00000b8077fae */ /* 0x000fe80008121850 */
[----:B------:R-:W-:Y:S04]  /*c160*/  LDGSTS.E [R7+0x1f00], desc[UR16][R10.64], P0 ;  /* 0x01f000000a077fae */ /* 0x000fe80008121850 */
[----:B------:R1:W-:Y:S04]  /*c170*/  LDGSTS.E [R7+0x2300], desc[UR16][R218.64], P0 ;  /* 0x02300000da077fae */ /* 0x0003e80008121850 */
[----:B------:R-:W4:Y:S04]  /*c180*/  LDL.LU.64 R184, [R1+0x6e0] ;  /* 0x0006e00001b87983 */ /* 0x000f280000300a00 */
[----:B------:R-:W2:Y:S04]  /*c190*/  LDL.LU.64 R10, [R1+0x6d8] ;  /* 0x0006d800010a7983 */ /* 0x000ea80000300a00 */
[----:B------:R-:W3:Y:S01]  /*c1a0*/  LDL.LU R225, [R1+0x158] ;  /* 0x0001580001e17983 */ /* 0x000ee20000300800 */
[----:B-1----:R-:W1:Y:S03]  /*c1b0*/  LDC.64 R218, c[0x0][0x238] ;  /* 0x00008e00ffda7b82 */ /* 0x002e660000000a00 */
        /* <DEDUP_REMOVED lines=22> */
[----:B------:R-:W1:Y:S03]  /*c320*/  S2R R207, SR_TID.X ;  /* 0x0000000000cf7919 */ /* 0x000e660000002100 */
[----:B-1----:R1:W-:Y:S01]  /*c330*/  STL [R1+0x160], R218 ;  /* 0x000160da01007387 */ /* 0x0023e20000100800 */
[----:B------:R-:W-:-:S02]  /*c340*/  IMAD.MOV.U32 R0, RZ, RZ, R219 ;  /* 0x000000ffff007224 */ /* 0x000fc400078e00db */
[----:B------:R-:W1:Y:S01]  /*c350*/  S2R R219, SR_TID.X ;  /* 0x0000000000db7919 */ /* 0x000e620000002100 */
[----:B------:R-:W-:-:S04]  /*c360*/  SHF.R.U32.HI R207, RZ, 0x6, R207 ;  /* 0x00000006ffcf7819 */ /* 0x000fc800000116cf */
[----:B------:R-:W-:-:S04]  /*c370*/  SGXT.U32 R207, R207, 0x1 ;  /* 0x00000001cfcf781a */ /* 0x000fc80000000000 */
[----:B------:R-:W-:Y:S02]  /*c380*/  LOP3.LUT R207, R207, 0x28, RZ, 0xfc, !PT ;  /* 0x00000028cfcf7812 */ /* 0x000fe400078efcff */
[----:B-1----:R-:W-:-:S04]  /*c390*/  SHF.R.U32.HI R219, RZ, 0x6, R219 ;  /* 0x00000006ffdb7819 */ /* 0x002fc800000116db */
[----:B------:R-:W-:-:S04]  /*c3a0*/  SGXT.U32 R219, R219, 0x1 ;  /* 0x00000001dbdb781a */ /* 0x000fc80000000000 */
[----:B------:R-:W-:Y:S01]  /*c3b0*/  LOP3.LUT R219, R219, 0xe, RZ, 0xfc, !PT ;  /* 0x0000000edbdb7812 */ /* 0x000fe200078efcff */
[----:B--2---:R-:W-:Y:S01]  /*c3c0*/  LDGSTS.E [R7+0x7f00], desc[UR16][R10.64], P0 ;  /* 0x07f000000a077fae */ /* 0x004fe20008121850 */
[----:B------:R-:W-:Y:S01]  /*c3d0*/  ISETP.NE.U32.AND P0, PT, R6, RZ, PT ;  /* 0x000000ff0600720c */ /* 0x000fe20003f05070 */
[----:B------:R-:W-:Y:S02]  /*c3e0*/  IMAD.MOV.U32 R6, RZ, RZ, R218 ;  /* 0x000000ffff067224 */ /* 0x000fe400078e00da */
[----:B------:R-:W1:Y:S01]  /*c3f0*/  S2R R218, SR_TID.X ;  /* 0x0000000000da7919 */ /* 0x000e620000002100 */
[----:B------:R-:W0:Y:S01]  /*c400*/  LDGDEPBAR ;  /* 0x00000000000079af */ /* 0x000e220000000000 */
[----:B------:R-:W-:-:S04]  /*c410*/  IMAD.SHL.U32 R6, R6, 0x40, RZ ;  /* 0x0000004006067824 */ /* 0x000fc800078e00ff */
[C---:B----4-:R-:W-:Y:S01]  /*c420*/  IMAD.WIDE R184, R6.reuse, 0x4, R184 ;  /* 0x0000000406b87825 */ /* 0x050fe200078e02b8 */
[----:B------:R-:W-:Y:S03]  /*c430*/  BAR.SYNC.DEFER_BLOCKING 0x0 ;  /* 0x0000000000007b1d */ /* 0x000fe60000010000 */
[----:B---3--:R-:W-:Y:S01]  /*c440*/  IMAD.WIDE R222, R6, 0x4, R222 ;  /* 0x0000000406de7825 */ /* 0x008fe200078e02de */
[----:B-1----:R-:W-:Y:S02]  /*c450*/  SHF.R.U32.HI R218, RZ, 0x6, R218 ;  /* 0x00000006ffda7819 */ /* 0x002fe400000116da */
[----:B------:R-:W-:Y:S01]  /*c460*/  @!PT LDS RZ, [RZ] ;  /* 0x00000000fffff984 */ /* 0x000fe20000000800 */
[----:B------:R-:W-:Y:S01]  /*c470*/  @!PT LDS RZ, [RZ] ;  /* 0x00000000fffff984 */ /* 0x000fe20000000800 */
[----:B------:R-:W-:Y:S01]  /*c480*/  @!PT LDS RZ, [RZ] ;  /* 0x00000000fffff984 */ /* 0x000fe20000000800 */
[----:B------:R1:W-:Y:S02]  /*c490*/  LDGSTS.E [R225+0x34000], desc[UR16][R184.64], P6 ;  /* 0x34000000b8e17fae */ /* 0x0003e4000b121850 */
[----:B------:R-:W-:Y:S02]  /*c4a0*/  SGXT.U32 R218, R218, 0x1 ;  /* 0x00000001dada781a */ /* 0x000fe40000000000 */
[----:B------:R-:W-:Y:S01]  /*c4b0*/  ISETP.GE.AND P6, PT, R207, UR4, PT ;  /* 0x00000004cf007c0c */ /* 0x000fe2000bfc6270 */
[----:B------:R2:W-:Y:S01]  /*c4c0*/  LDGSTS.E [R225+0x34008], desc[UR16][R222.64], P4 ;  /* 0x34008000dee17fae */ /* 0x0005e2000a121850 */
[----:B------:R-:W-:Y:S01]  /*c4d0*/  LOP3.LUT R218, R218, 0x2a, RZ, 0xfc, !PT ;  /* 0x0000002adada7812 */ /* 0x000fe200078efcff */
[----:B------:R-:W3:Y:S01]  /*c4e0*/  S2R R207, SR_TID.X ;  /* 0x0000000000cf7919 */ /* 0x000ee20000002100 */
[----:B-1----:R-:W-:-:S02]  /*c4f0*/  SEL R184, RZ, 0x4, P6 ;  /* 0x00000004ffb87807 */ /* 0x002fc40003000000 */
[----:B------:R-:W-:Y:S02]  /*c500*/  ISETP.GE.AND P6, PT, R218, UR4, PT ;  /* 0x00000004da007c0c */ /* 0x000fe4000bfc6270 */
[----:B------:R-:W1:Y:S01]  /*c510*/  S2R R218, SR_TID.X ;  /* 0x0000000000da7919 */ /* 0x000e620000002100 */
[----:B--2---:R-:W2:Y:S01]  /*c520*/  S2R R222, SR_TID.X ;  /* 0x0000000000de7919 */ /* 0x004ea20000002100 */
[----:B------:R-:W4:Y:S01]  /*c530*/  S2R R223, SR_TID.X ;  /* 0x0000000000df7919 */ /* 0x000f220000002100 */
[----:B------:R-:W-:-:S04]  /*c540*/  IMAD.WIDE R210, R6, 0x4, R210 ;  /* 0x0000000406d27825 */ /* 0x000fc800078e02d2 */
[C---:B------:R-:W-:Y:S01]  /*c550*/  IMAD.WIDE R180, R6.reuse, 0x4, R180 ;  /* 0x0000000406b47825 */ /* 0x040fe200078e02b4 */
[----:B------:R-:W-:Y:S03]  /*c560*/  LDGSTS.E [R225+0x36000], desc[UR16][R210.64], P3 ;  /* 0x36000000d2e17fae */ /* 0x000fe60009921850 */
[----:B------:R-:W-:Y:S01]  /*c570*/  IMAD.WIDE R236, R6, 0x4, R236 ;  /* 0x0000000406ec7825 */ /* 0x000fe200078e02ec */
[----:B------:R-:W-:Y:S01]  /*c580*/  LDGSTS.E [R225+0x36008], desc[UR16][R180.64], P2 ;  /* 0x36008000b4e17fae */ /* 0x000fe20009121850 */
[----:B---3--:R-:W-:-:S03]  /*c590*/  SHF.R.U32.HI R207, RZ, 0x6, R207 ;  /* 0x00000006ffcf7819 */ /* 0x008fc600000116cf */
[----:B------:R3:W-:Y:S01]  /*c5a0*/  LDGSTS.E [R248+0x34000], desc[UR16][R236.64], P1 ;  /* 0x34000000ecf87fae */ /* 0x0007e20008921850 */
[----:B------:R-:W-:Y:S02]  /*c5b0*/  SGXT.U32 R207, R207, 0x1 ;  /* 0x00000001cfcf781a */ /* 0x000fe40000000000 */
[----:B-1----:R-:W-:Y:S02]  /*c5c0*/  SHF.R.U32.HI R218, RZ, 0x6, R218 ;  /* 0x00000006ffda7819 */ /* 0x002fe400000116da */
[----:B--2---:R-:W-:Y:S02]  /*c5d0*/  SHF.R.U32.HI R222, RZ, 0x6, R222 ;  /* 0x00000006ffde7819 */ /* 0x004fe400000116de */
[----:B------:R-:W-:Y:S02]  /*c5e0*/  SGXT.U32 R218, R218, 0x1 ;  /* 0x00000001dada781a */ /* 0x000fe40000000000 */
[----:B----4-:R-:W-:Y:S02]  /*c5f0*/  SHF.R.U32.HI R223, RZ, 0x6, R223 ;  /* 0x00000006ffdf7819 */ /* 0x010fe400000116df */
[----:B------:R-:W-:-:S02]  /*c600*/  SGXT.U32 R222, R222, 0x1 ;  /* 0x00000001dede781a */ /* 0x000fc40000000000 */
[----:B------:R-:W-:Y:S02]  /*c610*/  LOP3.LUT R207, R207, 0xc, RZ, 0xfc, !PT ;  /* 0x0000000ccfcf7812 */ /* 0x000fe400078efcff */
[----:B------:R-:W-:Y:S02]  /*c620*/  ISETP.GE.AND P1, PT, R229, UR4, PT ;  /* 0x00000004e5007c0c */ /* 0x000fe4000bf26270 */
[----:B------:R-:W-:Y:S02]  /*c630*/  ISETP.GE.AND P4, PT, R219, UR4, PT ;  /* 0x00000004db007c0c */ /* 0x000fe4000bf86270 */
[----:B------:R-:W-:Y:S02]  /*c640*/  LOP3.LUT R222, R222, 0x18, RZ, 0xfc, !PT ;  /* 0x00000018dede7812 */ /* 0x000fe400078efcff */
[----:B------:R-:W-:Y:S02]  /*c650*/  SGXT.U32 R223, R223, 0x1 ;  /* 0x00000001dfdf781a */ /* 0x000fe40000000000 */
[----:B------:R-:W-:-:S02]  /*c660*/  SEL R185, RZ, 0x4, P6 ;  /* 0x00000004ffb97807 */ /* 0x000fc40003000000 */
[----:B------:R-:W-:Y:S02]  /*c670*/  LOP3.LUT R218, R218, 0x2c, RZ, 0xfc, !PT ;  /* 0x0000002cdada7812 */ /* 0x000fe400078efcff */
[----:B------:R-:W-:Y:S02]  /*c680*/  ISETP.GE.AND P6, PT, R207, UR4, PT ;  /* 0x00000004cf007c0c */ /* 0x000fe4000bfc6270 */
[----:B------:R-:W-:Y:S02]  /*c690*/  SEL R207, R183, RZ, P5 ;  /* 0x000000ffb7cf7207 */ /* 0x000fe40002800000 */
[----:B------:R-:W-:Y:S02]  /*c6a0*/  SEL R229, RZ, 0x4, P1 ;  /* 0x00000004ffe57807 */ /* 0x000fe40000800000 */
[----:B------:R-:W-:Y:S02]  /*c6b0*/  SEL R183, RZ, 0x4, P4 ;  /* 0x00000004ffb77807 */ /* 0x000fe40002000000 */
[----:B------:R-:W-:-:S02]  /*c6c0*/  LOP3.LUT R223, R223, 0x1a, RZ, 0xfc, !PT ;  /* 0x0000001adfdf7812 */ /* 0x000fc400078efcff */
[----:B------:R-:W-:Y:S02]  /*c6d0*/  ISETP.GE.AND P1, PT, R222, UR4, PT ;  /* 0x00000004de007c0c */ /* 0x000fe4000bf26270 */
[----:B------:R-:W-:Y:S02]  /*c6e0*/  ISETP.GE.AND P4, PT, R218, UR4, PT ;  /* 0x00000004da007c0c */ /* 0x000fe4000bf86270 */
[----:B---3--:R-:W-:Y:S02]  /*c6f0*/  SEL R237, RZ, 0x4, P1 ;  /* 0x00000004ffed7807 */ /* 0x008fe40000800000 */
[----:B------:R-:W-:Y:S02]  /*c700*/  SEL R218, RZ, 0x4, P4 ;  /* 0x00000004ffda7807 */ /* 0x000fe40002000000 */
[----:B------:R-:W-:Y:S02]  /*c710*/  ISETP.GE.AND P1, PT, R223, UR4, PT ;  /* 0x00000004df007c0c */ /* 0x000fe4000bf26270 */
[----:B------:R-:W-:Y:S01]  /*c720*/  ISETP.GE.AND P4, PT, R233, UR4, PT ;  /* 0x00000004e9007c0c */ /* 0x000fe2000bf86270 */
[----:B------:R-:W1:Y:S01]  /*c730*/  S2R R223, SR_TID.X ;  /* 0x0000000000df7919 */ /* 0x000e620000002100 */
[----:B------:R-:W-:-:S02]  /*c740*/  SEL R233, R228, RZ, P5 ;  /* 0x000000ffe4e97207 */ /* 0x000fc40002800000 */
[----:B------:R-:W2:Y:S01]  /*c750*/  S2R R228, SR_TID.X ;  /* 0x0000000000e47919 */ /* 0x000ea20000002100 */
[----:B------:R-:W3:Y:S01]  /*c760*/  S2R R222, SR_TID.X ;  /* 0x0000000000de7919 */ /* 0x000ee20000002100 */
[----:B------:R-:W4:Y:S01]  /*c770*/  S2R R211, SR_TID.X ;  /* 0x0000000000d37919 */ /* 0x000f220000002100 */
[----:B------:R-:W4:Y:S01]  /*c780*/  S2R R210, SR_TID.X ;  /* 0x0000000000d27919 */ /* 0x000f220000002100 */
[----:B------:R-:W-:Y:S01]  /*c790*/  IMAD.WIDE R226, R6, 0x4, R226 ;  /* 0x0000000406e27825 */ /* 0x000fe200078e02e2 */
[----:B------:R-:W4:Y:S04]  /*c7a0*/  S2R R225, SR_TID.X ;  /* 0x0000000000e17919 */ /* 0x000f280000002100 */
[----:B------:R-:W-:Y:S01]  /*c7b0*/  LDGSTS.E [R248+0x34008], desc[UR16][R226.64], P0 ;  /* 0x34008000e2f87fae */ /* 0x000fe20008121850 */
[----:B-1----:R-:W-:-:S02]  /*c7c0*/  SHF.R.U32.HI R223, RZ, 0x6, R223 ;  /* 0x00000006ffdf7819 */ /* 0x002fc400000116df */
[----:B--2---:R-:W-:Y:S02]  /*c7d0*/  SHF.R.U32.HI R228, RZ, 0x6, R228 ;  /* 0x00000006ffe47819 */ /* 0x004fe400000116e4 */
[----:B------:R-:W-:Y:S02]  /*c7e0*/  SGXT.U32 R223, R223, 0x1 ;  /* 0x00000001dfdf781a */ /* 0x000fe40000000000 */
[----:B---3--:R-:W-:Y:S02]  /*c7f0*/  SHF.R.U32.HI R222, RZ, 0x6, R222 ;  /* 0x00000006ffde7819 */ /* 0x008fe400000116de */
[----:B------:R-:W-:Y:S02]  /*c800*/  SGXT.U32 R228, R228, 0x1 ;  /* 0x00000001e4e4781a */ /* 0x000fe40000000000 */
[----:B------:R-:W-:Y:S02]  /*c810*/  LOP3.LUT R223, R223, 0x38, RZ, 0xfc, !PT ;  /* 0x00000038dfdf7812 */ /* 0x000fe400078efcff */
[----:B------:R-:W-:-:S02]  /*c820*/  SGXT.U32 R222, R222, 0x1 ;  /* 0x00000001dede781a */ /* 0x000fc40000000000 */
[----:B------:R-:W-:Y:S02]  /*c830*/  LOP3.LUT R228, R228, 0x14, RZ, 0xfc, !PT ;  /* 0x00000014e4e47812 */ /* 0x000fe400078efcff */
[----:B----4-:R-:W-:Y:S02]  /*c840*/  SHF.R.U32.HI R211, RZ, 0x6, R211 ;  /* 0x00000006ffd37819 */ /* 0x010fe400000116d3 */
[----:B------:R-:W-:Y:S02]  /*c850*/  ISETP.GE.AND P0, PT, R223, UR4, PT ;  /* 0x00000004df007c0c */ /* 0x000fe4000bf06270 */
[----:B------:R-:W-:Y:S02]  /*c860*/  LOP3.LUT R222, R222, 0x3a, RZ, 0xfc, !PT ;  /* 0x0000003adede7812 */ /* 0x000fe400078efcff */
[----:B------:R-:W-:Y:S02]  /*c870*/  SGXT.U32 R211, R211, 0x1 ;  /* 0x00000001d3d3781a */ /* 0x000fe40000000000 */
[----:B------:R-:W-:-:S02]  /*c880*/  SHF.R.U32.HI R210, RZ, 0x6, R210 ;  /* 0x00000006ffd27819 */ /* 0x000fc400000116d2 */
[----:B------:R-:W-:Y:S02]  /*c890*/  ISETP.GE.AND P2, PT, R228, UR4, PT ;  /* 0x00000004e4007c0c */ /* 0x000fe4000bf46270 */
[----:B------:R-:W1:Y:S01]  /*c8a0*/  S2R R228, SR_TID.X ;  /* 0x0000000000e47919 */ /* 0x000e620000002100 */
[----:B------:R-:W-:Y:S02]  /*c8b0*/  SEL R223, RZ, 0x4, P0 ;  /* 0x00000004ffdf7807 */ /* 0x000fe40000000000 */
[----:B------:R-:W-:Y:S02]  /*c8c0*/  ISETP.GE.AND P0, PT, R222, UR4, PT ;  /* 0x00000004de007c0c */ /* 0x000fe4000bf06270 */
[----:B------:R-:W-:Y:S02]  /*c8d0*/  LOP3.LUT R211, R211, 0x1c, RZ, 0xfc, !PT ;  /* 0x0000001cd3d37812 */ /* 0x000fe400078efcff */
[----:B------:R-:W-:Y:S02]  /*c8e0*/  SGXT.U32 R210, R210, 0x1 ;  /* 0x00000001d2d2781a */ /* 0x000fe40000000000 */
[----:B------:R-:W-:Y:S01]  /*c8f0*/  SEL R222, RZ, 0x4, P0 ;  /* 0x00000004ffde7807 */ /* 0x000fe20000000000 */
[----:B------:R-:W2:Y:S01]  /*c900*/  S2R R181, SR_TID.X ;  /* 0x0000000000b57919 */ /* 0x000ea20000002100 */
[----:B------:R-:W-:-:S02]  /*c910*/  ISETP.GE.AND P0, PT, R211, UR4, PT ;  /* 0x00000004d3007c0c */ /* 0x000fc4000bf06270 */
[----:B------:R-:W-:Y:S02]  /*c920*/  LOP3.LUT R210, R210, 0x1e, RZ, 0xfc, !PT ;  /* 0x0000001ed2d27812 */ /* 0x000fe400078efcff */
[----:B------:R-:W-:Y:S02]  /*c930*/  SEL R211, RZ, 0x4, P0 ;  /* 0x00000004ffd37807 */ /* 0x000fe40000000000 */
[----:B------:R-:W-:Y:S02]  /*c940*/  ISETP.GE.AND P0, PT, R210, UR4, PT ;  /* 0x00000004d2007c0c */ /* 0x000fe4000bf06270 */
[----:B------:R-:W3:Y:S01]  /*c950*/  S2R R210, SR_TID.X ;  /* 0x0000000000d27919 */ /* 0x000ee20000002100 */
[----:B------:R-:W-:Y:S02]  /*c960*/  ISETP.GE.AND P3, PT, R194, UR4, PT ;  /* 0x00000004c2007c0c */ /* 0x000fe4000bf66270 */
[----:B------:R-:W-:Y:S02]  /*c970*/  SHF.R.U32.HI R225, RZ, 0x6, R225 ;  /* 0x00000006ffe17819 */ /* 0x000fe400000116e1 */
[----:B------:R-:W-:-:S02]  /*c980*/  SEL R194, RZ, 0x4, P3 ;  /* 0x00000004ffc27807 */ /* 0x000fc40001800000 */
[----:B------:R-:W-:Y:S02]  /*c990*/  ISETP.GE.AND P3, PT, R195, UR4, PT ;  /* 0x00000004c3007c0c */ /* 0x000fe4000bf66270 */
[----:B------:R-:W-:Y:S02]  /*c9a0*/  SGXT.U32 R225, R225, 0x1 ;  /* 0x00000001e1e1781a */ /* 0x000fe40000000000 */
[----:B------:R-:W-:Y:S02]  /*c9b0*/  SEL R249, R182, RZ, P5 ;  /* 0x000000ffb6f97207 */ /* 0x000fe40002800000 */
[----:B-1----:R-:W-:Y:S02]  /*c9c0*/  SHF.R.U32.HI R228, RZ, 0x6, R228 ;  /* 0x00000006ffe47819 */ /* 0x002fe400000116e4 */
[----:B------:R-:W-:Y:S02]  /*c9d0*/  SEL R195, RZ, 0x4, P3 ;  /* 0x00000004ffc37807 */ /* 0x000fe40001800000 */
[----:B------:R-:W-:-:S02]  /*c9e0*/  ISETP.GE.AND P3, PT, R232, UR4, PT ;  /* 0x00000004e8007c0c */ /* 0x000fc4000bf66270 */
[----:B------:R-:W-:Y:S02]  /*c9f0*/  SEL R180, R224, RZ, P5 ;  /* 0x000000ffe0b47207 */ /* 0x000fe40002800000 */
[----:B------:R-:W-:Y:S02]  /*ca00*/  LOP3.LUT R225, R225, 0x16, RZ, 0xfc, !PT ;  /* 0x00000016e1e17812 */ /* 0x000fe400078efcff */
[----:B------:R-:W-:Y:S02]  /*ca10*/  SEL R182, RZ, 0x4, P6 ;  /* 0x00000004ffb67807 */ /* 0x000fe40003000000 */
[----:B------:R-:W-:Y:S02]  /*ca20*/  SGXT.U32 R228, R228, 0x1 ;  /* 0x00000001e4e4781a */ /* 0x000fe40000000000 */
[----:B------:R-:W-:Y:S02]  /*ca30*/  ISETP.NE.U32.AND P6, PT, R249, RZ, PT ;  /* 0x000000fff900720c */ /* 0x000fe40003fc5070 */
[----:B------:R-:W-:Y:S01]  /*ca40*/  SEL R219, RZ, 0x4, P4 ;  /* 0x00000004ffdb7807 */ /* 0x000fe20002000000 */
[----:B------:R-:W-:Y:S01]  /*ca50*/  IMAD.WIDE R214, R6, 0x4, R214 ;  /* 0x0000000406d67825 */ /* 0x000fe200078e02d6 */
[----:B------:R-:W-:Y:S01]  /*ca60*/  SEL R232, RZ, 0x4, P3 ;  /* 0x00000004ffe87807 */ /* 0x000fe20001800000 */
[----:B------:R-:W4:Y:S01]  /*ca70*/  LDL.LU R249, [R1+0x6d4] ;  /* 0x0006d40001f97983 */ /* 0x000f220000300800 */
[----:B------:R-:W-:-:S02]  /*ca80*/  SEL R224, RZ, 0x4, P2 ;  /* 0x00000004ffe07807 */ /* 0x000fc40001000000 */
[----:B------:R-:W-:Y:S02]  /*ca90*/  ISETP.GE.AND P3, PT, R206, UR4, PT ;  /* 0x00000004ce007c0c */ /* 0x000fe4000bf66270 */
[----:B------:R-:W-:Y:S02]  /*caa0*/  ISETP.NE.U32.AND P4, PT, R180, RZ, PT ;  /* 0x000000ffb400720c */ /* 0x000fe40003f85070 */
[----:B------:R-:W-:Y:S01]  /*cab0*/  ISETP.GE.AND P2, PT, R225, UR4, PT ;  /* 0x00000004e1007c0c */ /* 0x000fe2000bf46270 */
[----:B------:R1:W-:Y:S01]  /*cac0*/  LDGSTS.E [R248+0x36000], desc[UR16][R214.64], P6 ;  /* 0x36000000d6f87fae */ /* 0x0003e2000b121850 */
[----:B--2---:R-:W-:Y:S02]  /*cad0*/  SHF.R.U32.HI R181, RZ, 0x6, R181 ;  /* 0x00000006ffb57819 */ /* 0x004fe400000116b5 */
[----:B------:R-:W-:Y:S02]  /*cae0*/  LOP3.LUT R228, R228, 0x34, RZ, 0xfc, !PT ;  /* 0x00000034e4e47812 */ /* 0x000fe400078efcff */
[----:B------:R-:W-:-:S02]  /*caf0*/  SEL R180, R184, RZ, P5 ;  /* 0x000000ffb8b47207 */ /* 0x000fc40002800000 */
[----:B------:R-:W-:Y:S02]  /*cb00*/  SEL R206, RZ, 0x4, P3 ;  /* 0x00000004ffce7807 */ /* 0x000fe40001800000 */
[----:B------:R-:W-:Y:S02]  /*cb10*/  SEL R225, RZ, 0x4, P2 ;  /* 0x00000004ffe17807 */ /* 0x000fe40001000000 */
[----:B------:R-:W-:Y:S02]  /*cb20*/  SGXT.U32 R181, R181, 0x1 ;  /* 0x00000001b5b5781a */ /* 0x000fe40000000000 */
[----:B------:R-:W-:Y:S02]  /*cb30*/  ISETP.GE.AND P2, PT, R228, UR4, PT ;  /* 0x00000004e4007c0c */ /* 0x000fe4000bf46270 */
[----:B------:R-:W-:Y:S02]  /*cb40*/  ISETP.NE.U32.AND P3, PT, R180, RZ, PT ;  /* 0x000000ffb400720c */ /* 0x000fe40003f65070 */
[----:B---3--:R-:W-:-:S02]  /*cb50*/  SHF.R.U32.HI R210, RZ, 0x6, R210 ;  /* 0x00000006ffd27819 */ /* 0x008fc400000116d2 */
[----:B------:R-:W-:Y:S02]  /*cb60*/  SEL R180, R185, RZ, P5 ;  /* 0x000000ffb9b47207 */ /* 0x000fe40002800000 */
[----:B------:R-:W-:Y:S02]  /*cb70*/  LOP3.LUT R181, R181, 0x3c, RZ, 0xfc, !PT ;  /* 0x0000003cb5b57812 */ /* 0x000fe400078efcff */
[----:B------:R-:W-:Y:S02]  /*cb80*/  SEL R228, RZ, 0x4, P2 ;  /* 0x00000004ffe47807 */ /* 0x000fe40001000000 */
[----:B------:R-:W-:Y:S02]  /*cb90*/  SGXT.U32 R210, R210, 0x1 ;  /* 0x00000001d2d2781a */ /* 0x000fe40000000000 */
[----:B------:R-:W-:Y:S02]  /*cba0*/  ISETP.NE.U32.AND P2, PT, R180, RZ, PT ;  /* 0x000000ffb400720c */ /* 0x000fe40003f45070 */
[----:B------:R-:W-:-:S02]  /*cbb0*/  SEL R180, R182, RZ, P5 ;  /* 0x000000ffb6b47207 */ /* 0x000fc40002800000 */
[----:B------:R-:W-:Y:S01]  /*cbc0*/  ISETP.GE.AND P6, PT, R181, UR4, PT ;  /* 0x00000004b5007c0c */ /* 0x000fe2000bfc6270 */
[----:B------:R-:W2:Y:S01]  /*cbd0*/  LDL.LU R182, [R1+0x6d0] ;  /* 0x0006d00001b67983 */ /* 0x000ea20000300800 */
[----:B------:R-:W-:Y:S02]  /*cbe0*/  LOP3.LUT R210, R210, 0x3e, RZ, 0xfc, !PT ;  /* 0x0000003ed2d27812 */ /* 0x000fe400078efcff */
[----:B------:R-:W-:Y:S02]  /*cbf0*/  SEL R236, RZ, 0x4, P1 ;  /* 0x00000004ffec7807 */ /* 0x000fe40000800000 */
[----:B------:R-:W-:Y:S02]  /*cc00*/  ISETP.NE.U32.AND P1, PT, R180, RZ, PT ;  /* 0x000000ffb400720c */ /* 0x000fe40003f25070 */
[----:B------:R-:W-:Y:S02]  /*cc10*/  SEL R180, R183, RZ, P5 ;  /* 0x000000ffb7b47207 */ /* 0x000fe40002800000 */
[----:B------:R-:W-:Y:S01]  /*cc20*/  SEL R181, RZ, 0x4, P6 ;  /* 0x00000004ffb57807 */ /* 0x000fe20003000000 */
[----:B------:R-:W2:Y:S01]  /*cc30*/  LDL.LU R183, [R1+0x6cc] ;  /* 0x0006cc0001b77983 */ /* 0x000ea20000300800 */
[----:B------:R-:W-:-:S02]  /*cc40*/  ISETP.GE.AND P6, PT, R210, UR4, PT ;  /* 0x00000004d2007c0c */ /* 0x000fc4000bfc6270 */
[----:B------:R-:W-:Y:S02]  /*cc50*/  SEL R184, RZ, 0x4, P0 ;  /* 0x00000004ffb87807 */ /* 0x000fe40000000000 */
[----:B------:R-:W-:Y:S02]  /*cc60*/  ISETP.NE.U32.AND P0, PT, R180, RZ, PT ;  /* 0x000000ffb400720c */ /* 0x000fe40003f05070 */
[----:B------:R-:W-:Y:S02]  /*cc70*/  SEL R185, R218, RZ, P5 ;  /* 0x000000ffdab97207 */ /* 0x000fe40002800000 */
[----:B------:R-:W-:Y:S01]  /*cc80*/  SEL R180, RZ, 0x4, P6 ;  /* 0x00000004ffb47807 */ /* 0x000fe20003000000 */
[----:B------:R-:W3:Y:S01]  /*cc90*/  LDL.LU R218, [R1+0x6c8] ;  /* 0x0006c80001da7983 */ /* 0x000ee20000300800 */
[----:B------:R-:W-:Y:S02]  /*cca0*/  SEL R210, R219, RZ, P5 ;  /* 0x000000ffdbd27207 */ /* 0x000fe40002800000 */
[----:B-1----:R-:W-:Y:S01]  /*ccb0*/  SEL R214, R194, RZ, P5 ;  /* 0x000000ffc2d67207 */ /* 0x002fe20002800000 */
[----:B------:R-:W3:Y:S01]  /*ccc0*/  LDL.LU R219, [R1+0x6c4] ;  /* 0x0006c40001db7983 */ /* 0x000ee20000300800 */
[----:B------:R-:W-:-:S02]  /*ccd0*/  SEL R215, R195, RZ, P5 ;  /* 0x000000ffc3d77207 */ /* 0x000fc40002800000 */
[----:B------:R-:W-:Y:S01]  /*cce0*/  SEL R226, R232, RZ, P5 ;  /* 0x000000ffe8e27207 */ /* 0x000fe20002800000 */
[----:B------:R-:W4:Y:S01]  /*ccf0*/  LDL.LU R194, [R1+0x6c0] ;  /* 0x0006c00001c27983 */ /* 0x000f220000300800 */
[----:B------:R-:W-:Y:S02]  /*cd00*/  SEL R5, R5, RZ, P5 ;  /* 0x000000ff05057207 */ /* 0x000fe40002800000 */
[----:B------:R-:W-:Y:S01]  /*cd10*/  SEL R227, R206, RZ, P5 ;  /* 0x000000ffcee37207 */ /* 0x000fe20002800000 */
[----:B------:R-:W4:Y:S01]  /*cd20*/  LDL.LU R195, [R1+0x6bc] ;  /* 0x0006bc0001c37983 */ /* 0x000f220000300800 */
[----:B------:R-:W-:Y:S02]  /*cd30*/  SEL R224, R224, RZ, P5 ;  /* 0x000000ffe0e07207 */ /* 0x000fe40002800000 */
[----:B------:R-:W-:Y:S01]  /*cd40*/  SEL R225, R225, RZ, P5 ;  /* 0x000000ffe1e17207 */ /* 0x000fe20002800000 */
[----:B------:R-:W4:Y:S01]  /*cd50*/  LDL.LU R232, [R1+0x6b8] ;  /* 0x0006b80001e87983 */ /* 0x000f220000300800 */
[----:B------:R-:W-:-:S02]  /*cd60*/  SEL R228, R228, RZ, P5 ;  /* 0x000000ffe4e47207 */ /* 0x000fc40002800000 */
[----:B------:R-:W-:Y:S01]  /*cd70*/  SEL R229, R229, RZ, P5 ;  /* 0x000000ffe5e57207 */ /* 0x000fe20002800000 */
[----:B------:R-:W4:Y:S01]  /*cd80*/  LDL.LU R206, [R1+0x6b4] ;  /* 0x0006b40001ce7983 */ /* 0x000f220000300800 */
[----:B------:R-:W-:Y:S02]  /*cd90*/  SEL R237, R237, RZ, P5 ;  /* 0x000000ffeded7207 */ /* 0x000fe40002800000 */
[----:B------:R-:W-:Y:S02]  /*cda0*/  SEL R236, R236, RZ, P5 ;  /* 0x000000ffecec7207 */ /* 0x000fe40002800000 */
[----:B------:R-:W-:Y:S02]  /*cdb0*/  SEL R223, R223, RZ, P5 ;  /* 0x000000ffdfdf7207 */ /* 0x000fe40002800000 */
[----:B------:R-:W-:Y:S02]  /*cdc0*/  SEL R222, R222, RZ, P5 ;  /* 0x000000ffdede7207 */ /* 0x000fe40002800000 */
[----:B------:R-:W-:-:S02]  /*cdd0*/  SEL R211, R211, RZ, P5 ;  /* 0x000000ffd3d37207 */ /* 0x000fc40002800000 */
[----:B------:R-:W-:Y:S02]  /*cde0*/  SEL R184, R184, RZ, P5 ;  /* 0x000000ffb8b87207 */ /* 0x000fe40002800000 */
[----:B------:R-:W-:Y:S02]  /*cdf0*/  SEL R181, R181, RZ, P5 ;  /* 0x000000ffb5b57207 */ /* 0x000fe40002800000 */
[----:B------:R-:W-:Y:S02]  /*ce00*/  SEL R180, R180, RZ, P5 ;  /* 0x000000ffb4b47207 */ /* 0x000fe40002800000 */
[----:B------:R-:W-:Y:S02]  /*ce10*/  ISETP.NE.U32.AND P5, PT, R207, RZ, PT ;  /* 0x000000ffcf00720c */ /* 0x000fe40003fa5070 */
[----:B------:R-:W4:Y:S01]  /*ce20*/  LDL.LU R207, [R1+0x6b0] ;  /* 0x0006b00001cf7983 */ /* 0x000f220000300800 */
[----:B------:R-:W-:-:S03]  /*ce30*/  ISETP.NE.U32.AND P6, PT, R233, RZ, PT ;  /* 0x000000ffe900720c */ /* 0x000fc60003fc5070 */
[----:B------:R-:W4:Y:S01]  /*ce40*/  LDL.LU R233, [R1+0x6ac] ;  /* 0x0006ac0001e97983 */ /* 0x000f220000300800 */
[----:B------:R-:W-:-:S04]  /*ce50*/  IMAD.WIDE R188, R6, 0x4, R188 ;  /* 0x0000000406bc7825 */ /* 0x000fc800078e02bc */
[----:B------:R-:W-:-:S04]  /*ce60*/  IMAD.WIDE R240, R6, 0x4, R240 ;  /* 0x0000000406f07825 */ /* 0x000fc800078e02f0 */
[----:B------:R-:W-:-:S04]  /*ce70*/  IMAD.WIDE R238, R6, 0x4, R238 ;  /* 0x0000000406ee7825 */ /* 0x000fc800078e02ee */
[----:B------:R-:W-:-:S04]  /*ce80*/  IMAD.WIDE R234, R6, 0x4, R234 ;  /* 0x0000000406ea7825 */ /* 0x000fc800078e02ea */
[----:B------:R-:W-:-:S04]  /*ce90*/  IMAD.WIDE R230, R6, 0x4, R230 ;  /* 0x0000000406e67825 */ /* 0x000fc800078e02e6 */
[----:B--2---:R-:W-:-:S04]  /*cea0*/  IMAD.WIDE R182, R6, 0x4, R182 ;  /* 0x0000000406b67825 */ /* 0x004fc800078e02b6 */
[----:B---3--:R-:W-:-:S04]  /*ceb0*/  IMAD.WIDE R218, R6, 0x4, R218 ;  /* 0x0000000406da7825 */ /* 0x008fc800078e02da */
[----:B----4-:R-:W-:-:S04]  /*cec0*/  IMAD.WIDE R194, R6, 0x4, R194 ;  /* 0x0000000406c27825 */ /* 0x010fc800078e02c2 */
[----:B------:R-:W-:-:S04]  /*ced0*/  IMAD.WIDE R206, R6, 0x4, R206 ;  /* 0x0000000406ce7825 */ /* 0x000fc800078e02ce */
[----:B------:R-:W-:Y:S01]  /*cee0*/  IMAD.WIDE R232, R6, 0x4, R232 ;  /* 0x0000000406e87825 */ /* 0x000fe200078e02e8 */
[----:B------:R-:W-:Y:S01]  /*cef0*/  LDGSTS.E [R248+0x36008], desc[UR16][R206.64], P5 ;  /* 0x36008000cef87fae */ /* 0x000fe2000a921850 */
[----:B------:R-:W-:-:S03]  /*cf00*/  ISETP.NE.U32.AND P5, PT, R185, RZ, PT ;  /* 0x000000ffb900720c */ /* 0x000fc60003fa5070 */
[----:B------:R-:W-:Y:S01]  /*cf10*/  LDGSTS.E [R249+0x34000], desc[UR16][R232.64], P6 ;  /* 0x34000000e8f97fae */ /* 0x000fe2000b121850 */
[----:B------:R-:W-:-:S03]  /*cf20*/  ISETP.NE.U32.AND P6, PT, R210, RZ, PT ;  /* 0x000000ffd200720c */ /* 0x000fc60003fc5070 */
[----:B------:R-:W-:Y:S01]  /*cf30*/  LDGSTS.E [R249+0x34008], desc[UR16][R194.64], P4 ;  /* 0x34008000c2f97fae */ /* 0x000fe2000a121850 */
[----:B------:R-:W-:-:S03]  /*cf40*/  ISETP.NE.U32.AND P4, PT, R214, RZ, PT ;  /* 0x000000ffd600720c */ /* 0x000fc60003f85070 */
[----:B------:R-:W-:Y:S04]  /*cf50*/  LDGSTS.E [R249+0x36000], desc[UR16][R218.64], P3 ;  /* 0x36000000daf97fae */ /* 0x000fe80009921850 */
[----:B------:R1:W-:Y:S04]  /*cf60*/  LDGSTS.E [R249+0x36008], desc[UR16][R182.64], P2 ;  /* 0x36008000b6f97fae */ /* 0x0003e80009121850 */
[----:B------:R-:W-:Y:S04]  /*cf70*/  LDGSTS.E [R247+0x34000], desc[UR16][R188.64], P1 ;  /* 0x34000000bcf77fae */ /* 0x000fe80008921850 */
[----:B------:R-:W-:Y:S01]  /*cf80*/  LDGSTS.E [R247+0x34008], desc[UR16][R240.64], P0 ;  /* 0x34008000f0f77fae */ /* 0x000fe20008121850 */
[----:B------:R-:W-:-:S03]  /*cf90*/  ISETP.NE.U32.AND P0, PT, R224, RZ, PT ;  /* 0x000000ffe000720c */ /* 0x000fc60003f05070 */
[----:B------:R-:W-:Y:S01]  /*cfa0*/  LDGSTS.E [R247+0x36000], desc[UR16][R238.64], P5 ;  /* 0x36000000eef77fae */ /* 0x000fe2000a921850 */
[----:B------:R-:W-:-:S03]  /*cfb0*/  ISETP.NE.U32.AND P5, PT, R225, RZ, PT ;  /* 0x000000ffe100720c */ /* 0x000fc60003fa5070 */
[----:B------:R-:W2:Y:S04]  /*cfc0*/  LDL.LU R224, [R1+0x6a8] ;  /* 0x0006a80001e07983 */ /* 0x000ea80000300800 */
[----:B------:R-:W-:Y:S01]  /*cfd0*/  LDGSTS.E [R247+0x36008], desc[UR16][R234.64], P6 ;  /* 0x36008000eaf77fae */ /* 0x000fe2000b121850 */
[----:B------:R-:W-:-:S03]  /*cfe0*/  ISETP.NE.U32.AND P6, PT, R228, RZ, PT ;  /* 0x000000ffe400720c */ /* 0x000fc60003fc5070 */
[----:B------:R-:W2:Y:S04]  /*cff0*/  LDL.LU R225, [R1+0x6a4] ;  /* 0x0006a40001e17983 */ /* 0x000ea80000300800 */
[----:B------:R-:W-:Y:S01]  /*d000*/  LDGSTS.E [R246+0x34000], desc[UR16][R230.64], P4 ;  /* 0x34000000e6f67fae */ /* 0x000fe2000a121850 */
[----:B------:R-:W-:-:S03]  /*d010*/  ISETP.NE.U32.AND P4, PT, R229, RZ, PT ;  /* 0x000000ffe500720c */ /* 0x000fc60003f85070 */
[----:B------:R-:W3:Y:S04]  /*d020*/  LDL.LU R228, [R1+0x6a0] ;  /* 0x0006a00001e47983 */ /* 0x000ee80000300800 */
[----:B------:R-:W3:Y:S04]  /*d030*/  LDL.LU R229, [R1+0x69c] ;  /* 0x00069c0001e57983 */ /* 0x000ee80000300800 */
[----:B------:R-:W4:Y:S04]  /*d040*/  LDL.LU.64 R230, [R1+0x150] ;  /* 0x0001500001e67983 */ /* 0x000f280000300a00 */
[----:B------:R-:W4:Y:S04]  /*d050*/  LDL.LU.64 R234, [R1+0x148] ;  /* 0x0001480001ea7983 */ /* 0x000f280000300a00 */
[----:B------:R-:W4:Y:S01]  /*d060*/  LDL.LU.64 R238, [R1+0x128] ;  /* 0x0001280001ee7983 */ /* 0x000f220000300a00 */
[----:B------:R-:W-:-:S03]  /*d070*/  ISETP.NE.U32.AND P2, PT, R226, RZ, PT ;  /* 0x000000ffe200720c */ /* 0x000fc60003f45070 */
[----:B------:R-:W4:Y:S01]  /*d080*/  LDL.LU.64 R240, [R1+0x108] ;  /* 0x0001080001f07983 */ /* 0x000f220000300a00 */
[----:B------:R-:W-:-:S03]  /*d090*/  ISETP.NE.U32.AND P1, PT, R227, RZ, PT ;  /* 0x000000ffe300720c */ /* 0x000fc60003f25070 */
[----:B------:R-:W4:Y:S04]  /*d0a0*/  LDL.LU.64 R226, [R1+0xe8] ;  /* 0x0000e80001e27983 */ /* 0x000f280000300a00 */
[----:B------:R-:W4:Y:S01]  /*d0b0*/  LDL.LU.64 R188, [R1+0xc8] ;  /* 0x0000c80001bc7983 */ /* 0x000f220000300a00 */
[----:B------:R-:W-:-:S03]  /*d0c0*/  ISETP.NE.U32.AND P3, PT, R215, RZ, PT ;  /* 0x000000ffd700720c */ /* 0x000fc60003f65070 */
[----:B------:R-:W4:Y:S04]  /*d0d0*/  LDL.LU.64 R248, [R1+0xa8] ;  /* 0x0000a80001f87983 */ /* 0x000f280000300a00 */
[----:B------:R-:W4:Y:S04]  /*d0e0*/  LDL.LU.64 R214, [R1+0x88] ;  /* 0x0000880001d67983 */ /* 0x000f280000300a00 */
[----:B------:R-:W4:Y:S04]  /*d0f0*/  LDL.LU.64 R218, [R1+0x68] ;  /* 0x0000680001da7983 */ /* 0x000f280000300a00 */
[----:B------:R-:W4:Y:S01]  /*d100*/  LDL.LU.64 R194, [R1+0x48] ;  /* 0x0000480001c27983 */ /* 0x000f220000300a00 */
[----:B------:R-:W-:-:S03]  /*d110*/  IMAD.WIDE R220, R6, 0x4, R220 ;  /* 0x0000000406dc7825 */ /* 0x000fc600078e02dc */
[----:B------:R-:W4:Y:S01]  /*d120*/  LDL.LU.64 R232, [R1+0x28] ;  /* 0x0000280001e87983 */ /* 0x000f220000300a00 */
[----:B------:R-:W-:-:S04]  /*d130*/  IMAD.WIDE R216, R6, 0x4, R216 ;  /* 0x0000000406d87825 */ /* 0x000fc800078e02d8 */
        /* <DEDUP_REMOVED lines=8> */
[----:B-1----:R-:W-:-:S04]  /*d1c0*/  IMAD.WIDE R182, R6, 0x4, R186 ;  /* 0x0000000406b67825 */ /* 0x002fc800078e02ba */
[----:B------:R-:W-:-:S04]  /*d1d0*/  IMAD.WIDE R190, R6, 0x4, R190 ;  /* 0x0000000406be7825 */ /* 0x000fc800078e02be */
[----:B------:R-:W-:Y:S02]  /*d1e0*/  IMAD.SHL.U32 R186, R0, 0x40, RZ ;  /* 0x0000004000ba7824 */ /* 0x000fe400078e00ff */
[----:B--2---:R-:W-:-:S04]  /*d1f0*/  IMAD.WIDE R224, R6, 0x4, R224 ;  /* 0x0000000406e07825 */ /* 0x004fc800078e02e0 */
[----:B---3--:R-:W-:-:S05]  /*d200*/  IMAD.WIDE R228, R6, 0x4, R228 ;  /* 0x0000000406e47825 */ /* 0x008fca00078e02e4 */
[----:B------:R-:W-:Y:S01]  /*d210*/  LDGSTS.E [R246+0x34008], desc[UR16][R228.64], P3 ;  /* 0x34008000e4f67fae */ /* 0x000fe20009921850 */
[----:B------:R-:W-:-:S03]  /*d220*/  ISETP.NE.U32.AND P3, PT, R237, RZ, PT ;  /* 0x000000ffed00720c */ /* 0x000fc60003f65070 */
[----:B------:R-:W-:Y:S01]  /*d230*/  LDGSTS.E [R246+0x36000], desc[UR16][R224.64], P2 ;  /* 0x36000000e0f67fae */ /* 0x000fe20009121850 */
[----:B------:R-:W-:-:S03]  /*d240*/  ISETP.NE.U32.AND P2, PT, R236, RZ, PT ;  /* 0x000000ffec00720c */ /* 0x000fc60003f45070 */
[----:B------:R-:W-:Y:S04]  /*d250*/  LDGSTS.E [R246+0x36008], desc[UR16][R220.64], P1 ;  /* 0x36008000dcf67fae */ /* 0x000fe80008921850 */
[----:B------:R-:W-:Y:S04]  /*d260*/  LDGSTS.E [R245+0x34000], desc[UR16][R216.64], P0 ;  /* 0x34000000d8f57fae */ /* 0x000fe80008121850 */
[----:B------:R-:W-:Y:S04]  /*d270*/  LDGSTS.E [R245+0x34008], desc[UR16][R212.64], P5 ;  /* 0x34008000d4f57fae */ /* 0x000fe8000a921850 */
[----:B------:R-:W-:Y:S04]  /*d280*/  LDGSTS.E [R245+0x36000], desc[UR16][R208.64], P6 ;  /* 0x36000000d0f57fae */ /* 0x000fe8000b121850 */
[----:B------:R-:W-:Y:S04]  /*d290*/  LDGSTS.E [R245+0x36008], desc[UR16][R204.64], P4 ;  /* 0x36008000ccf57fae */ /* 0x000fe8000a121850 */
[----:B------:R-:W-:Y:S04]  /*d2a0*/  LDGSTS.E [R244+0x34000], desc[UR16][R198.64], P3 ;  /* 0x34000000c6f47fae */ /* 0x000fe80009921850 */
[----:B------:R-:W-:Y:S01]  /*d2b0*/  LDGSTS.E [R244+0x34008], desc[UR16][R202.64], P2 ;  /* 0x34008000caf47fae */ /* 0x000fe20009121850 */
[----:B------:R-:W-:-:S03]  /*d2c0*/  ISETP.NE.U32.AND P2, PT, R5, RZ, PT ;  /* 0x000000ff0500720c */ /* 0x000fc60003f45070 */
[----:B------:R-:W5:Y:S04]  /*d2d0*/  LDL.LU R5, [R1+0x698] ;  /* 0x0006980001057983 */ /* 0x000f680000300800 */
[----:B------:R-:W2:Y:S01]  /*d2e0*/  LDL.LU.64 R206, [R1+0x8] ;  /* 0x0000080001ce7983 */ /* 0x000ea20000300a00 */
[----:B------:R-:W-:Y:S02]  /*d2f0*/  ISETP.NE.U32.AND P1, PT, R223, RZ, PT ;  /* 0x000000ffdf00720c */ /* 0x000fe40003f25070 */
[----:B------:R-:W-:Y:S02]  /*d300*/  ISETP.NE.U32.AND P0, PT, R222, RZ, PT ;  /* 0x000000ffde00720c */ /* 0x000fe40003f05070 */
[----:B------:R-:W-:Y:S02]  /*d310*/  ISETP.NE.U32.AND P5, PT, R211, RZ, PT ;  /* 0x000000ffd300720c */ /* 0x000fe40003fa5070 */
[----:B------:R-:W-:-:S02]  /*d320*/  ISETP.NE.U32.AND P6, PT, R184, RZ, PT ;  /* 0x000000ffb800720c */ /* 0x000fc40003fc5070 */
[----:B------:R-:W-:Y:S02]  /*d330*/  ISETP.NE.U32.AND P4, PT, R181, RZ, PT ;  /* 0x000000ffb500720c */ /* 0x000fe40003f85070 */
[----:B------:R-:W-:Y:S01]  /*d340*/  ISETP.NE.U32.AND P3, PT, R180, RZ, PT ;  /* 0x000000ffb400720c */ /* 0x000fe20003f65070 */
[----:B----4-:R-:W-:Y:S02]  /*d350*/  IMAD.WIDE R180, R6, 0x4, R230 ;  /* 0x0000000406b47825 */ /* 0x010fe400078e02e6 */
[----:B------:R-:W-:Y:S04]  /*d360*/  LDGSTS.E [R244+0x36000], desc[UR16][R200.64], P1 ;  /* 0x36000000c8f47fae */ /* 0x000fe80008921850 */
[----:B------:R-:W-:Y:S04]  /*d370*/  LDGSTS.E [R244+0x36008], desc[UR16][R196.64], P0 ;  /* 0x36008000c4f47fae */ /* 0x000fe80008121850 */
[----:B------:R-:W-:Y:S04]  /*d380*/  LDGSTS.E [R8+0x34000], desc[UR16][R192.64], P5 ;  /* 0x34000000c0087fae */ /* 0x000fe8000a921850 */
[----:B------:R1:W-:Y:S01]  /*d390*/  LDGSTS.E [R8+0x34008], desc[UR16][R182.64], P6 ;  /* 0x34008000b6087fae */ /* 0x0003e2000b121850 */
[----:B------:R-:W-:-:S03]  /*d3a0*/  IMAD.WIDE R184, R186, 0x4, R240 ;  /* 0x00000004bab87825 */ /* 0x000fc600078e02f0 */
[----:B------:R-:W-:Y:S04]  /*d3b0*/  LDGSTS.E [R8+0x36000], desc[UR16][R190.64], P4 ;  /* 0x36000000be087fae */ /* 0x000fe8000a121850 */
[----:B------:R3:W-:Y:S01]  /*d3c0*/  LDGSTS.E [R8+0x36008], desc[UR16][R180.64], P3 ;  /* 0x36008000b4087fae */ /* 0x0007e20009921850 */
[----:B-1----:R-:W-:-:S03]  /*d3d0*/  IMAD.WIDE R182, R186, 0x4, R234 ;  /* 0x00000004bab67825 */ /* 0x002fc600078e02ea */
[----:B------:R-:W0:Y:S04]  /*d3e0*/  LDGDEPBAR ;  /* 0x00000000000079af */ /* 0x000e280000000000 */
[----:B------:R-:W4:Y:S01]  /*d3f0*/  LDL.LU.64 R234, [R1+0x140] ;  /* 0x0001400001ea7983 */ /* 0x000f220000300a00 */
[----:B---3--:R-:W-:-:S03]  /*d400*/  IMAD.WIDE R180, R186, 0x4, R238 ;  /* 0x00000004bab47825 */ /* 0x008fc600078e02ee */
[----:B------:R1:W-:Y:S04]  /*d410*/  LDGSTS.E [R9+0x10000], desc[UR16][R182.64], P2 ;  /* 0x10000000b6097fae */ /* 0x0003e80009121850 */
[----:B------:R-:W3:Y:S04]  /*d420*/  LDL.LU.64 R238, [R1+0x120] ;  /* 0x0001200001ee7983 */ /* 0x000ee80000300a00 */
[----:B------:R-:W3:Y:S01]  /*d430*/  LDL.LU.64 R240, [R1+0x100] ;  /* 0x0001000001f07983 */ /* 0x000ee20000300a00 */
[----:B-1----:R-:W-:-:S03]  /*d440*/  IMAD.WIDE R182, R186, 0x4, R226 ;  /* 0x00000004bab67825 */ /* 0x002fc600078e02e2 */
[----:B------:R1:W-:Y:S04]  /*d450*/  LDGSTS.E [R9+0x10400], desc[UR16][R180.64], P2 ;  /* 0x10400000b4097fae */ /* 0x0003e80009121850 */
[----:B------:R1:W-:Y:S04]  /*d460*/  LDGSTS.E [R9+0x10800], desc[UR16][R184.64], P2 ;  /* 0x10800000b8097fae */ /* 0x0003e80009121850 */
[----:B------:R-:W3:Y:S01]  /*d470*/  LDL.LU.64 R226, [R1+0xe0] ;  /* 0x0000e00001e27983 */ /* 0x000ee20000300a00 */
[----:B-1----:R-:W-:-:S03]  /*d480*/  IMAD.WIDE R180, R186, 0x4, R188 ;  /* 0x00000004bab47825 */ /* 0x002fc600078e02bc */
[----:B------:R1:W-:Y:S01]  /*d490*/  LDGSTS.E [R9+0x10c00], desc[UR16][R182.64], P2 ;  /* 0x10c00000b6097fae */ /* 0x0003e20009121850 */
[----:B------:R-:W-:-:S03]  /*d4a0*/  IMAD.WIDE R184, R186, 0x4, R248 ;  /* 0x00000004bab87825 */ /* 0x000fc600078e02f8 */
        /* <DEDUP_REMOVED lines=11> */
[----:B------:R-:W-:-:S03]  /*d560*/  IMAD.WIDE R14, R186, 0x4, R14 ;  /* 0x00000004ba0e7825 */ /* 0x000fc600078e020e */
[----:B------:R2:W-:Y:S01]  /*d570*/  LDGSTS.E [R9+0x11c00], desc[UR16][R180.64], P2 ;  /* 0x11c00000b4097fae */ /* 0x0005e20009121850 */
[----:B-1----:R-:W-:-:S03]  /*d580*/  IMAD.WIDE R182, R186, 0x4, R232 ;  /* 0x00000004bab67825 */ /* 0x002fc600078e02e8 */
[----:B------:R-:W-:Y:S01]  /*d590*/  LDGSTS.E [R9+0x12000], desc[UR16][R184.64], P2 ;  /* 0x12000000b8097fae */ /* 0x000fe20009121850 */
[----:B------:R-:W-:-:S03]  /*d5a0*/  IMAD.WIDE R22, R186, 0x4, R22 ;  /* 0x00000004ba167825 */ /* 0x000fc600078e0216 */
[----:B------:R-:W3:Y:S01]  /*d5b0*/  LDL.LU.64 R232, [R1+0x20] ;  /* 0x0000200001e87983 */ /* 0x000ee20000300a00 */
[----:B------:R-:W-:-:S03]  /*d5c0*/  IMAD.WIDE R30, R186, 0x4, R30 ;  /* 0x00000004ba1e7825 */ /* 0x000fc600078e021e */
[----:B------:R-:W-:Y:S01]  /*d5d0*/  LDGSTS.E [R9+0x12400], desc[UR16][R182.64], P2 ;  /* 0x12400000b6097fae */ /* 0x000fe20009121850 */
        /* <DEDUP_REMOVED lines=18> */
[C---:B--2---:R-:W-:Y:S02]  /*d700*/  IMAD.WIDE R180, R186.reuse, 0x4, R206 ;  /* 0x00000004bab47825 */ /* 0x044fe400078e02ce */
[----:B------:R-:W2:Y:S04]  /*d710*/  LDL.LU.64 R206, [R1] ;  /* 0x0000000001ce7983 */ /* 0x000ea80000300a00 */
[----:B------:R-:W-:Y:S04]  /*d720*/  LDGSTS.E [R9+0x12800], desc[UR16][R180.64], P2 ;  /* 0x12800000b4097fae */ /* 0x000fe80009121850 */
[----:B------:R4:W-:Y:S04]  /*d730*/  LDGSTS.E [R9+0x12c00], desc[UR16][R14.64], P2 ;  /* 0x12c000000e097fae */ /* 0x0009e80009121850 */
[----:B------:R3:W-:Y:S04]  /*d740*/  LDGSTS.E [R9+0x13000], desc[UR16][R22.64], P2 ;  /* 0x1300000016097fae */ /* 0x0007e80009121850 */
        /* <DEDUP_REMOVED lines=14> */
[----:B----4-:R-:W-:-:S03]  /*d830*/  IMAD.WIDE R14, R186, 0x4, R234 ;  /* 0x00000004ba0e7825 */ /* 0x010fc600078e02ea */
[----:B------:R-:W-:Y:S01]  /*d840*/  LDGSTS.E [R9+0x16c00], desc[UR16][R142.64], P2 ;  /* 0x16c000008e097fae */ /* 0x000fe20009121850 */
[----:B---3--:R-:W-:-:S03]  /*d850*/  IMAD.WIDE R22, R186, 0x4, R238 ;  /* 0x00000004ba167825 */ /* 0x008fc600078e02ee */
[----:B------:R-:W-:Y:S04]  /*d860*/  LDGSTS.E [R9+0x17000], desc[UR16][R150.64], P2 ;  /* 0x1700000096097fae */ /* 0x000fe80009121850 */
[----:B------:R-:W-:Y:S04]  /*d870*/  LDGSTS.E [R9+0x17400], desc[UR16][R158.64], P2 ;  /* 0x174000009e097fae */ /* 0x000fe80009121850 */
[----:B------:R-:W-:Y:S04]  /*d880*/  LDGSTS.E [R9+0x17800], desc[UR16][R166.64], P2 ;  /* 0x17800000a6097fae */ /* 0x000fe80009121850 */
[----:B------:R1:W-:Y:S04]  /*d890*/  LDGSTS.E [R9+0x17c00], desc[UR16][R174.64], P2 ;  /* 0x17c00000ae097fae */ /* 0x0003e80009121850 */
[----:B------:R-:W3:Y:S04]  /*d8a0*/  LDL.LU.64 R238, [R1+0x138] ;  /* 0x0001380001ee7983 */ /* 0x000ee80000300a00 */
[----:B------:R4:W-:Y:S01]  /*d8b0*/  LDGSTS.E [R242+0x10100], desc[UR16][R14.64], P2 ;  /* 0x101000000ef27fae */ /* 0x0009e20009121850 */
[----:B-1----:R-:W-:-:S03]  /*d8c0*/  IMAD.WIDE R8, R186, 0x4, R240 ;  /* 0x00000004ba087825 */ /* 0x002fc600078e02f0 */
[----:B------:R1:W-:Y:S04]  /*d8d0*/  LDGSTS.E [R242+0x10500], desc[UR16][R22.64], P2 ;  /* 0x1050000016f27fae */ /* 0x0003e80009121850 */
[----:B------:R-:W3:Y:S01]  /*d8e0*/  LDL.LU.64 R240, [R1+0x118] ;  /* 0x0001180001f07983 */ /* 0x000ee20000300a00 */
[----:B----4-:R-:W-:-:S03]  /*d8f0*/  IMAD.WIDE R14, R186, 0x4, R226 ;  /* 0x00000004ba0e7825 */ /* 0x010fc600078e02e2 */
[----:B------:R4:W-:Y:S01]  /*d900*/  LDGSTS.E [R242+0x10900], desc[UR16][R8.64], P2 ;  /* 0x1090000008f27fae */ /* 0x0009e20009121850 */
[----:B-1----:R-:W-:-:S03]  /*d910*/  IMAD.WIDE R22, R186, 0x4, R188 ;  /* 0x00000004ba167825 */ /* 0x002fc600078e02bc */
[----:B------:R-:W3:Y:S04]  /*d920*/  LDL.LU.64 R226, [R1+0xf8] ;  /* 0x0000f80001e27983 */ /* 0x000ee80000300a00 */
[----:B------:R-:W3:Y:S01]  /*d930*/  LDL.LU.64 R188, [R1+0xd8] ;  /* 0x0000d80001bc7983 */ /* 0x000ee20000300a00 */
[----:B----4-:R-:W-:-:S03]  /*d940*/  IMAD.WIDE R8, R186, 0x4, R248 ;  /* 0x00000004ba087825 */ /* 0x010fc600078e02f8 */
[----:B------:R1:W-:Y:S04]  /*d950*/  LDGSTS.E [R242+0x10d00], desc[UR16][R14.64], P2 ;  /* 0x10d000000ef27fae */ /* 0x0003e80009121850 */
[----:B------:R-:W4:Y:S04]  /*d960*/  LDL.LU.64 R248, [R1+0xb8] ;  /* 0x0000b80001f87983 */ /* 0x000f280000300a00 */
[----:B------:R1:W-:Y:S02]  /*d970*/  LDGSTS.E [R242+0x11100], desc[UR16][R22.64], P2 ;  /* 0x1110000016f27fae */ /* 0x0003e40009121850 */
[----:B-1----:R-:W-:-:S02]  /*d980*/  IMAD.WIDE R14, R186, 0x4, R214 ;  /* 0x00000004ba0e7825 */ /* 0x002fc400078e02d6 */
[----:B------:R1:W-:Y:S04]  /*d990*/  LDGSTS.E [R242+0x11500], desc[UR16][R8.64], P2 ;  /* 0x1150000008f27fae */ /* 0x0003e80009121850 */
[----:B------:R-:W4:Y:S01]  /*d9a0*/  LDL.LU.64 R214, [R1+0x98] ;  /* 0x0000980001d67983 */ /* 0x000f220000300a00 */
[----:B------:R-:W-:-:S03]  /*d9b0*/  IMAD.WIDE R22, R186, 0x4, R218 ;  /* 0x00000004ba167825 */ /* 0x000fc600078e02da */
[----:B------:R1:W-:Y:S02]  /*d9c0*/  LDGSTS.E [R242+0x11900], desc[UR16][R14.64], P2 ;  /* 0x119000000ef27fae */ /* 0x0003e40009121850 */
[C---:B-1----:R-:W-:Y:S02]  /*d9d0*/  IMAD.WIDE R8, R186.reuse, 0x4, R194 ;  /* 0x00000004ba087825 */ /* 0x042fe400078e02c2 */
[----:B------:R-:W4:Y:S04]  /*d9e0*/  LDL.LU.64 R218, [R1+0x78] ;  /* 0x0000780001da7983 */ /* 0x000f280000300a00 */
[----:B------:R-:W4:Y:S01]  /*d9f0*/  LDL.LU.64 R194, [R1+0x58] ;  /* 0x0000580001c27983 */ /* 0x000f220000300a00 */
[----:B------:R-:W-:-:S03]  /*da00*/  IMAD.WIDE R16, R186, 0x4, R16 ;  /* 0x00000004ba107825 */ /* 0x000fc600078e0210 */
[----:B------:R2:W-:Y:S01]  /*da10*/  LDGSTS.E [R242+0x11d00], desc[UR16][R22.64], P2 ;  /* 0x11d0000016f27fae */ /* 0x0005e20009121850 */
[----:B------:R-:W-:-:S03]  /*da20*/  IMAD.WIDE R14, R186, 0x4, R232 ;  /* 0x00000004ba0e7825 */ /* 0x000fc600078e02e8 */
[----:B------:R-:W4:Y:S01]  /*da30*/  LDL.LU.64 R232, [R1+0x38] ;  /* 0x0000380001e87983 */ /* 0x000f220000300a00 */
[----:B------:R-:W-:-:S03]  /*da40*/  IMAD.WIDE R24, R186, 0x4, R24 ;  /* 0x00000004ba187825 */ /* 0x000fc600078e0218 */
[----:B------:R3:W-:Y:S01]  /*da50*/  LDGSTS.E [R242+0x12100], desc[UR16][R8.64], P2 ;  /* 0x1210000008f27fae */ /* 0x0007e20009121850 */
[----:B------:R-:W-:-:S03]  /*da60*/  IMAD.WIDE R32, R186, 0x4, R32 ;  /* 0x00000004ba207825 */ /* 0x000fc600078e0220 */
[----:B------:R1:W-:Y:S01]  /*da70*/  LDGSTS.E [R242+0x12500], desc[UR16][R14.64], P2 ;  /* 0x125000000ef27fae */ /* 0x0003e20009121850 */
        /* <DEDUP_REMOVED lines=19> */
[----:B------:R-:W2:Y:S04]  /*dbb0*/  LDL.LU.64 R206, [R1+0x18] ;  /* 0x0000180001ce7983 */ /* 0x000ea80000300a00 */
[----:B------:R-:W-:Y:S04]  /*dbc0*/  LDGSTS.E [R242+0x12900], desc[UR16][R22.64], P2 ;  /* 0x1290000016f27fae */ /* 0x000fe80009121850 */
        /* <DEDUP_REMOVED lines=21> */
[----:B---3--:R-:W-:-:S05]  /*dd20*/  IMAD.WIDE R8, R186, 0x4, R238 ;  /* 0x00000004ba087825 */ /* 0x008fca00078e02ee */
[----:B------:R3:W-:Y:S01]  /*dd30*/  LDGSTS.E [R243+0x10200], desc[UR16][R8.64], P2 ;  /* 0x1020000008f37fae */ /* 0x0007e20009121850 */
[----:B-1----:R-:W-:-:S03]  /*dd40*/  IMAD.WIDE R14, R186, 0x4, R240 ;  /* 0x00000004ba0e7825 */ /* 0x002fc600078e02f0 */
[----:B------:R-:W2:Y:S04]  /*dd50*/  LDL.LU.64 R240, [R1+0x130] ;  /* 0x0001300001f07983 */ /* 0x000ea80000300a00 */
[----:B------:R4:W-:Y:S01]  /*dd60*/  LDGSTS.E [R243+0x10600], desc[UR16][R14.64], P2 ;  /* 0x106000000ef37fae */ /* 0x0009e20009121850 */
[----:B------:R-:W-:-:S03]  /*dd70*/  IMAD.WIDE R16, R186, 0x4, R226 ;  /* 0x00000004ba107825 */ /* 0x000fc600078e02e2 */
[----:B------:R-:W2:Y:S01]  /*dd80*/  LDL.LU.64 R226, [R1+0x110] ;  /* 0x0001100001e27983 */ /* 0x000ea20000300a00 */
[----:B---3--:R-:W-:-:S03]  /*dd90*/  IMAD.WIDE R8, R186, 0x4, R188 ;  /* 0x00000004ba087825 */ /* 0x008fc600078e02bc */
[----:B------:R-:W3:Y:S04]  /*dda0*/  LDL.LU.64 R188, [R1+0xf0] ;  /* 0x0000f00001bc7983 */ /* 0x000ee80000300a00 */
[----:B------:R1:W-:Y:S01]  /*ddb0*/  LDGSTS.E [R243+0x10a00], desc[UR16][R16.64], P2 ;  /* 0x10a0000010f37fae */ /* 0x0003e20009121850 */
[----:B----4-:R-:W-:-:S03]  /*ddc0*/  IMAD.WIDE R14, R186, 0x4, R248 ;  /* 0x00000004ba0e7825 */ /* 0x010fc600078e02f8 */
[----:B------:R-:W4:Y:S04]  /*ddd0*/  LDL.LU.64 R248, [R1+0xd0] ;  /* 0x0000d00001f87983 */ /* 0x000f280000300a00 */
[----:B------:R1:W-:Y:S04]  /*dde0*/  LDGSTS.E [R243+0x10e00], desc[UR16][R8.64], P2 ;  /* 0x10e0000008f37fae */ /* 0x0003e80009121850 */
[----:B------:R1:W-:Y:S02]  /*ddf0*/  LDGSTS.E [R243+0x11200], desc[UR16][R14.64], P2 ;  /* 0x112000000ef37fae */ /* 0x0003e40009121850 */
[----:B-1----:R-:W-:-:S02]  /*de00*/  IMAD.WIDE R16, R186, 0x4, R214 ;  /* 0x00000004ba107825 */ /* 0x002fc400078e02d6 */
[----:B------:R-:W4:Y:S04]  /*de10*/  LDL.LU.64 R214, [R1+0xb0] ;  /* 0x0000b00001d67983 */ /* 0x000f280000300a00 */
[----:B------:R1:W-:Y:S01]  /*de20*/  LDGSTS.E [R243+0x11600], desc[UR16][R16.64], P2 ;  /* 0x1160000010f37fae */ /* 0x0003e20009121850 */
[----:B------:R-:W-:-:S03]  /*de30*/  IMAD.WIDE R8, R186, 0x4, R218 ;  /* 0x00000004ba087825 */ /* 0x000fc600078e02da */
[----:B------:R-:W4:Y:S01]  /*de40*/  LDL.LU.64 R218, [R1+0x90] ;  /* 0x0000900001da7983 */ /* 0x000f220000300a00 */
[----:B------:R-:W-:-:S03]  /*de50*/  IMAD.WIDE R14, R186, 0x4, R194 ;  /* 0x00000004ba0e7825 */ /* 0x000fc600078e02c2 */
[----:B------:R-:W4:Y:S01]  /*de60*/  LDL.LU.64 R194, [R1+0x70] ;  /* 0x0000700001c27983 */ /* 0x000f220000300a00 */
[----:B------:R-:W-:-:S03]  /*de70*/  IMAD.WIDE R250, R186, 0x4, R250 ;  /* 0x00000004bafa7825 */ /* 0x000fc600078e02fa */
[----:B------:R2:W-:Y:S01]  /*de80*/  LDGSTS.E [R243+0x11a00], desc[UR16][R8.64], P2 ;  /* 0x11a0000008f37fae */ /* 0x0005e20009121850 */
[----:B-1----:R-:W-:-:S03]  /*de90*/  IMAD.WIDE R16, R186, 0x4, R232 ;  /* 0x00000004ba107825 */ /* 0x002fc600078e02e8 */
[----:B------:R-:W-:Y:S01]  /*dea0*/  LDGSTS.E [R243+0x11e00], desc[UR16][R14.64], P2 ;  /* 0x11e000000ef37fae */ /* 0x000fe20009121850 */
[----:B------:R-:W-:-:S03]  /*deb0*/  IMAD.WIDE R18, R186, 0x4, R18 ;  /* 0x00000004ba127825 */ /* 0x000fc600078e0212 */
[----:B------:R-:W-:Y:S01]  /*dec0*/  LDGSTS.E [R243+0x12200], desc[UR16][R16.64], P2 ;  /* 0x1220000010f37fae */ /* 0x000fe20009121850 */
        /* <DEDUP_REMOVED lines=46> */
[----:B-1----:R-:W-:-:S05]  /*e1b0*/  IMAD.WIDE R8, R186, 0x4, R240 ;  /* 0x00000004ba087825 */ /* 0x002fca00078e02f0 */
[----:B------:R4:W-:Y:S01]  /*e1c0*/  LDGSTS.E [R7+0x10300], desc[UR16][R8.64], P2 ;  /* 0x1030000008077fae */ /* 0x0009e20009121850 */
[----:B------:R-:W-:-:S04]  /*e1d0*/  IMAD.WIDE R14, R186, 0x4, R226 ;  /* 0x00000004ba0e7825 */ /* 0x000fc800078e02e2 */
[C---:B---3--:R-:W-:Y:S01]  /*e1e0*/  IMAD.WIDE R16, R186.reuse, 0x4, R188 ;  /* 0x00000004ba107825 */ /* 0x048fe200078e02bc */
[----:B------:R1:W-:Y:S04]  /*e1f0*/  LDGSTS.E [R7+0x10700], desc[UR16][R14.64], P2 ;  /* 0x107000000e077fae */ /* 0x0003e80009121850 */
[----:B------:R3:W-:Y:S01]  /*e200*/  LDGSTS.E [R7+0x10b00], desc[UR16][R16.64], P2 ;  /* 0x10b0000010077fae */ /* 0x0007e20009121850 */
[----:B----4-:R-:W-:-:S05]  /*e210*/  IMAD.WIDE R8, R186, 0x4, R248 ;  /* 0x00000004ba087825 */ /* 0x010fca00078e02f8 */
[----:B------:R4:W-:Y:S01]  /*e220*/  LDGSTS.E [R7+0x10f00], desc[UR16][R8.64], P2 ;  /* 0x10f0000008077fae */ /* 0x0009e20009121850 */
[----:B-1----:R-:W-:-:S05]  /*e230*/  IMAD.WIDE R14, R186, 0x4, R214 ;  /* 0x00000004ba0e7825 */ /* 0x002fca00078e02d6 */
[----:B------:R-:W-:Y:S01]  /*e240*/  LDGSTS.E [R7+0x11300], desc[UR16][R14.64], P2 ;  /* 0x113000000e077fae */ /* 0x000fe20009121850 */
[----:B---3--:R-:W-:-:S04]  /*e250*/  IMAD.WIDE R16, R186, 0x4, R218 ;  /* 0x00000004ba107825 */ /* 0x008fc800078e02da */
[C---:B----4-:R-:W-:Y:S01]  /*e260*/  IMAD.WIDE R8, R186.reuse, 0x4, R194 ;  /* 0x00000004ba087825 */ /* 0x050fe200078e02c2 */
[----:B------:R-:W-:Y:S04]  /*e270*/  LDGSTS.E [R7+0x11700], desc[UR16][R16.64], P2 ;  /* 0x1170000010077fae */ /* 0x000fe80009121850 */
[----:B------:R1:W-:Y:S02]  /*e280*/  LDGSTS.E [R7+0x11b00], desc[UR16][R8.64], P2 ;  /* 0x11b0000008077fae */ /* 0x0003e40009121850 */
[C---:B-1----:R-:W-:Y:S02]  /*e290*/  IMAD.WIDE R8, R186.reuse, 0x4, R2 ;  /* 0x00000004ba087825 */ /* 0x042fe400078e0202 */
[----:B------:R-:W5:Y:S01]  /*e2a0*/  LDL.LU.64 R2, [R1+0x690] ;  /* 0x0006900001027983 */ /* 0x000f620000300a00 */
[----:B------:R-:W1:Y:S01]  /*e2b0*/  S2R R0, SR_TID.X ;  /* 0x0000000000007919 */ /* 0x000e620000002100 */
[----:B------:R-:W-:-:S04]  /*e2c0*/  IMAD.WIDE R14, R186, 0x4, R232 ;  /* 0x00000004ba0e7825 */ /* 0x000fc800078e02e8 */
[C---:B------:R-:W-:Y:S01]  /*e2d0*/  IMAD.WIDE R12, R186.reuse, 0x4, R12 ;  /* 0x00000004ba0c7825 */ /* 0x040fe200078e020c */
[----:B------:R-:W-:Y:S03]  /*e2e0*/  LDGSTS.E [R7+0x11f00], desc[UR16][R14.64], P2 ;  /* 0x11f000000e077fae */ /* 0x000fe60009121850 */
        /* <DEDUP_REMOVED lines=10> */
[----:B------:R-:W-:Y:S01]  /*e390*/  IMAD.WIDE R100, R186, 0x4, R100 ;  /* 0x00000004ba647825 */ /* 0x000fe200078e0264 */
[----:B------:R-:W-:-:S03]  /*e3a0*/  ISETP.GE.AND P0, PT, R252, 0x40, PT ;  /* 0x00000040fc00780c */ /* 0x000fc60003f06270 */
        /* <DEDUP_REMOVED lines=10> */
[----:B-1----:R-:W-:Y:S02]  /*e450*/  SHF.R.U32.HI R0, RZ, 0x6, R0 ;  /* 0x00000006ff007819 */ /* 0x002fe40000011600 */
[----:B------:R-:W-:Y:S02]  /*e460*/  CS2R R24, SRZ ;  /* 0x0000000000187805 */ /* 0x000fe4000001ff00 */
[----:B------:R-:W-:Y:S02]  /*e470*/  CS2R R26, SRZ ;  /* 0x00000000001a7805 */ /* 0x000fe4000001ff00 */
[----:B------:R-:W-:Y:S02]  /*e480*/  CS2R R30, SRZ ;  /* 0x00000000001e7805 */ /* 0x000fe4000001ff00 */
[----:B------:R-:W-:Y:S02]  /*e490*/  SGXT.U32 R0, R0, 0x1 ;  /* 0x000000010000781a */ /* 0x000fe40000000000 */
[----:B------:R-:W-:Y:S01]  /*e4a0*/  CS2R R32, SRZ ;  /* 0x0000000000207805 */ /* 0x000fe2000001ff00 */
[----:B--2---:R-:W-:-:S05]  /*e4b0*/  IMAD.WIDE R16, R186, 0x4, R206 ;  /* 0x00000004ba107825 */ /* 0x004fca00078e02ce */
[----:B------:R-:W-:Y:S04]  /*e4c0*/  LDGSTS.E [R7+0x12300], desc[UR16][R16.64], P2 ;  /* 0x1230000010077fae */ /* 0x000fe80009121850 */
[----:B------:R-:W-:Y:S04]  /*e4d0*/  LDGSTS.E [R7+0x12700], desc[UR16][R8.64], P2 ;  /* 0x1270000008077fae */ /* 0x000fe80009121850 */
[----:B------:R-:W-:Y:S04]  /*e4e0*/  LDGSTS.E [R7+0x12b00], desc[UR16][R12.64], P2 ;  /* 0x12b000000c077fae */ /* 0x000fe80009121850 */
[----:B------:R-:W-:Y:S04]  /*e4f0*/  LDGSTS.E [R7+0x12f00], desc[UR16][R20.64], P2 ;  /* 0x12f0000014077fae */ /* 0x000fe80009121850 */
[----:B------:R1:W-:Y:S04]  /*e500*/  LDGSTS.E [R7+0x13300], desc[UR16][R28.64], P2 ;  /* 0x133000001c077fae */ /* 0x0003e80009121850 */
        /* <DEDUP_REMOVED lines=18> */
[----:B------:R3:W-:Y:S01]  /*e630*/  LDGSTS.E [R7+0x17f00], desc[UR16][R10.64], P2 ;  /* 0x17f000000a077fae */ /* 0x0007e20009121850 */
[----:B-1----:R-:W-:-:S03]  /*e640*/  CS2R R28, SRZ ;  /* 0x00000000001c7805 */ /* 0x002fc6000001ff00 */
[----:B------:R-:W0:Y:S01]  /*e650*/  LDGDEPBAR ;  /* 0x00000000000079af */ /* 0x000e220000000000 */
[----:B------:R-:W-:Y:S02]  /*e660*/  CS2R R34, SRZ ;  /* 0x0000000000227805 */ /* 0x000fe4000001ff00 */
[----:B--2---:R-:W-:Y:S02]  /*e670*/  CS2R R36, SRZ ;  /* 0x0000000000247805 */ /* 0x004fe4000001ff00 */
[----:B------:R-:W-:Y:S02]  /*e680*/  CS2R R38, SRZ ;  /* 0x0000000000267805 */ /* 0x000fe4000001ff00 */
[----:B------:R-:W-:Y:S02]  /*e690*/  CS2R R40, SRZ ;  /* 0x0000000000287805 */ /* 0x000fe4000001ff00 */
[----:B------:R-:W-:Y:S02]  /*e6a0*/  CS2R R42, SRZ ;  /* 0x00000000002a7805 */ /* 0x000fe4000001ff00 */
[----:B---3--:R-:W-:-:S02]  /*e6b0*/  CS2R R44, SRZ ;  /* 0x00000000002c7805 */ /* 0x008fc4000001ff00 */
[----:B------:R-:W-:Y:S02]  /*e6c0*/  CS2R R46, SRZ ;  /* 0x00000000002e7805 */ /* 0x000fe4000001ff00 */
[----:B------:R-:W-:Y:S02]  /*e6d0*/  CS2R R48, SRZ ;  /* 0x0000000000307805 */ /* 0x000fe4000001ff00 */
[----:B------:R-:W-:Y:S02]  /*e6e0*/  CS2R R50, SRZ ;  /* 0x0000000000327805 */ /* 0x000fe4000001ff00 */
[----:B----4-:R-:W-:Y:S02]  /*e6f0*/  CS2R R52, SRZ ;  /* 0x0000000000347805 */ /* 0x010fe4000001ff00 */
[----:B------:R-:W-:Y:S02]  /*e700*/  CS2R R54, SRZ ;  /* 0x0000000000367805 */ /* 0x000fe4000001ff00 */
[----:B------:R-:W-:-:S02]  /*e710*/  CS2R R56, SRZ ;  /* 0x0000000000387805 */ /* 0x000fc4000001ff00 */
[----:B------:R-:W-:Y:S02]  /*e720*/  CS2R R58, SRZ ;  /* 0x00000000003a7805 */ /* 0x000fe4000001ff00 */
[----:B------:R-:W-:Y:S02]  /*e730*/  CS2R R60, SRZ ;  /* 0x00000000003c7805 */ /* 0x000fe4000001ff00 */
[----:B------:R-:W-:Y:S02]  /*e740*/  CS2R R62, SRZ ;  /* 0x00000000003e7805 */ /* 0x000fe4000001ff00 */
[----:B------:R-:W-:Y:S02]  /*e750*/  CS2R R64, SRZ ;  /* 0x0000000000407805 */ /* 0x000fe4000001ff00 */
        /* <DEDUP_REMOVED lines=42> */
[----:B------:R-:W-:Y:S01]  /*ea00*/  CS2R R150, SRZ ;  /* 0x0000000000967805 */ /* 0x000fe2000001ff00 */
[----:B------:R-:W-:Y:S06]  /*ea10*/  @!P0 BRA `(.L_x_0) ;  /* 0x000000b000288947 */ /* 0x000fec0003800000 */
[----:B------:R-:W2:Y:S01]  /*ea20*/  LDL.LU R210, [R1+0x26c] ;  /* 0x00026c0001d27983 */ /* 0x000ea20000300800 */
[----:B------:R-:W-:Y:S01]  /*ea30*/  IMAD.SHL.U32 R124, R186, 0x8, RZ ;  /* 0x00000008ba7c7824 */ /* 0x000fe200078e00ff */
[----:B------:R-:W-:Y:S01]  /*ea40*/  SHF.R.S32.HI R185, RZ, 0x1f, R186 ;  /* 0x0000001fffb97819 */ /* 0x000fe200000114ba */
[----:B------:R-:W-:Y:S01]  /*ea50*/  ULDC.64 UR4, c[0x0][0x218] ;  /* 0x0000860000047ab9 */ /* 0x000fe20000000a00 */
[----:B------:R-:W3:Y:S01]  /*ea60*/  LDL.LU R248, [R1+0x15c] ;  /* 0x00015c0001f87983 */ /* 0x000ee20000300800 */
[----:B------:R-:W-:Y:S01]  /*ea70*/  ULDC UR6, c[0x0][0x238] ;  /* 0x00008e0000067ab9 */ /* 0x000fe20000000800 */
[----:B------:R-:W-:Y:S01]  /*ea80*/  ULDC UR14, c[0x0][0x238] ;  /* 0x00008e00000e7ab9 */ /* 0x000fe20000000800 */
[----:B------:R-:W-:Y:S01]  /*ea90*/  ULDC UR15, c[0x0][0x238] ;  /* 0x00008e00000f7ab9 */ /* 0x000fe20000000800 */
[----:B------:R-:W4:Y:S01]  /*eaa0*/  LDL.LU R214, [R1+0x168] ;  /* 0x0001680001d67983 */ /* 0x000f220000300800 */
        /* <DEDUP_REMOVED lines=15> */
[----:B------:R-:W4:Y:S04]  /*eba0*/  LDL.LU R233, [R1+0x178] ;  /* 0x0001780001e97983 */ /* 0x000f280000300800 */
[----:B------:R-:W4:Y:S04]  /*ebb0*/  LDL.LU R206, [R1+0x17c] ;  /* 0x00017c0001ce7983 */ /* 0x000f280000300800 */
[----:B------:R-:W4:Y:S04]  /*ebc0*/  LDL.LU R207, [R1+0x180] ;  /* 0x0001800001cf7983 */ /* 0x000f280000300800 */
[----:B------:R-:W-:Y:S04]  /*ebd0*/  STL [R1+0x6ac], R6 ;  /* 0x0006ac0601007387 */ /* 0x000fe80000100800 */
[----:B-----5:R-:W-:Y:S04]  /*ebe0*/  STL [R1+0x69c], R5 ;  /* 0x00069c0501007387 */ /* 0x020fe80000100800 */
[----:B------:R1:W-:Y:S04]  /*ebf0*/  STL [R1+0x698], R4 ;  /* 0x0006980401007387 */ /* 0x0003e80000100800 */
[----:B------:R-:W-:Y:S04]  /*ec00*/  STL [R1+0x694], R3 ;  /* 0x0006940301007387 */ /* 0x000fe80000100800 */
[----:B------:R-:W-:Y:S01]  /*ec10*/  STL [R1+0x690], R2 ;  /* 0x0006900201007387 */ /* 0x000fe20000100800 */
[----:B--2---:R-:W-:-:S02]  /*ec20*/  SHF.R.S32.HI R9, RZ, 0x1f, R210 ;  /* 0x0000001fff097819 */ /* 0x004fc400000114d2 */
[----:B---3--:R-:W-:Y:S02]  /*ec30*/  SHF.R.S32.HI R7, RZ, 0x1f, R248 ;  /* 0x0000001fff077819 */ /* 0x008fe400000114f8 */
[----:B-1----:R-:W-:Y:S02]  /*ec40*/  SHF.L.U64.HI R4, R210, 0x2, R9 ;  /* 0x00000002d2047819 */ /* 0x002fe40000010209 */
[----:B------:R-:W-:Y:S02]  /*ec50*/  SHF.L.U64.HI R0, R248, 0x2, R7 ;  /* 0x00000002f8007819 */ /* 0x000fe40000010207 */
[----:B----4-:R-:W-:Y:S01]  /*ec60*/  SHF.R.S32.HI R8, RZ, 0x1f, R214 ;  /* 0x0000001fff087819 */ /* 0x010fe200000114d6 */
[----:B------:R-:W-:Y:S04]  /*ec70*/  STL [R1+0x6a4], R4 ;  /* 0x0006a40401007387 */ /* 0x000fe80000100800 */
[----:B------:R-:W2:Y:S04]  /*ec80*/  LDL.LU R215, [R1+0x210] ;  /* 0x0002100001d77983 */ /* 0x000ea80000300800 */
[----:B------:R-:W3:Y:S04]  /*ec90*/  LDL.LU R218, [R1+0x204] ;  /* 0x0002040001da7983 */ /* 0x000ee80000300800 */
[----:B------:R1:W-:Y:S04]  /*eca0*/  STL [R1+0x284], R0 ;  /* 0x0002840001007387 */ /* 0x0003e80000100800 */
[----:B------:R-:W4:Y:S04]  /*ecb0*/  LDL.LU R210, [R1+0x1bc] ;  /* 0x0001bc0001d27983 */ /* 0x000f280000300800 */
[----:B------:R-:W4:Y:S01]  /*ecc0*/  LDL.LU R248, [R1+0x1c0] ;  /* 0x0001c00001f87983 */ /* 0x000f220000300800 */
[----:B------:R-:W-:-:S02]  /*ecd0*/  SHF.R.S32.HI R10, RZ, 0x1f, R194 ;  /* 0x0000001fff0a7819 */ /* 0x000fc400000114c2 */
[----:B------:R-:W-:Y:S02]  /*ece0*/  SHF.R.S32.HI R9, RZ, 0x1f, R195 ;  /* 0x0000001fff097819 */ /* 0x000fe400000114c3 */
[----:B-1----:R-:W-:Y:S02]  /*ecf0*/  SHF.L.U64.HI R0, R214, 0x2, R8 ;  /* 0x00000002d6007819 */ /* 0x002fe40000010208 */
[----:B------:R-:W-:Y:S02]  /*ed00*/  SHF.R.S32.HI R7, RZ, 0x1f, R232 ;  /* 0x0000001fff077819 */ /* 0x000fe400000114e8 */
[----:B------:R-:W-:Y:S01]  /*ed10*/  SHF.L.U64.HI R3, R194, 0x2, R10 ;  /* 0x00000002c2037819 */ /* 0x000fe2000001020a */
[----:B------:R1:W-:Y:S01]  /*ed20*/  STL [R1+0x280], R0 ;  /* 0x0002800001007387 */ /* 0x0003e20000100800 */
[----:B------:R-:W-:Y:S02]  /*ed30*/  SHF.L.U64.HI R2, R195, 0x2, R9 ;  /* 0x00000002c3027819 */ /* 0x000fe40000010209 */
[----:B------:R-:W-:Y:S01]  /*ed40*/  SHF.R.S32.HI R10, RZ, 0x1f, R233 ;  /* 0x0000001fff0a7819 */ /* 0x000fe200000114e9 */
[----:B------:R-:W-:Y:S01]  /*ed50*/  STL [R1+0x27c], R3 ;  /* 0x00027c0301007387 */ /* 0x000fe20000100800 */
[----:B------:R-:W-:-:S02]  /*ed60*/  SHF.R.S32.HI R9, RZ, 0x1f, R206 ;  /* 0x0000001fff097819 */ /* 0x000fc400000114ce */
[----:B------:R-:W-:Y:S01]  /*ed70*/  SHF.R.S32.HI R8, RZ, 0x1f, R252 ;  /* 0x0000001fff087819 */ /* 0x000fe200000114fc */
[----:B------:R1:W-:Y:S02]  /*ed80*/  STL [R1+0x278], R2 ;  /* 0x0002780201007387 */ /* 0x0003e40000100800 */
[----:B-1----:R-:W-:Y:S02]  /*ed90*/  SHF.L.U64.HI R0, R232, 0x2, R7 ;  /* 0x00000002e8007819 */ /* 0x002fe40000010207 */
[----:B------:R-:W-:-:S03]  /*eda0*/  SHF.R.S32.HI R7, RZ, 0x1f, R207 ;  /* 0x0000001fff077819 */ /* 0x000fc600000114cf */
[----:B------:R1:W-:Y:S01]  /*edb0*/  STL [R1+0x274], R0 ;  /* 0x0002740001007387 */ /* 0x0003e20000100800 */
[----:B------:R-:W-:Y:S02]  /*edc0*/  SHF.L.U64.HI R7, R207, 0x2, R7 ;  /* 0x00000002cf077819 */ /* 0x000fe40000010207 */
[----:B------:R-:W-:-:S05]  /*edd0*/  SHF.L.U64.HI R2, R233, 0x2, R10 ;  /* 0x00000002e9027819 */ /* 0x000fca000001020a */
[----:B------:R-:W-:Y:S01]  /*ede0*/  STL [R1+0x270], R2 ;  /* 0x0002700201007387 */ /* 0x000fe20000100800 */
[----:B-1----:R-:W-:-:S03]  /*edf0*/  SHF.L.U64.HI R0, R206, 0x2, R9 ;  /* 0x00000002ce007819 */ /* 0x002fc60000010209 */
[----:B------:R-:W4:Y:S04]  /*ee00*/  LDL.LU R232, [R1+0x1c4] ;  /* 0x0001c40001e87983 */ /* 0x000f280000300800 */
[----:B------:R1:W-:Y:S04]  /*ee10*/  STL [R1+0x26c], R0 ;  /* 0x00026c0001007387 */ /* 0x0003e80000100800 */
[----:B------:R-:W4:Y:S04]  /*ee20*/  LDL.LU R233, [R1+0x1c8] ;  /* 0x0001c80001e97983 */ /* 0x000f280000300800 */
[----:B------:R-:W4:Y:S01]  /*ee30*/  LDL.LU R206, [R1+0x1cc] ;  /* 0x0001cc0001ce7983 */ /* 0x000f220000300800 */
[----:B-1----:R-:W-:-:S03]  /*ee40*/  LEA.HI R0, R8, R252, RZ, 0x6 ;  /* 0x000000fc08007211 */ /* 0x002fc600078f30ff */
[----:B------:R-:W4:Y:S01]  /*ee50*/  LDL.LU R207, [R1+0x1d0] ;  /* 0x0001d00001cf7983 */ /* 0x000f220000300800 */
[----:B------:R-:W-:-:S03]  /*ee60*/  SHF.L.U64.HI R125, R186, 0x3, R185 ;  /* 0x00000003ba7d7819 */ /* 0x000fc600000102b9 */
[----:B------:R-:W4:Y:S04]  /*ee70*/  LDL.LU R219, [R1+0x1d4] ;  /* 0x0001d40001db7983 */ /* 0x000f280000300800 */
[----:B------:R-:W4:Y:S04]  /*ee80*/  LDL.LU R214, [R1+0x1d8] ;  /* 0x0001d80001d67983 */ /* 0x000f280000300800 */
[----:B------:R-:W4:Y:S04]  /*ee90*/  LDL.LU R194, [R1+0x1dc] ;  /* 0x0001dc0001c27983 */ /* 0x000f280000300800 */
[----:B------:R-:W4:Y:S04]  /*eea0*/  LDL.LU R195, [R1+0x1e4] ;  /* 0x0001e40001c37983 */ /* 0x000f280000300800 */
[----:B------:R-:W-:Y:S04]  /*eeb0*/  STL [R1+0x6a0], R7 ;  /* 0x0006a00701007387 */ /* 0x000fe80000100800 */
[----:B------:R-:W-:Y:S04]  /*eec0*/  STL [R1+0x6a8], R0 ;  /* 0x0006a80001007387 */ /* 0x000fe80000100800 */
[----:B------:R-:W-:Y:S04]  /*eed0*/  STL [R1+0x6b4], R186 ;  /* 0x0006b4ba01007387 */ /* 0x000fe80000100800 */
[----:B------:R1:W-:Y:S01]  /*eee0*/  STL [R1+0x6b0], R185 ;  /* 0x0006b0b901007387 */ /* 0x0003e20000100800 */
[----:B--2---:R-:W-:-:S02]  /*eef0*/  SHF.R.S32.HI R10, RZ, 0x1f, R215 ;  /* 0x0000001fff0a7819 */ /* 0x004fc400000114d7 */
[CC--:B------:R-:W-:Y:S02]  /*ef00*/  LEA R3, P3, R215.reuse, R124.reuse, 0x2 ;  /* 0x0000007cd7037211 */ /* 0x0c0fe400078610ff */
[----:B---3--:R-:W-:Y:S02]  /*ef10*/  LEA R184, P0, R218, R124, 0x2 ;  /* 0x0000007cdab87211 */ /* 0x008fe400078010ff */
[----:B------:R-:W-:Y:S01]  /*ef20*/  LEA.HI.X R2, R215, R125, R10, 0x2, P3 ;  /* 0x0000007dd7027211 */ /* 0x000fe200018f140a */
[----:B------:R-:W-:Y:S01]  /*ef30*/  STL [R1+0x6b8], R3 ;  /* 0x0006b80301007387 */ /* 0x000fe20000100800 */
[----:B------:R-:W-:-:S03]  /*ef40*/  SHF.R.S32.HI R14, RZ, 0x1f, R218 ;  /* 0x0000001fff0e7819 */ /* 0x000fc600000114da */
[----:B------:R-:W-:Y:S01]  /*ef50*/  STL [R1+0x6c8], R184 ;  /* 0x0006c8b801007387 */ /* 0x000fe20000100800 */
[-C--:B----4-:R-:W-:Y:S02]  /*ef60*/  LEA R8, P1, R210, R124.reuse, 0x2 ;  /* 0x0000007cd2087211 */ /* 0x090fe400078210ff */
[----:B------:R-:W-:Y:S02]  /*ef70*/  SHF.R.S32.HI R16, RZ, 0x1f, R210 ;  /* 0x0000001fff107819 */ /* 0x000fe400000114d2 */
[----:B------:R-:W-:Y:S01]  /*ef80*/  LEA R9, P2, R248, R124, 0x2 ;  /* 0x0000007cf8097211 */ /* 0x000fe200078410ff */
[----:B------:R-:W-:Y:S01]  /*ef90*/  STL [R1+0x6cc], R8 ;  /* 0x0006cc0801007387 */ /* 0x000fe20000100800 */
[----:B------:R-:W-:Y:S02]  /*efa0*/  SHF.R.S32.HI R18, RZ, 0x1f, R248 ;  /* 0x0000001fff127819 */ /* 0x000fe400000114f8 */
[-C--:B------:R-:W-:Y:S01]  /*efb0*/  LEA.HI.X R14, R218, R125.reuse, R14, 0x2, P0 ;  /* 0x0000007dda0e7211 */ /* 0x080fe200000f140e */
[----:B------:R-:W-:Y:S01]  /*efc0*/  STL [R1+0x6d0], R9 ;  /* 0x0006d00901007387 */ /* 0x000fe20000100800 */
[----:B------:R-:W-:-:S02]  /*efd0*/  LEA.HI.X R16, R210, R125, R16, 0x2, P1 ;  /* 0x0000007dd2107211 */ /* 0x000fc400008f1410 */
[----:B------:R-:W-:Y:S01]  /*efe0*/  LEA.HI.X R18, R248, R125, R18, 0x2, P2 ;  /* 0x0000007df8127211 */ /* 0x000fe200010f1412 */
[----:B------:R2:W-:Y:S04]  /*eff0*/  STL [R1+0x6bc], R2 ;  /* 0x0006bc0201007387 */ /* 0x0005e80000100800 */
[----:B------:R-:W3:Y:S04]  /*f000*/  LDL.LU R215, [R1+0x1e8] ;  /* 0x0001e80001d77983 */ /* 0x000ee80000300800 */
[----:B------:R-:W4:Y:S04]  /*f010*/  LDL.LU R218, [R1+0x1ec] ;  /* 0x0001ec0001da7983 */ /* 0x000f280000300800 */
[----:B------:R-:W2:Y:S04]  /*f020*/  LDL.LU R210, [R1+0x1f0] ;  /* 0x0001f00001d27983 */ /* 0x000ea80000300800 */
[----:B------:R-:W3:Y:S01]  /*f030*/  LDL.LU R248, [R1+0x1f4] ;  /* 0x0001f40001f87983 */ /* 0x000ee20000300800 */
[----:B------:R-:W-:-:S02]  /*f040*/  SHF.R.S32.HI R20, RZ, 0x1f, R232 ;  /* 0x0000001fff147819 */ /* 0x000fc400000114e8 */
[----:B------:R-:W-:-:S04]  /*f050*/  LEA R10, P0, R232, R124, 0x2 ;  /* 0x0000007ce80a7211 */ /* 0x000fc800078010ff */
[----:B------:R-:W-:Y:S02]  /*f060*/  LEA.HI.X R20, R232, R125, R20, 0x2, P0 ;  /* 0x0000007de8147211 */ /* 0x000fe400000f1414 */
[----:B------:R-:W-:Y:S01]  /*f070*/  SHF.R.S32.HI R22, RZ, 0x1f, R233 ;  /* 0x0000001fff167819 */ /* 0x000fe200000114e9 */
[----:B------:R-:W4:Y:S01]  /*f080*/  LDL.LU R232, [R1+0x1f8] ;  /* 0x0001f80001e87983 */ /* 0x000f220000300800 */
[-C--:B------:R-:W-:Y:S02]  /*f090*/  LEA R11, P1, R233, R124.reuse, 0x2 ;  /* 0x0000007ce90b7211 */ /* 0x080fe400078210ff */
[----:B------:R-:W-:Y:S02]  /*f0a0*/  SHF.R.S32.HI R152, RZ, 0x1f, R206 ;  /* 0x0000001fff987819 */ /* 0x000fe400000114ce */
[----:B------:R-:W-:Y:S02]  /*f0b0*/  LEA R12, P2, R206, R124, 0x2 ;  /* 0x0000007cce0c7211 */ /* 0x000fe400078410ff */
[----:B------:R-:W-:-:S02]  /*f0c0*/  SHF.R.S32.HI R154, RZ, 0x1f, R207 ;  /* 0x0000001fff9a7819 */ /* 0x000fc400000114cf */
[-C--:B------:R-:W-:Y:S02]  /*f0d0*/  LEA R13, P3, R207, R124.reuse, 0x2 ;  /* 0x0000007ccf0d7211 */ /* 0x080fe400078610ff */
[-C--:B------:R-:W-:Y:S02]  /*f0e0*/  LEA.HI.X R22, R233, R125.reuse, R22, 0x2, P1 ;  /* 0x0000007de9167211 */ /* 0x080fe400008f1416 */
[-C--:B------:R-:W-:Y:S01]  /*f0f0*/  LEA.HI.X R152, R206, R125.reuse, R152, 0x2, P2 ;  /* 0x0000007dce987211 */ /* 0x080fe200010f1498 */
[----:B------:R-:W4:Y:S01]  /*f100*/  LDL.LU R233, [R1+0x1fc] ;  /* 0x0001fc0001e97983 */ /* 0x000f220000300800 */
[----:B------:R-:W-:Y:S02]  /*f110*/  LEA.HI.X R154, R207, R125, R154, 0x2, P3 ;  /* 0x0000007dcf9a7211 */ /* 0x000fe400018f149a */
[----:B------:R-:W-:Y:S01]  /*f120*/  SHF.R.S32.HI R156, RZ, 0x1f, R219 ;  /* 0x0000001fff9c7819 */ /* 0x000fe200000114db */
[----:B------:R-:W4:Y:S01]  /*f130*/  LDL.LU R206, [R1+0x200] ;  /* 0x0002000001ce7983 */ /* 0x000f220000300800 */
[----:B------:R-:W-:-:S02]  /*f140*/  LEA R15, P0, R219, R124, 0x2 ;  /* 0x0000007cdb0f7211 */ /* 0x000fc400078010ff */
[----:B------:R-:W-:Y:S01]  /*f150*/  SHF.R.S32.HI R158, RZ, 0x1f, R214 ;  /* 0x0000001fff9e7819 */ /* 0x000fe200000114d6 */
[----:B------:R-:W4:Y:S01]  /*f160*/  LDL.LU R207, [R1+0x20c] ;  /* 0x00020c0001cf7983 */ /* 0x000f220000300800 */
[-C--:B------:R-:W-:Y:S02]  /*f170*/  LEA R17, P1, R214, R124.reuse, 0x2 ;  /* 0x0000007cd6117211 */ /* 0x080fe400078210ff */
[----:B------:R-:W-:Y:S02]  /*f180*/  SHF.R.S32.HI R160, RZ, 0x1f, R194 ;  /* 0x0000001fffa07819 */ /* 0x000fe400000114c2 */
[-C--:B------:R-:W-:Y:S02]  /*f190*/  LEA R19, P2, R194, R124.reuse, 0x2 ;  /* 0x0000007cc2137211 */ /* 0x080fe400078410ff */
[----:B------:R-:W-:Y:S02]  /*f1a0*/  SHF.R.S32.HI R162, RZ, 0x1f, R195 ;  /* 0x0000001fffa27819 */ /* 0x000fe400000114c3 */
[----:B------:R-:W-:-:S02]  /*f1b0*/  LEA R21, P3, R195, R124, 0x2 ;  /* 0x0000007cc3157211 */ /* 0x000fc400078610ff */
[-C--:B------:R-:W-:Y:S02]  /*f1c0*/  LEA.HI.X R156, R219, R125.reuse, R156, 0x2, P0 ;  /* 0x0000007ddb9c7211 */ /* 0x080fe400000f149c */
[-C--:B------:R-:W-:Y:S01]  /*f1d0*/  LEA.HI.X R158, R214, R125.reuse, R158, 0x2, P1 ;  /* 0x0000007dd69e7211 */ /* 0x080fe200008f149e */
[----:B------:R-:W4:Y:S01]  /*f1e0*/  LDL.LU R219, [R1+0x214] ;  /* 0x0002140001db7983 */ /* 0x000f220000300800 */
[-C--:B------:R-:W-:Y:S02]  /*f1f0*/  LEA.HI.X R160, R194, R125.reuse, R160, 0x2, P2 ;  /* 0x0000007dc2a07211 */ /* 0x080fe400010f14a0 */
[----:B------:R-:W-:Y:S01]  /*f200*/  LEA.HI.X R162, R195, R125, R162, 0x2, P3 ;  /* 0x0000007dc3a27211 */ /* 0x000fe200018f14a2 */
[----:B------:R-:W4:Y:S04]  /*f210*/  LDL.LU R214, [R1+0x218] ;  /* 0x0002180001d67983 */ /* 0x000f280000300800 */
[----:B------:R-:W4:Y:S04]  /*f220*/  LDL.LU R194, [R1+0x21c] ;  /* 0x00021c0001c27983 */ /* 0x000f280000300800 */
[----:B------:R-:W4:Y:S04]  /*f230*/  LDL.LU R195, [R1+0x220] ;  /* 0x0002200001c37983 */ /* 0x000f280000300800 */
[----:B------:R-:W4:Y:S04]  /*f240*/  LDL.LU R226, [R1+0x224] ;  /* 0x0002240001e27983 */ /* 0x000f280000300800 */
[----:B------:R-:W4:Y:S01]  /*f250*/  LDL.LU R249, [R1+0x228] ;  /* 0x0002280001f97983 */ /* 0x000f220000300800 */
[----:B--2---:R-:W-:-:S02]  /*f260*/  SHF.R.S32.HI R168, RZ, 0x1f, R210 ;  /* 0x0000001fffa87819 */ /* 0x004fc400000114d2 */
[-C--:B------:R-:W-:Y:S02]  /*f270*/  LEA R155, P2, R210, R124.reuse, 0x2 ;  /* 0x0000007cd29b7211 */ /* 0x080fe400078410ff */
[----:B---3--:R-:W-:Y:S02]  /*f280*/  SHF.R.S32.HI R170, RZ, 0x1f, R248 ;  /* 0x0000001fffaa7819 */ /* 0x008fe400000114f8 */
[----:B------:R-:W-:Y:S02]  /*f290*/  LEA R157, P3, R248, R124, 0x2 ;  /* 0x0000007cf89d7211 */ /* 0x000fe400078610ff */
[-C--:B------:R-:W-:Y:S02]  /*f2a0*/  LEA.HI.X R168, R210, R125.reuse, R168, 0x2, P2 ;  /* 0x0000007dd2a87211 */ /* 0x080fe400010f14a8 */
[----:B------:R-:W-:Y:S01]  /*f2b0*/  LEA.HI.X R170, R248, R125, R170, 0x2, P3 ;  /* 0x0000007df8aa7211 */ /* 0x000fe200018f14aa */
[----:B------:R-:W2:Y:S04]  /*f2c0*/  LDL.LU R210, [R1+0x22c] ;  /* 0x00022c0001d27983 */ /* 0x000ea80000300800 */
[----:B------:R-:W3:Y:S01]  /*f2d0*/  LDL.LU R248, [R1+0x230] ;  /* 0x0002300001f87983 */ /* 0x000ee20000300800 */
[----:B------:R-:W-:-:S02]  /*f2e0*/  SHF.R.S32.HI R164, RZ, 0x1f, R215 ;  /* 0x0000001fffa47819 */ /* 0x000fc400000114d7 */
[CC--:B------:R-:W-:Y:S02]  /*f2f0*/  LEA R23, P0, R215.reuse, R124.reuse, 0x2 ;  /* 0x0000007cd7177211 */ /* 0x0c0fe400078010ff */
[----:B----4-:R-:W-:Y:S02]  /*f300*/  SHF.R.S32.HI R166, RZ, 0x1f, R218 ;  /* 0x0000001fffa67819 */ /* 0x010fe400000114da */
[C---:B------:R-:W-:Y:S02]  /*f310*/  LEA R153, P1, R218.reuse, R124, 0x2 ;  /* 0x0000007cda997211 */ /* 0x040fe400078210ff */
[-C--:B------:R-:W-:Y:S02]  /*f320*/  LEA.HI.X R164, R215, R125.reuse, R164, 0x2, P0 ;  /* 0x0000007dd7a47211 */ /* 0x080fe400000f14a4 */
[----:B------:R-:W-:Y:S02]  /*f330*/  LEA.HI.X R166, R218, R125, R166, 0x2, P1 ;  /* 0x0000007ddaa67211 */ /* 0x000fe400008f14a6 */
[----:B------:R-:W-:-:S02]  /*f340*/  SHF.R.S32.HI R172, RZ, 0x1f, R232 ;  /* 0x0000001fffac7819 */ /* 0x000fc400000114e8 */
[----:B------:R-:W-:-:S04]  /*f350*/  LEA R159, P0, R232, R124, 0x2 ;  /* 0x0000007ce89f7211 */ /* 0x000fc800078010ff */
[----:B------:R-:W-:Y:S02]  /*f360*/  LEA.HI.X R172, R232, R125, R172, 0x2, P0 ;  /* 0x0000007de8ac7211 */ /* 0x000fe400000f14ac */
[----:B------:R-:W4:Y:S01]  /*f370*/  LDL.LU R232, [R1+0x234] ;  /* 0x0002340001e87983 */ /* 0x000f220000300800 */
[----:B------:R-:W-:Y:S02]  /*f380*/  SHF.R.S32.HI R174, RZ, 0x1f, R233 ;  /* 0x0000001fffae7819 */ /* 0x000fe400000114e9 */
[-C--:B------:R-:W-:Y:S02]  /*f390*/  LEA R161, P1, R233, R124.reuse, 0x2 ;  /* 0x0000007ce9a17211 */ /* 0x080fe400078210ff */
[----:B------:R-:W-:Y:S02]  /*f3a0*/  SHF.R.S32.HI R176, RZ, 0x1f, R206 ;  /* 0x0000001fffb07819 */ /* 0x000fe400000114ce */
[----:B------:R-:W-:Y:S02]  /*f3b0*/  LEA R163, P2, R206, R124, 0x2 ;  /* 0x0000007ccea37211 */ /* 0x000fe400078410ff */
[----:B------:R-:W-:-:S02]  /*f3c0*/  SHF.R.S32.HI R177, RZ, 0x1f, R207 ;  /* 0x0000001fffb17819 */ /* 0x000fc400000114cf */
[----:B------:R-:W-:Y:S02]  /*f3d0*/  LEA R165, P3, R207, R124, 0x2 ;  /* 0x0000007ccfa57211 */ /* 0x000fe400078610ff */
[-C--:B------:R-:W-:Y:S02]  /*f3e0*/  LEA.HI.X R174, R233, R125.reuse, R174, 0x2, P1 ;  /* 0x0000007de9ae7211 */ /* 0x080fe400008f14ae */
[-C--:B------:R-:W-:Y:S01]  /*f3f0*/  LEA.HI.X R176, R206, R125.reuse, R176, 0x2, P2 ;  /* 0x0000007dceb07211 */ /* 0x080fe200010f14b0 */
[----:B------:R-:W4:Y:S01]  /*f400*/  LDL.LU R233, [R1+0x238] ;  /* 0x0002380001e97983 */ /* 0x000f220000300800 */
[----:B------:R-:W-:-:S03]  /*f410*/  LEA.HI.X R177, R207, R125, R177, 0x2, P3 ;  /* 0x0000007dcfb17211 */ /* 0x000fc600018f14b1 */
[----:B------:R-:W4:Y:S01]  /*f420*/  LDL.LU R206, [R1+0x23c] ;  /* 0x00023c0001ce7983 */ /* 0x000f220000300800 */
[----:B------:R-:W-:-:S03]  /*f430*/  SHF.R.S32.HI R178, RZ, 0x1f, R219 ;  /* 0x0000001fffb27819 */ /* 0x000fc600000114db */
[----:B------:R-:W4:Y:S01]  /*f440*/  LDL.LU R207, [R1+0x240] ;  /* 0x0002400001cf7983 */ /* 0x000f220000300800 */
[CC--:B------:R-:W-:Y:S02]  /*f450*/  LEA R167, P0, R219.reuse, R124.reuse, 0x2 ;  /* 0x0000007cdba77211 */ /* 0x0c0fe400078010ff */
[----:B------:R-:W-:Y:S01]  /*f460*/  SHF.R.S32.HI R179, RZ, 0x1f, R214 ;  /* 0x0000001fffb37819 */ /* 0x000fe200000114d6 */
[----:B------:R-:W4:Y:S01]  /*f470*/  LDL.LU R215, [R1+0x244] ;  /* 0x0002440001d77983 */ /* 0x000f220000300800 */
[CC--:B------:R-:W-:Y:S02]  /*f480*/  LEA R169, P1, R214.reuse, R124.reuse, 0x2 ;  /* 0x0000007cd6a97211 */ /* 0x0c0fe400078210ff */
[-C--:B------:R-:W-:Y:S01]  /*f490*/  LEA.HI.X R178, R219, R125.reuse, R178, 0x2, P0 ;  /* 0x0000007ddbb27211 */ /* 0x080fe200000f14b2 */
[----:B------:R-:W4:Y:S01]  /*f4a0*/  LDL.LU R218, [R1+0x250] ;  /* 0x0002500001da7983 */ /* 0x000f220000300800 */
[----:B------:R-:W-:Y:S02]  /*f4b0*/  LEA.HI.X R179, R214, R125, R179, 0x2, P1 ;  /* 0x0000007dd6b37211 */ /* 0x000fe400008f14b3 */
[----:B------:R-:W-:Y:S01]  /*f4c0*/  SHF.R.S32.HI R181, RZ, 0x1f, R195 ;  /* 0x0000001fffb57819 */ /* 0x000fe200000114c3 */
[----:B------:R-:W4:Y:S01]  /*f4d0*/  LDL R219, [R1+0x254] ;  /* 0x0002540001db7983 */ /* 0x000f220000100800 */
[----:B------:R-:W-:-:S02]  /*f4e0*/  LEA R173, P3, R195, R124, 0x2 ;  /* 0x0000007cc3ad7211 */ /* 0x000fc400078610ff */
[----:B------:R-:W-:Y:S01]  /*f4f0*/  SHF.R.S32.HI R182, RZ, 0x1f, R226 ;  /* 0x0000001fffb67819 */ /* 0x000fe200000114e2 */
[----:B------:R-:W4:Y:S01]  /*f500*/  LDL.LU R214, [R1+0x258] ;  /* 0x0002580001d67983 */ /* 0x000f220000300800 */
[CC--:B------:R-:W-:Y:S02]  /*f510*/  LEA R175, P0, R226.reuse, R124.reuse, 0x2 ;  /* 0x0000007ce2af7211 */ /* 0x0c0fe400078010ff */
[-C--:B------:R-:W-:Y:S01]  /*f520*/  LEA.HI.X R181, R195, R125.reuse, R181, 0x2, P3 ;  /* 0x0000007dc3b57211 */ /* 0x080fe200018f14b5 */
[----:B------:R-:W4:Y:S01]  /*f530*/  LDL.LU R189, [R1+0x25c] ;  /* 0x00025c0001bd7983 */ /* 0x000f220000300800 */
[----:B------:R-:W-:Y:S02]  /*f540*/  SHF.R.S32.HI R183, RZ, 0x1f, R249 ;  /* 0x0000001fffb77819 */ /* 0x000fe400000114f9 */
[----:B------:R-:W-:Y:S02]  /*f550*/  LEA R192, P1, R249, R124, 0x2 ;  /* 0x0000007cf9c07211 */ /* 0x000fe400078210ff */
[----:B------:R-:W-:-:S02]  /*f560*/  LEA.HI.X R182, R226, R125, R182, 0x2, P0 ;  /* 0x0000007de2b67211 */ /* 0x000fc400000f14b6 */
[----:B------:R-:W-:Y:S01]  /*f570*/  LEA.HI.X R183, R249, R125, R183, 0x2, P1 ;  /* 0x0000007df9b77211 */ /* 0x000fe200008f14b7 */
[----:B------:R-:W4:Y:S04]  /*f580*/  LDL.LU R226, [R1+0x260] ;  /* 0x0002600001e27983 */ /* 0x000f280000300800 */
[----:B------:R-:W4:Y:S01]  /*f590*/  LDL.LU R249, [R1+0x264] ;  /* 0x0002640001f97983 */ /* 0x000f220000300800 */
[----:B---3--:R-:W-:Y:S02]  /*f5a0*/  SHF.R.S32.HI R195, RZ, 0x1f, R248 ;  /* 0x0000001fffc37819 */ /* 0x008fe400000114f8 */
[----:B------:R-:W-:-:S04]  /*f5b0*/  LEA R196, P3, R248, R124, 0x2 ;  /* 0x0000007cf8c47211 */ /* 0x000fc800078610ff */
[-C--:B------:R-:W-:Y:S02]  /*f5c0*/  LEA.HI.X R195, R248, R125.reuse, R195, 0x2, P3 ;  /* 0x0000007df8c37211 */ /* 0x080fe400018f14c3 */
[----:B------:R-:W3:Y:S01]  /*f5d0*/  LDL.LU R248, [R1+0x268] ;  /* 0x0002680001f87983 */ /* 0x000ee20000300800 */
[----:B------:R-:W-:Y:S02]  /*f5e0*/  SHF.R.S32.HI R180, RZ, 0x1f, R194 ;  /* 0x0000001fffb47819 */ /* 0x000fe400000114c2 */
[CC--:B------:R-:W-:Y:S01]  /*f5f0*/  LEA R171, P2, R194.reuse, R124.reuse, 0x2 ;  /* 0x0000007cc2ab7211 */ /* 0x0c0fe200078410ff */
[----:B------:R-:W3:Y:S01]  /*f600*/  LDL.LU R235, [R1+0x288] ;  /* 0x0002880001eb7983 */ /* 0x000ee20000300800 */
[----:B--2---:R-:W-:Y:S02]  /*f610*/  SHF.R.S32.HI R193, RZ, 0x1f, R210 ;  /* 0x0000001fffc17819 */ /* 0x004fe400000114d2 */
[----:B------:R-:W-:Y:S01]  /*f620*/  LEA.HI.X R180, R194, R125, R180, 0x2, P2 ;  /* 0x0000007dc2b47211 */ /* 0x000fe200010f14b4 */
[----:B------:R-:W2:Y:S01]  /*f630*/  LDL.LU R238, [R1+0x2bc] ;  /* 0x0002bc0001ee7983 */ /* 0x000ea20000300800 */
[----:B------:R-:W-:-:S04]  /*f640*/  LEA R194, P2, R210, R124, 0x2 ;  /* 0x0000007cd2c27211 */ /* 0x000fc800078410ff */
[----:B------:R-:W-:Y:S02]  /*f650*/  LEA.HI.X R193, R210, R125, R193, 0x2, P2 ;  /* 0x0000007dd2c17211 */ /* 0x000fe400010f14c1 */
[----:B----4-:R-:W-:Y:S02]  /*f660*/  SHF.R.S32.HI R197, RZ, 0x1f, R232 ;  /* 0x0000001fffc57819 */ /* 0x010fe400000114e8 */
        /* <DEDUP_REMOVED lines=8> */
[CC--:B------:R-:W-:Y:S02]  /*f6f0*/  LEA R204, P3, R207.reuse, R124.reuse, 0x2 ;  /* 0x0000007ccfcc7211 */ /* 0x0c0fe400078610ff */
[-C--:B------:R-:W-:Y:S02]  /*f700*/  LEA.HI.X R201, R206, R125.reuse, R201, 0x2, P2 ;  /* 0x0000007dcec97211 */ /* 0x080fe400010f14c9 */
[-C--:B------:R-:W-:Y:S02]  /*f710*/  LEA.HI.X R203, R207, R125.reuse, R203, 0x2, P3 ;  /* 0x0000007dcfcb7211 */ /* 0x080fe400018f14cb */
[----:B------:R-:W-:Y:S02]  /*f720*/  LEA.HI.X R199, R233, R125, R199, 0x2, P1 ;  /* 0x0000007de9c77211 */ /* 0x000fe400008f14c7 */
[----:B------:R-:W-:Y:S01]  /*f730*/  SHF.R.S32.HI R205, RZ, 0x1f, R215 ;  /* 0x0000001fffcd7819 */ /* 0x000fe200000114d7 */
[----:B------:R-:W4:Y:S01]  /*f740*/  LDL.LU R233, [R1+0x2c4] ;  /* 0x0002c40001e97983 */ /* 0x000f220000300800 */
[----:B------:R-:W-:-:S02]  /*f750*/  LEA R206, P0, R215, R124, 0x2 ;  /* 0x0000007cd7ce7211 */ /* 0x000fc400078010ff */
[----:B------:R-:W-:Y:S01]  /*f760*/  SHF.R.S32.HI R207, RZ, 0x1f, R218 ;  /* 0x0000001fffcf7819 */ /* 0x000fe200000114da */
[----:B------:R-:W4:Y:S01]  /*f770*/  LDL.LU R239, [R1+0x2c8] ;  /* 0x0002c80001ef7983 */ /* 0x000f220000300800 */
[----:B------:R-:W-:Y:S02]  /*f780*/  SHF.R.S32.HI R211, RZ, 0x1f, R214 ;  /* 0x0000001fffd37819 */ /* 0x000fe400000114d6 */
[-C--:B------:R-:W-:Y:S01]  /*f790*/  LEA R212, P3, R214, R124.reuse, 0x2 ;  /* 0x0000007cd6d47211 */ /* 0x080fe200078610ff */
[----:B------:R-:W4:Y:S01]  /*f7a0*/  LDL.LU R240, [R1+0x2cc] ;  /* 0x0002cc0001f07983 */ /* 0x000f220000300800 */
[----:B------:R-:W-:Y:S02]  /*f7b0*/  SHF.R.S32.HI R209, RZ, 0x1f, R219 ;  /* 0x0000001fffd17819 */ /* 0x000fe400000114db */
[-C--:B------:R-:W-:Y:S01]  /*f7c0*/  LEA R208, P1, R218, R124.reuse, 0x2 ;  /* 0x0000007cdad07211 */ /* 0x080fe200078210ff */
[----:B------:R-:W4:Y:S01]  /*f7d0*/  LDL.LU R241, [R1+0x2d0] ;  /* 0x0002d00001f17983 */ /* 0x000f220000300800 */
[----:B------:R-:W-:-:S02]  /*f7e0*/  LEA R210, P2, R219, R124, 0x2 ;  /* 0x0000007cdbd27211 */ /* 0x000fc400078410ff */
[-C--:B------:R-:W-:Y:S01]  /*f7f0*/  LEA.HI.X R205, R215, R125.reuse, R205, 0x2, P0 ;  /* 0x0000007dd7cd7211 */ /* 0x080fe200000f14cd */
[----:B------:R-:W4:Y:S01]  /*f800*/  LDL.LU R188, [R1+0x2d4] ;  /* 0x0002d40001bc7983 */ /* 0x000f220000300800 */
[-C--:B------:R-:W-:Y:S02]  /*f810*/  LEA.HI.X R211, R214, R125.reuse, R211, 0x2, P3 ;  /* 0x0000007dd6d37211 */ /* 0x080fe400018f14d3 */
[-C--:B------:R-:W-:Y:S01]  /*f820*/  LEA.HI.X R207, R218, R125.reuse, R207, 0x2, P1 ;  /* 0x0000007ddacf7211 */ /* 0x080fe200008f14cf */
[----:B------:R-:W4:Y:S01]  /*f830*/  LDL.LU R247, [R1+0x2d8] ;  /* 0x0002d80001f77983 */ /* 0x000f220000300800 */
[----:B------:R-:W-:Y:S02]  /*f840*/  LEA.HI.X R209, R219, R125, R209, 0x2, P2 ;  /* 0x0000007ddbd17211 */ /* 0x000fe400010f14d1 */
[----:B------:R-:W-:Y:S02]  /*f850*/  SHF.R.S32.HI R213, RZ, 0x1f, R189 ;  /* 0x0000001fffd57819 */ /* 0x000fe400000114bd */
[----:B------:R-:W-:-:S02]  /*f860*/  LEA R214, P0, R189, R124, 0x2 ;  /* 0x0000007cbdd67211 */ /* 0x000fc400078010ff */
[----:B------:R-:W-:Y:S02]  /*f870*/  SHF.R.S32.HI R217, RZ, 0x1f, R249 ;  /* 0x0000001fffd97819 */ /* 0x000fe400000114f9 */
[----:B------:R-:W-:Y:S02]  /*f880*/  LEA R218, P2, R249, R124, 0x2 ;  /* 0x0000007cf9da7211 */ /* 0x000fe400078410ff */
[-C--:B------:R-:W-:Y:S02]  /*f890*/  LEA.HI.X R213, R189, R125.reuse, R213, 0x2, P0 ;  /* 0x0000007dbdd57211 */ /* 0x080fe400000f14d5 */
[----:B------:R-:W-:Y:S01]  /*f8a0*/  LEA.HI.X R217, R249, R125, R217, 0x2, P2 ;  /* 0x0000007df9d97211 */ /* 0x000fe200010f14d9 */
[----:B------:R-:W4:Y:S04]  /*f8b0*/  LDL.LU R189, [R1+0x2dc] ;  /* 0x0002dc0001bd7983 */ /* 0x000f280000300800 */
[----:B------:R-:W4:Y:S01]  /*f8c0*/  LDL.LU R249, [R1+0x2e0] ;  /* 0x0002e00001f97983 */ /* 0x000f220000300800 */
[----:B---3--:R-:W-:-:S02]  /*f8d0*/  SHF.R.S32.HI R219, RZ, 0x1f, R248 ;  /* 0x0000001fffdb7819 */ /* 0x008fc400000114f8 */
[----:B------:R-:W-:-:S04]  /*f8e0*/  LEA R220, P3, R248, R124, 0x2 ;  /* 0x0000007cf8dc7211 */ /* 0x000fc800078610ff */
[----:B------:R-:W-:Y:S02]  /*f8f0*/  LEA.HI.X R219, R248, R125, R219, 0x2, P3 ;  /* 0x0000007df8db7211 */ /* 0x000fe400018f14db */
[----:B------:R-:W3:Y:S04]  /*f900*/  LDL.LU R248, [R1+0x2e4] ;  /* 0x0002e40001f87983 */ /* 0x000ee80000300800 */
[----:B------:R-:W3:Y:S04]  /*f910*/  LDL.LU R5, [R1+0x2e8] ;  /* 0x0002e80001057983 */ /* 0x000ee80000300800 */
[----:B------:R-:W3:Y:S04]  /*f920*/  LDL.LU R190, [R1+0x2ec] ;  /* 0x0002ec0001be7983 */ /* 0x000ee80000300800 */
[----:B------:R-:W3:Y:S04]  /*f930*/  LDL.LU R191, [R1+0x2f0] ;  /* 0x0002f00001bf7983 */ /* 0x000ee80000300800 */
[----:B------:R-:W3:Y:S01]  /*f940*/  LDL.LU R187, [R1+0x2f8] ;  /* 0x0002f80001bb7983 */ /* 0x000ee20000300800 */
[----:B------:R-:W-:-:S02]  /*f950*/  SHF.R.S32.HI R215, RZ, 0x1f, R226 ;  /* 0x0000001fffd77819 */ /* 0x000fc400000114e2 */
[CC--:B------:R-:W-:Y:S01]  /*f960*/  LEA R216, P1, R226.reuse, R124.reuse, 0x2 ;  /* 0x0000007ce2d87211 */ /* 0x0c0fe200078210ff */
[----:B-1----:R-:W3:Y:S01]  /*f970*/  LDL.LU R185, [R1+0x2fc] ;  /* 0x0002fc0001b97983 */ /* 0x002ee20000300800 */
[----:B------:R-:W-:Y:S02]  /*f980*/  SHF.R.S32.HI R221, RZ, 0x1f, R235 ;  /* 0x0000001fffdd7819 */ /* 0x000fe400000114eb */
[----:B------:R-:W-:Y:S01]  /*f990*/  LEA.HI.X R215, R226, R125, R215, 0x2, P1 ;  /* 0x0000007de2d77211 */ /* 0x000fe200008f14d7 */
[----:B------:R-:W3:Y:S01]  /*f9a0*/  LDL.LU R186, [R1+0x300] ;  /* 0x0003000001ba7983 */ /* 0x000ee20000300800 */
[----:B------:R-:W-:Y:S02]  /*f9b0*/  LEA R222, P0, R235, R124, 0x2 ;  /* 0x0000007cebde7211 */ /* 0x000fe400078010ff */
[----:B--2---:R-:W-:Y:S01]  /*f9c0*/  SHF.R.S32.HI R223, RZ, 0x1f, R238 ;  /* 0x0000001fffdf7819 */ /* 0x004fe200000114ee */
[----:B------:R-:W2:Y:S01]  /*f9d0*/  LDL.LU R0, [R1+0x308] ;  /* 0x0003080001007983 */ /* 0x000ea20000300800 */
[----:B----4-:R-:W-:-:S02]  /*f9e0*/  SHF.R.S32.HI R225, RZ, 0x1f, R232 ;  /* 0x0000001fffe17819 */ /* 0x010fc400000114e8 */
[-C--:B------:R-:W-:Y:S02]  /*f9f0*/  LEA R224, P1, R238, R124.reuse, 0x2 ;  /* 0x0000007ceee07211 */ /* 0x080fe400078210ff */
[-C--:B------:R-:W-:Y:S02]  /*fa00*/  LEA R226, P2, R232, R124.reuse, 0x2 ;  /* 0x0000007ce8e27211 */ /* 0x080fe400078410ff */
[-C--:B------:R-:W-:Y:S02]  /*fa10*/  LEA.HI.X R221, R235, R125.reuse, R221, 0x2, P0 ;  /* 0x0000007debdd7211 */ /* 0x080fe400000f14dd */
[----:B------:R-:W-:Y:S02]  /*fa20*/  LEA.HI.X R223, R238, R125, R223, 0x2, P1 ;  /* 0x0000007deedf7211 */ /* 0x000fe400008f14df */
[----:B------:R-:W-:Y:S02]  /*fa30*/  SHF.R.S32.HI R227, RZ, 0x1f, R233 ;  /* 0x0000001fffe37819 */ /* 0x000fe400000114e9 */
[----:B------:R-:W-:-:S02]  /*fa40*/  LEA R228, P3, R233, R124, 0x2 ;  /* 0x0000007ce9e47211 */ /* 0x000fc400078610ff */
[-C--:B------:R-:W-:Y:S02]  /*fa50*/  LEA.HI.X R225, R232, R125.reuse, R225, 0x2, P2 ;  /* 0x0000007de8e17211 */ /* 0x080fe400010f14e1 */
[----:B------:R-:W-:Y:S02]  /*fa60*/  LEA.HI.X R227, R233, R125, R227, 0x2, P3 ;  /* 0x0000007de9e37211 */ /* 0x000fe400018f14e3 */
[----:B------:R-:W-:Y:S02]  /*fa70*/  SHF.R.S32.HI R229, RZ, 0x1f, R239 ;  /* 0x0000001fffe57819 */ /* 0x000fe400000114ef */
[-C--:B------:R-:W-:Y:S02]  /*fa80*/  LEA R230, P0, R239, R124.reuse, 0x2 ;  /* 0x0000007cefe67211 */ /* 0x080fe400078010ff */
[----:B------:R-:W-:Y:S02]  /*fa90*/  SHF.R.S32.HI R231, RZ, 0x1f, R240 ;  /* 0x0000001fffe77819 */ /* 0x000fe400000114f0 */
[----:B------:R-:W-:-:S02]  /*faa0*/  LEA R232, P1, R240, R124, 0x2 ;  /* 0x0000007cf0e87211 */ /* 0x000fc400078210ff */
[----:B------:R-:W-:Y:S02]  /*fab0*/  SHF.R.S32.HI R235, RZ, 0x1f, R188 ;  /* 0x0000001fffeb7819 */ /* 0x000fe400000114bc */
[-C--:B------:R-:W-:Y:S02]  /*fac0*/  LEA R236, P3, R188, R124.reuse, 0x2 ;  /* 0x0000007cbcec7211 */ /* 0x080fe400078610ff */
[----:B------:R-:W-:Y:S02]  /*fad0*/  SHF.R.S32.HI R233, RZ, 0x1f, R241 ;  /* 0x0000001fffe97819 */ /* 0x000fe400000114f1 */
[----:B------:R-:W-:Y:S02]  /*fae0*/  LEA R234, P2, R241, R124, 0x2 ;  /* 0x0000007cf1ea7211 */ /* 0x000fe400078410ff */
[-C--:B------:R-:W-:Y:S02]  /*faf0*/  LEA.HI.X R229, R239, R125.reuse, R229, 0x2, P0 ;  /* 0x0000007defe57211 */ /* 0x080fe400000f14e5 */
[----:B------:R-:W-:-:S02]  /*fb00*/  LEA.HI.X R231, R240, R125, R231, 0x2, P1 ;  /* 0x0000007df0e77211 */ /* 0x000fc400008f14e7 */
[-C--:B------:R-:W-:Y:S02]  /*fb10*/  LEA.HI.X R235, R188, R125.reuse, R235, 0x2, P3 ;  /* 0x0000007dbceb7211 */ /* 0x080fe400018f14eb */
[----:B------:R-:W-:Y:S01]  /*fb20*/  SHF.R.S32.HI R237, RZ, 0x1f, R247 ;  /* 0x0000001fffed7819 */ /* 0x000fe200000114f7 */
[----:B------:R-:W4:Y:S01]  /*fb30*/  LDL.LU R188, [R1+0x30c] ;  /* 0x00030c0001bc7983 */ /* 0x000f220000300800 */
[-C--:B------:R-:W-:Y:S02]  /*fb40*/  LEA R238, P0, R247, R124.reuse, 0x2 ;  /* 0x0000007cf7ee7211 */ /* 0x080fe400078010ff */
[----:B------:R-:W-:Y:S01]  /*fb50*/  LEA.HI.X R233, R241, R125, R233, 0x2, P2 ;  /* 0x0000007df1e97211 */ /* 0x000fe200010f14e9 */
[----:B------:R-:W4:Y:S01]  /*fb60*/  LDL.LU R7, [R1+0x310] ;  /* 0x0003100001077983 */ /* 0x000f220000300800 */
[----:B------:R-:W-:Y:S02]  /*fb70*/  SHF.R.S32.HI R239, RZ, 0x1f, R189 ;  /* 0x0000001fffef7819 */ /* 0x000fe400000114bd */
[----:B------:R-:W-:Y:S01]  /*fb80*/  LEA R240, P1, R189, R124, 0x2 ;  /* 0x0000007cbdf07211 */ /* 0x000fe200078210ff */
[----:B------:R-:W4:Y:S01]  /*fb90*/  LDL.LU R4, [R1+0x314] ;  /* 0x0003140001047983 */ /* 0x000f220000300800 */
[----:B------:R-:W-:-:S02]  /*fba0*/  SHF.R.S32.HI R241, RZ, 0x1f, R249 ;  /* 0x0000001ffff17819 */ /* 0x000fc400000114f9 */
[-C--:B------:R-:W-:Y:S01]  /*fbb0*/  LEA R242, P2, R249, R124.reuse, 0x2 ;  /* 0x0000007cf9f27211 */ /* 0x080fe200078410ff */
[----:B------:R-:W4:Y:S01]  /*fbc0*/  LDL.LU R6, [R1+0x318] ;  /* 0x0003180001067983 */ /* 0x000f220000300800 */
[-C--:B------:R-:W-:Y:S02]  /*fbd0*/  LEA.HI.X R237, R247, R125.reuse, R237, 0x2, P0 ;  /* 0x0000007df7ed7211 */ /* 0x080fe400000f14ed */
[-C--:B------:R-:W-:Y:S02]  /*fbe0*/  LEA.HI.X R239, R189, R125.reuse, R239, 0x2, P1 ;  /* 0x0000007dbdef7211 */ /* 0x080fe400008f14ef */
[----:B------:R-:W-:Y:S01]  /*fbf0*/  LEA.HI.X R241, R249, R125, R241, 0x2, P2 ;  /* 0x0000007df9f17211 */ /* 0x000fe200010f14f1 */
[----:B------:R-:W4:Y:S01]  /*fc00*/  LDL.LU R189, [R1+0x31c] ;  /* 0x00031c0001bd7983 */ /* 0x000f220000300800 */
[----:B---3--:R-:W-:Y:S02]  /*fc10*/  SHF.R.S32.HI R243, RZ, 0x1f, R248 ;  /* 0x0000001ffff37819 */ /* 0x008fe400000114f8 */
[----:B------:R-:W-:-:S02]  /*fc20*/  LEA R244, P3, R248, R124, 0x2 ;  /* 0x0000007cf8f47211 */ /* 0x000fc400078610ff */
[----:B------:R-:W-:Y:S02]  /*fc30*/  SHF.R.S32.HI R245, RZ, 0x1f, R5 ;  /* 0x0000001ffff57819 */ /* 0x000fe40000011405 */
[----:B------:R-:W-:Y:S02]  /*fc40*/  LEA.HI.X R243, R248, R125, R243, 0x2, P3 ;  /* 0x0000007df8f37211 */ /* 0x000fe400018f14f3 */
[-C--:B------:R-:W-:Y:S02]  /*fc50*/  LEA R246, P0, R5, R124.reuse, 0x2 ;  /* 0x0000007c05f67211 */ /* 0x080fe400078010ff */
[----:B------:R-:W-:Y:S02]  /*fc60*/  SHF.R.S32.HI R247, RZ, 0x1f, R190 ;  /* 0x0000001ffff77819 */ /* 0x000fe400000114be */
[----:B------:R-:W-:Y:S02]  /*fc70*/  LEA R248, P1, R190, R124, 0x2 ;  /* 0x0000007cbef87211 */ /* 0x000fe400078210ff */
[----:B------:R-:W-:-:S02]  /*fc80*/  SHF.R.S32.HI R249, RZ, 0x1f, R191 ;  /* 0x0000001ffff97819 */ /* 0x000fc400000114bf */
[-C--:B------:R-:W-:Y:S02]  /*fc90*/  LEA R250, P2, R191, R124.reuse, 0x2 ;  /* 0x0000007cbffa7211 */ /* 0x080fe400078410ff */
[----:B------:R-:W-:Y:S02]  /*fca0*/  SHF.R.S32.HI R251, RZ, 0x1f, R187 ;  /* 0x0000001ffffb7819 */ /* 0x000fe400000114bb */
[----:B------:R-:W-:Y:S02]  /*fcb0*/  LEA R252, P3, R187, R124, 0x2 ;  /* 0x0000007cbbfc7211 */ /* 0x000fe400078610ff */
[-C--:B------:R-:W-:Y:S02]  /*fcc0*/  LEA.HI.X R245, R5, R125.reuse, R245, 0x2, P0 ;  /* 0x0000007d05f57211 */ /* 0x080fe400000f14f5 */
[-C--:B------:R-:W-:Y:S01]  /*fcd0*/  LEA.HI.X R247, R190, R125.reuse, R247, 0x2, P1 ;  /* 0x0000007dbef77211 */ /* 0x080fe200008f14f7 */
[----:B------:R-:W3:Y:S01]  /*fce0*/  LDL.LU R5, [R1+0x320] ;  /* 0x0003200001057983 */ /* 0x000ee20000300800 */
[----:B------:R-:W-:-:S02]  /*fcf0*/  LEA.HI.X R249, R191, R125, R249, 0x2, P2 ;  /* 0x0000007dbff97211 */ /* 0x000fc400010f14f9 */
[----:B------:R-:W-:Y:S01]  /*fd00*/  LEA.HI.X R251, R187, R125, R251, 0x2, P3 ;  /* 0x0000007dbbfb7211 */ /* 0x000fe200018f14fb */
[----:B------:R-:W3:Y:S04]  /*fd10*/  LDL.LU R190, [R1+0x324] ;  /* 0x0003240001be7983 */ /* 0x000ee80000300800 */
[----:B------:R-:W3:Y:S04]  /*fd20*/  LDL.LU R191, [R1+0x328] ;  /* 0x0003280001bf7983 */ /* 0x000ee80000300800 */
[----:B------:R-:W3:Y:S01]  /*fd30*/  LDL.LU R187, [R1+0x32c] ;  /* 0x00032c0001bb7983 */ /* 0x000ee20000300800 */
[----:B------:R-:W-:-:S02]  /*fd40*/  SHF.R.S32.HI R116, RZ, 0x1f, R185 ;  /* 0x0000001fff747819 */ /* 0x000fc400000114b9 */
[CC--:B------:R-:W-:Y:S02]  /*fd50*/  LEA R123, P0, R185.reuse, R124.reuse, 0x2 ;  /* 0x0000007cb97b7211 */ /* 0x0c0fe400078010ff */
[----:B------:R-:W-:Y:S02]  /*fd60*/  SHF.R.S32.HI R114, RZ, 0x1f, R186 ;  /* 0x0000001fff727819 */ /* 0x000fe400000114ba */
[-C--:B------:R-:W-:Y:S02]  /*fd70*/  LEA R122, P1, R186, R124.reuse, 0x2 ;  /* 0x0000007cba7a7211 */ /* 0x080fe400078210ff */
[----:B--2---:R-:W-:Y:S02]  /*fd80*/  SHF.R.S32.HI R112, RZ, 0x1f, R0 ;  /* 0x0000001fff707819 */ /* 0x004fe40000011400 */
[----:B------:R-:W-:Y:S02]  /*fd90*/  LEA R121, P2, R0, R124, 0x2 ;  /* 0x0000007c00797211 */ /* 0x000fe400078410ff */
[----:B------:R-:W-:-:S02]  /*fda0*/  LEA.HI.X R116, R185, R125, R116, 0x2, P0 ;  /* 0x0000007db9747211 */ /* 0x000fc400000f1474 */
[-C--:B------:R-:W-:Y:S01]  /*fdb0*/  LEA.HI.X R114, R186, R125.reuse, R114, 0x2, P1 ;  /* 0x0000007dba727211 */ /* 0x080fe200008f1472 */
[----:B------:R-:W2:Y:S01]  /*fdc0*/  LDL.LU R185, [R1+0x330] ;  /* 0x0003300001b97983 */ /* 0x000ea20000300800 */
[----:B------:R-:W-:-:S03]  /*fdd0*/  LEA.HI.X R112, R0, R125, R112, 0x2, P2 ;  /* 0x0000007d00707211 */ /* 0x000fc600010f1470 */
[----:B------:R-:W2:Y:S04]  /*fde0*/  LDL.LU R186, [R1+0x334] ;  /* 0x0003340001ba7983 */ /* 0x000ea80000300800 */
[----:B------:R-:W2:Y:S01]  /*fdf0*/  LDL.LU R0, [R1+0x338] ;  /* 0x0003380001007983 */ /* 0x000ea20000300800 */
[----:B----4-:R-:W-:Y:S02]  /*fe00*/  SHF.R.S32.HI R110, RZ, 0x1f, R188 ;  /* 0x0000001fff6e7819 */ /* 0x010fe400000114bc */
[-C--:B------:R-:W-:Y:S02]  /*fe10*/  LEA R120, P3, R188, R124.reuse, 0x2 ;  /* 0x0000007cbc787211 */ /* 0x080fe400078610ff */
[----:B------:R-:W-:Y:S02]  /*fe20*/  SHF.R.S32.HI R108, RZ, 0x1f, R7 ;  /* 0x0000001fff6c7819 */ /* 0x000fe40000011407 */
[----:B------:R-:W-:-:S02]  /*fe30*/  LEA R119, P0, R7, R124, 0x2 ;  /* 0x0000007c07777211 */ /* 0x000fc400078010ff */
[----:B------:R-:W-:Y:S02]  /*fe40*/  SHF.R.S32.HI R106, RZ, 0x1f, R4 ;  /* 0x0000001fff6a7819 */ /* 0x000fe40000011404 */
[-C--:B------:R-:W-:Y:S02]  /*fe50*/  LEA R118, P1, R4, R124.reuse, 0x2 ;  /* 0x0000007c04767211 */ /* 0x080fe400078210ff */
[----:B------:R-:W-:Y:S02]  /*fe60*/  LEA.HI.X R110, R188, R125, R110, 0x2, P3 ;  /* 0x0000007dbc6e7211 */ /* 0x000fe400018f146e */
[----:B------:R-:W-:Y:S01]  /*fe70*/  SHF.R.S32.HI R104, RZ, 0x1f, R6 ;  /* 0x0000001fff687819 */ /* 0x000fe20000011406 */
[----:B------:R-:W4:Y:S01]  /*fe80*/  LDL.LU R188, [R1+0x33c] ;  /* 0x00033c0001bc7983 */ /* 0x000f220000300800 */
[----:B------:R-:W-:Y:S02]  /*fe90*/  LEA R117, P2, R6, R124, 0x2 ;  /* 0x0000007c06757211 */ /* 0x000fe400078410ff */
[----:B------:R-:W-:-:S02]  /*fea0*/  SHF.R.S32.HI R102, RZ, 0x1f, R189 ;  /* 0x0000001fff667819 */ /* 0x000fc400000114bd */
[----:B------:R-:W-:Y:S02]  /*feb0*/  LEA R115, P3, R189, R124, 0x2 ;  /* 0x0000007cbd737211 */ /* 0x000fe400078610ff */
[-C--:B------:R-:W-:Y:S02]  /*fec0*/  LEA.HI.X R108, R7, R125.reuse, R108, 0x2, P0 ;  /* 0x0000007d076c7211 */ /* 0x080fe400000f146c */
[-C--:B------:R-:W-:Y:S01]  /*fed0*/  LEA.HI.X R106, R4, R125.reuse, R106, 0x2, P1 ;  /* 0x0000007d046a7211 */ /* 0x080fe200008f146a */
[----:B------:R-:W4:Y:S01]  /*fee0*/  LDL.LU R7, [R1+0x340] ;  /* 0x0003400001077983 */ /* 0x000f220000300800 */
[-C--:B------:R-:W-:Y:S02]  /*fef0*/  LEA.HI.X R104, R6, R125.reuse, R104, 0x2, P2 ;  /* 0x0000007d06687211 */ /* 0x080fe400010f1468 */
[----:B------:R-:W-:Y:S01]  /*ff00*/  LEA.HI.X R102, R189, R125, R102, 0x2, P3 ;  /* 0x0000007dbd667211 */ /* 0x000fe200018f1466 */
[----:B------:R-:W4:Y:S04]  /*ff10*/  LDL.LU R4, [R1+0x344] ;  /* 0x0003440001047983 */ /* 0x000f280000300800 */
[----:B------:R-:W4:Y:S04]  /*ff20*/  LDL.LU R6, [R1+0x348] ;  /* 0x0003480001067983 */ /* 0x000f280000300800 */
[----:B------:R-:W4:Y:S01]  /*ff30*/  LDL.LU R189, [R1+0x34c] ;  /* 0x00034c0001bd7983 */ /* 0x000f220000300800 */
[----:B---3--:R-:W-:-:S02]  /*ff40*/  SHF.R.S32.HI R100, RZ, 0x1f, R5 ;  /* 0x0000001fff647819 */ /* 0x008fc40000011405 */
[-C--:B------:R-:W-:Y:S02]  /*ff50*/  LEA R113, P0, R5, R124.reuse, 0x2 ;  /* 0x0000007c05717211 */ /* 0x080fe400078010ff */
        /* <DEDUP_REMOVED lines=8> */
[----:B------:R-:W3:Y:S01]  /*ffe0*/  LDL.LU R5, [R1+0x350] ;  /* 0x0003500001057983 */ /* 0x000ee20000300800 */
[-C--:B------:R-:W-:Y:S02]  /*fff0*/  LEA.HI.X R96, R191, R125.reuse, R96, 0x2, P2 ;  /* 0x0000007dbf607211 */ /* 0x080fe400010f1460 */
[----:B------:R-:W-:Y:S01]  /*10000*/  LEA.HI.X R94, R187, R125, R94, 0x2, P3 ;  /* 0x0000007dbb5e7211 */ /* 0x000fe200018f145e */
[----:B------:R-:W3:Y:S04]  /*10010*/  LDL.LU R190, [R1+0x354] ;  /* 0x0003540001be7983 */ /* 0x000ee80000300800 */
[----:B------:R-:W3:Y:S04]  /*10020*/  LDL.LU R191, [R1+0x358] ;  /* 0x0003580001bf7983 */ /* 0x000ee80000300800 */
[----:B------:R-:W3:Y:S01]  /*10030*/  LDL.LU R187, [R1+0x35c] ;  /* 0x00035c0001bb7983 */ /* 0x000ee20000300800 */
[----:B--2---:R-:W-:-:S02]  /*10040*/  SHF.R.S32.HI R92, RZ, 0x1f, R185 ;  /* 0x0000001fff5c7819 */ /* 0x004fc400000114b9 */
[CC--:B------:R-:W-:Y:S02]  /*10050*/  LEA R105, P0, R185.reuse, R124.reuse, 0x2 ;  /* 0x0000007cb9697211 */ /* 0x0c0fe400078010ff */
[----:B------:R-:W-:Y:S02]  /*10060*/  SHF.R.S32.HI R90, RZ, 0x1f, R186 ;  /* 0x0000001fff5a7819 */ /* 0x000fe400000114ba */
[-C--:B------:R-:W-:Y:S02]  /*10070*/  LEA R103, P1, R186, R124.reuse, 0x2 ;  /* 0x0000007cba677211 */ /* 0x080fe400078210ff */
[----:B------:R-:W-:Y:S02]  /*10080*/  SHF.R.S32.HI R88, RZ, 0x1f, R0 ;  /* 0x0000001fff587819 */ /* 0x000fe40000011400 */
        /* <DEDUP_REMOVED lines=21> */
[----:B------:R-:W4:Y:S01]  /*101e0*/  LDL.LU R7, [R1+0x370] ;  /* 0x0003700001077983 */ /* 0x000f220000300800 */
[----:B------:R-:W-:-:S02]  /*101f0*/  LEA.HI.X R80, R6, R125, R80, 0x2, P2 ;  /* 0x0000007d06507211 */ /* 0x000fc400010f1450 */
        /* <DEDUP_REMOVED lines=30> */
[----:B------:R-:W2:Y:S01]  /*103e0*/  LDL.LU R186, [R1+0x394] ;  /* 0x0003940001ba7983 */ /* 0x000ea20000300800 */
[----:B----4-:R-:W-:Y:S02]  /*103f0*/  SHF.R.S32.HI R62, RZ, 0x1f, R188 ;  /* 0x0000001fff3e7819 */ /* 0x010fe400000114bc */
[C---:B------:R-:W-:Y:S01]  /*10400*/  LEA R75, P3, R188.reuse, R124, 0x2 ;  /* 0x0000007cbc4b7211 */ /* 0x040fe200078610ff */
[----:B------:R-:W4:Y:S03]  /*10410*/  LDL.LU R0, [R1+0x398] ;  /* 0x0003980001007983 */ /* 0x000f260000300800 */
[----:B------:R-:W-:Y:S02]  /*10420*/  LEA.HI.X R62, R188, R125, R62, 0x2, P3 ;  /* 0x0000007dbc3e7211 */ /* 0x000fe400018f143e */
[----:B------:R-:W4:Y:S01]  /*10430*/  LDL.LU R188, [R1+0x39c] ;  /* 0x00039c0001bc7983 */ /* 0x000f220000300800 */
[----:B------:R-:W-:-:S02]  /*10440*/  SHF.R.S32.HI R60, RZ, 0x1f, R7 ;  /* 0x0000001fff3c7819 */ /* 0x000fc40000011407 */
        /* <DEDUP_REMOVED lines=32> */
[-C--:B------:R-:W-:Y:S02]  /*10650*/  LEA R57, P0, R185, R124.reuse, 0x2 ;  /* 0x0000007cb9397211 */ /* 0x080fe400078010ff */
[----:B------:R-:W-:Y:S02]  /*10660*/  SHF.R.S32.HI R42, RZ, 0x1f, R186 ;  /* 0x0000001fff2a7819 */ /* 0x000fe400000114ba */
[-C--:B------:R-:W-:Y:S02]  /*10670*/  LEA R55, P1, R186, R124.reuse, 0x2 ;  /* 0x0000007cba377211 */ /* 0x080fe400078210ff */
[----:B----4-:R-:W-:Y:S02]  /*10680*/  SHF.R.S32.HI R40, RZ, 0x1f, R0 ;  /* 0x0000001fff287819 */ /* 0x010fe40000011400 */
[----:B------:R-:W-:Y:S02]  /*10690*/  SHF.R.S32.HI R38, RZ, 0x1f, R188 ;  /* 0x0000001fff267819 */ /* 0x000fe400000114bc */
[----:B------:R-:W-:-:S02]  /*106a0*/  LEA R53, P2, R0, R124, 0x2 ;  /* 0x0000007c00357211 */ /* 0x000fc400078410ff */
[----:B------:R-:W-:Y:S02]  /*106b0*/  LEA R51, P3, R188, R124, 0x2 ;  /* 0x0000007cbc337211 */ /* 0x000fe400078610ff */
[-C--:B------:R-:W-:Y:S02]  /*106c0*/  LEA.HI.X R44, R185, R125.reuse, R44, 0x2, P0 ;  /* 0x0000007db92c7211 */ /* 0x080fe400000f142c */
[-C--:B------:R-:W-:Y:S01]  /*106d0*/  LEA.HI.X R42, R186, R125.reuse, R42, 0x2, P1 ;  /* 0x0000007dba2a7211 */ /* 0x080fe200008f142a */
[----:B------:R-:W2:Y:S01]  /*106e0*/  LDL.LU R185, [R1+0x3cc] ;  /* 0x0003cc0001b97983 */ /* 0x000ea20000300800 */
[-C--:B------:R-:W-:Y:S02]  /*106f0*/  LEA.HI.X R40, R0, R125.reuse, R40, 0x2, P2 ;  /* 0x0000007d00287211 */ /* 0x080fe400010f1428 */
[----:B------:R-:W-:Y:S01]  /*10700*/  LEA.HI.X R38, R188, R125, R38, 0x2, P3 ;  /* 0x0000007dbc267211 */ /* 0x000fe200018f1426 */
[----:B------:R-:W4:Y:S04]  /*10710*/  LDL.LU R186, [R1+0x3d0] ;  /* 0x0003d00001ba7983 */ /* 0x000f280000300800 */
[----:B------:R-:W4:Y:S04]  /*10720*/  LDL.LU R0, [R1+0x3d4] ;  /* 0x0003d40001007983 */ /* 0x000f280000300800 */
        /* <DEDUP_REMOVED lines=24> */
[C---:B------:R-:W-:Y:S02]  /*108b0*/  LEA R35, P3, R187.reuse, R124, 0x2 ;  /* 0x0000007cbb237211 */ /* 0x040fe400078610ff */
[-C--:B------:R-:W-:Y:S02]  /*108c0*/  LEA.HI.X R26, R190, R125.reuse, R26, 0x2, P1 ;  /* 0x0000007dbe1a7211 */ /* 0x080fe400008f141a */
[-C--:B------:R-:W-:Y:S02]  /*108d0*/  LEA.HI.X R127, R187, R125.reuse, R127, 0x2, P3 ;  /* 0x0000007dbb7f7211 */ /* 0x080fe400018f147f */
        /* <DEDUP_REMOVED lines=8> */
[----:B----4-:R-:W-:Y:S02]  /*10960*/  SHF.R.S32.HI R137, RZ, 0x1f, R186 ;  /* 0x0000001fff897819 */ /* 0x010fe400000114ba */
[-C--:B------:R-:W-:Y:S02]  /*10970*/  LEA R31, P1, R186, R124.reuse, 0x2 ;  /* 0x0000007cba1f7211 */ /* 0x080fe400078210ff */
[----:B------:R-:W-:Y:S02]  /*10980*/  SHF.R.S32.HI R140, RZ, 0x1f, R0 ;  /* 0x0000001fff8c7819 */ /* 0x000fe40000011400 */
[----:B------:R-:W-:Y:S02]  /*10990*/  LEA R29, P2, R0, R124, 0x2 ;  /* 0x0000007c001d7211 */ /* 0x000fe400078410ff */
[----:B------:R-:W-:-:S02]  /*109a0*/  LEA.HI.X R129, R185, R125, R129, 0x2, P0 ;  /* 0x0000007db9817211 */ /* 0x000fc400000f1481 */
[----:B------:R-:W-:Y:S01]  /*109b0*/  SHF.R.S32.HI R143, RZ, 0x1f, R188 ;  /* 0x0000001fff8f7819 */ /* 0x000fe200000114bc */
[----:B------:R-:W2:Y:S01]  /*109c0*/  LDL.LU R185, [R1+0x460] ;  /* 0x0004600001b97983 */ /* 0x000ea20000300800 */
[----:B------:R-:W-:Y:S02]  /*109d0*/  LEA R27, P3, R188, R124, 0x2 ;  /* 0x0000007cbc1b7211 */ /* 0x000fe400078610ff */
[-C--:B------:R-:W-:Y:S02]  /*109e0*/  LEA.HI.X R137, R186, R125.reuse, R137, 0x2, P1 ;  /* 0x0000007dba897211 */ /* 0x080fe400008f1489 */
[-C--:B------:R-:W-:Y:S01]  /*109f0*/  LEA.HI.X R140, R0, R125.reuse, R140, 0x2, P2 ;  /* 0x0000007d008c7211 */ /* 0x080fe200010f148c */
[----:B------:R-:W4:Y:S01]  /*10a00*/  LDL.LU R186, [R1+0x464] ;  /* 0x0004640001ba7983 */ /* 0x000f220000300800 */
[----:B------:R-:W-:-:S03]  /*10a10*/  LEA.HI.X R143, R188, R125, R143, 0x2, P3 ;  /* 0x0000007dbc8f7211 */ /* 0x000fc600018f148f */
[----:B------:R-:W4:Y:S04]  /*10a20*/  LDL.LU R0, [R1+0x468] ;  /* 0x0004680001007983 */ /* 0x000f280000300800 */
[----:B------:R-:W4:Y:S01]  /*10a30*/  LDL.LU R188, [R1+0x46c] ;  /* 0x00046c0001bc7983 */ /* 0x000f220000300800 */
[----:B------:R-:W-:Y:S02]  /*10a40*/  SHF.R.S32.HI R131, RZ, 0x1f, R7 ;  /* 0x0000001fff837819 */ /* 0x000fe40000011407 */
[-C--:B------:R-:W-:Y:S02]  /*10a50*/  LEA R25, P0, R7, R124.reuse, 0x2 ;  /* 0x0000007c07197211 */ /* 0x080fe400078010ff */
[----:B------:R-:W-:Y:S02]  /*10a60*/  SHF.R.S32.HI R132, RZ, 0x1f, R4 ;  /* 0x0000001fff847819 */ /* 0x000fe40000011404 */
[----:B------:R-:W-:-:S02]  /*10a70*/  LEA R126, P1, R4, R124, 0x2 ;  /* 0x0000007c047e7211 */ /* 0x000fc400078210ff */
[----:B------:R-:W-:Y:S02]  /*10a80*/  SHF.R.S32.HI R133, RZ, 0x1f, R6 ;  /* 0x0000001fff857819 */ /* 0x000fe40000011406 */
[----:B------:R-:W-:Y:S02]  /*10a90*/  SHF.R.S32.HI R134, RZ, 0x1f, R189 ;  /* 0x0000001fff867819 */ /* 0x000fe400000114bd */
[CC--:B------:R-:W-:Y:S02]  /*10aa0*/  LEA R130, P3, R189.reuse, R124.reuse, 0x2 ;  /* 0x0000007cbd827211 */ /* 0x0c0fe400078610ff */
[----:B------:R-:W-:Y:S02]  /*10ab0*/  LEA R128, P2, R6, R124, 0x2 ;  /* 0x0000007c06807211 */ /* 0x000fe400078410ff */
[-C--:B------:R-:W-:Y:S02]  /*10ac0*/  LEA.HI.X R151, R189, R125.reuse, R134, 0x2, P3 ;  /* 0x0000007dbd977211 */ /* 0x080fe400018f1486 */
[----:B------:R-:W-:-:S02]  /*10ad0*/  LEA.HI.X R144, R7, R125, R131, 0x2, P0 ;  /* 0x0000007d07907211 */ /* 0x000fc400000f1483 */
[-C--:B------:R-:W-:Y:S01]  /*10ae0*/  LEA.HI.X R148, R6, R125.reuse, R133, 0x2, P2 ;  /* 0x0000007d06947211 */ /* 0x080fe200010f1485 */
[----:B------:R-:W4:Y:S01]  /*10af0*/  LDL.LU R7, [R1+0x470] ;  /* 0x0004700001077983 */ /* 0x000f220000300800 */
[----:B------:R-:W-:-:S03]  /*10b00*/  LEA.HI.X R147, R4, R125, R132, 0x2, P1 ;  /* 0x0000007d04937211 */ /* 0x000fc600008f1484 */
[----:B------:R-:W4:Y:S04]  /*10b10*/  LDL.LU R6, [R1+0x474] ;  /* 0x0004740001067983 */ /* 0x000f280000300800 */
[----:B------:R-:W4:Y:S04]  /*10b20*/  LDL.LU R4, [R1+0x478] ;  /* 0x0004780001047983 */ /* 0x000f280000300800 */
[----:B------:R-:W4:Y:S01]  /*10b30*/  LDL.LU R189, [R1+0x47c] ;  /* 0x00047c0001bd7983 */ /* 0x000f220000300800 */
[----:B---3--:R-:W-:Y:S02]  /*10b40*/  SHF.R.S32.HI R134, RZ, 0x1f, R5 ;  /* 0x0000001fff867819 */ /* 0x008fe40000011405 */
[----:B------:R-:W-:-:S04]  /*10b50*/  LEA R141, P3, R5, R124, 0x2 ;  /* 0x0000007c058d7211 */ /* 0x000fc800078610ff */
[----:B------:R-:W-:Y:S02]  /*10b60*/  LEA.HI.X R2, R5, R125, R134, 0x2, P3 ;  /* 0x0000007d05027211 */ /* 0x000fe400018f1486 */
[----:B------:R-:W3:Y:S04]  /*10b70*/  LDL.LU R5, [R1+0x480] ;  /* 0x0004800001057983 */ /* 0x000ee80000300800 */
[----:B------:R-:W3:Y:S04]  /*10b80*/  LDL.LU R9, [R1+0x484] ;  /* 0x0004840001097983 */ /* 0x000ee80000300800 */
[----:B------:R1:W-:Y:S04]  /*10b90*/  STL [R1+0x1dc], R2 ;  /* 0x0001dc0201007387 */ /* 0x0003e80000100800 */
[----:B------:R-:W3:Y:S04]  /*10ba0*/  LDL.LU R8, [R1+0x488] ;  /* 0x0004880001087983 */ /* 0x000ee80000300800 */
[----:B------:R-:W3:Y:S01]  /*10bb0*/  LDL.LU R184, [R1+0x48c] ;  /* 0x00048c0001b87983 */ /* 0x000ee20000300800 */
[----:B------:R-:W-:-:S02]  /*10bc0*/  SHF.R.S32.HI R131, RZ, 0x1f, R187 ;  /* 0x0000001fff837819 */ /* 0x000fc400000114bb */
[-C--:B------:R-:W-:Y:S02]  /*10bd0*/  LEA R135, P0, R187, R124.reuse, 0x2 ;  /* 0x0000007cbb877211 */ /* 0x080fe400078010ff */
[----:B------:R-:W-:Y:S02]  /*10be0*/  SHF.R.S32.HI R133, RZ, 0x1f, R191 ;  /* 0x0000001fff857819 */ /* 0x000fe400000114bf */
[-C--:B------:R-:W-:Y:S02]  /*10bf0*/  LEA R138, P2, R191, R124.reuse, 0x2 ;  /* 0x0000007cbf8a7211 */ /* 0x080fe400078410ff */
[----:B------:R-:W-:Y:S02]  /*10c00*/  SHF.R.S32.HI R132, RZ, 0x1f, R190 ;  /* 0x0000001fff847819 */ /* 0x000fe400000114be */
[----:B------:R-:W-:Y:S02]  /*10c10*/  LEA R136, P1, R190, R124, 0x2 ;  /* 0x0000007cbe887211 */ /* 0x000fe400078210ff */
[----:B------:R-:W-:-:S02]  /*10c20*/  LEA.HI.X R187, R187, R125, R131, 0x2, P0 ;  /* 0x0000007dbbbb7211 */ /* 0x000fc400000f1483 */
[-C--:B------:R-:W-:Y:S02]  /*10c30*/  LEA.HI.X R191, R191, R125.reuse, R133, 0x2, P2 ;  /* 0x0000007dbfbf7211 */ /* 0x080fe400010f1485 */
[----:B--2---:R-:W-:Y:S02]  /*10c40*/  SHF.R.S32.HI R131, RZ, 0x1f, R185 ;  /* 0x0000001fff837819 */ /* 0x004fe400000114b9 */
[-C--:B------:R-:W-:Y:S02]  /*10c50*/  LEA R139, P0, R185, R124.reuse, 0x2 ;  /* 0x0000007cb98b7211 */ /* 0x080fe400078010ff */
[----:B------:R-:W-:Y:S02]  /*10c60*/  LEA.HI.X R190, R190, R125, R132, 0x2, P1 ;  /* 0x0000007dbebe7211 */ /* 0x000fe400008f1484 */
[----:B----4-:R-:W-:Y:S02]  /*10c70*/  SHF.R.S32.HI R133, RZ, 0x1f, R0 ;  /* 0x0000001fff857819 */ /* 0x010fe40000011400 */
[----:B------:R-:W-:-:S02]  /*10c80*/  LEA R145, P2, R0, R124, 0x2 ;  /* 0x0000007c00917211 */ /* 0x000fc400078410ff */
[----:B------:R-:W-:Y:S02]  /*10c90*/  SHF.R.S32.HI R132, RZ, 0x1f, R186 ;  /* 0x0000001fff847819 */ /* 0x000fe400000114ba */
[-C--:B------:R-:W-:Y:S02]  /*10ca0*/  LEA R142, P1, R186, R124.reuse, 0x2 ;  /* 0x0000007cba8e7211 */ /* 0x080fe400078210ff */
[----:B------:R-:W-:Y:S02]  /*10cb0*/  SHF.R.S32.HI R134, RZ, 0x1f, R188 ;  /* 0x0000001fff867819 */ /* 0x000fe400000114bc */
[----:B------:R-:W-:Y:S02]  /*10cc0*/  LEA R149, P3, R188, R124, 0x2 ;  /* 0x0000007cbc957211 */ /* 0x000fe400078610ff */
[-C--:B------:R-:W-:Y:S02]  /*10cd0*/  LEA.HI.X R185, R185, R125.reuse, R131, 0x2, P0 ;  /* 0x0000007db9b97211 */ /* 0x080fe400000f1483 */
[----:B-1----:R-:W-:-:S02]  /*10ce0*/  LEA.HI.X R2, R0, R125, R133, 0x2, P2 ;  /* 0x0000007d00027211 */ /* 0x002fc400010f1485 */
[-C--:B------:R-:W-:Y:S01]  /*10cf0*/  LEA.HI.X R3, R186, R125.reuse, R132, 0x2, P1 ;  /* 0x0000007dba037211 */ /* 0x080fe200008f1484 */
[----:B------:R-:W-:Y:S01]  /*10d00*/  STL [R1+0x1e4], R185 ;  /* 0x0001e4b901007387 */ /* 0x000fe20000100800 */
[----:B------:R-:W-:-:S03]  /*10d10*/  LEA.HI.X R186, R188, R125, R134, 0x2, P3 ;  /* 0x0000007dbcba7211 */ /* 0x000fc600018f1486 */
[----:B------:R1:W-:Y:S01]  /*10d20*/  STL [R1+0x6c4], R2 ;  /* 0x0006c40201007387 */ /* 0x0003e20000100800 */
[----:B------:R-:W-:-:S03]  /*10d30*/  SHF.R.S32.HI R132, RZ, 0x1f, R6 ;  /* 0x0000001fff847819 */ /* 0x000fc60000011406 */
[----:B------:R-:W-:Y:S01]  /*10d40*/  STL [R1+0x1ec], R3 ;  /* 0x0001ec0301007387 */ /* 0x000fe20000100800 */
[----:B------:R-:W-:Y:S02]  /*10d50*/  SHF.R.S32.HI R133, RZ, 0x1f, R4 ;  /* 0x0000001fff857819 */ /* 0x000fe40000011404 */
[-C--:B------:R-:W-:Y:S02]  /*10d60*/  LEA R150, P1, R6, R124.reuse, 0x2 ;  /* 0x0000007c06967211 */ /* 0x080fe400078210ff */
[-C--:B------:R-:W-:Y:S01]  /*10d70*/  LEA R188, P2, R4, R124.reuse, 0x2 ;  /* 0x0000007c04bc7211 */ /* 0x080fe200078410ff */
[----:B-1----:R-:W2:Y:S01]  /*10d80*/  LDL.LU R2, [R1+0x160] ;  /* 0x0001600001027983 */ /* 0x002ea20000300800 */
[----:B------:R-:W-:Y:S02]  /*10d90*/  SHF.R.S32.HI R131, RZ, 0x1f, R7 ;  /* 0x0000001fff837819 */ /* 0x000fe40000011407 */
[----:B------:R-:W-:Y:S01]  /*10da0*/  SHF.R.S32.HI R134, RZ, 0x1f, R189 ;  /* 0x0000001fff867819 */ /* 0x000fe200000114bd */
[----:B------:R1:W-:Y:S01]  /*10db0*/  STL [R1+0x6c0], R186 ;  /* 0x0006c0ba01007387 */ /* 0x0003e20000100800 */
[----:B------:R-:W-:-:S02]  /*10dc0*/  LEA R146, P0, R7, R124, 0x2 ;  /* 0x0000007c07927211 */ /* 0x000fc400078010ff */
[-C--:B------:R-:W-:Y:S02]  /*10dd0*/  LEA.HI.X R6, R6, R125.reuse, R132, 0x2, P1 ;  /* 0x0000007d06067211 */ /* 0x080fe400008f1484 */
[-C--:B------:R-:W-:Y:S02]  /*10de0*/  LEA.HI.X R0, R4, R125.reuse, R133, 0x2, P2 ;  /* 0x0000007d04007211 */ /* 0x080fe400010f1485 */
[-C--:B-1----:R-:W-:Y:S02]  /*10df0*/  LEA R186, P3, R189, R124.reuse, 0x2 ;  /* 0x0000007cbdba7211 */ /* 0x082fe400078610ff */
[-C--:B------:R-:W-:Y:S02]  /*10e00*/  LEA.HI.X R185, R7, R125.reuse, R131, 0x2, P0 ;  /* 0x0000007d07b97211 */ /* 0x080fe400000f1483 */
[----:B------:R-:W-:Y:S02]  /*10e10*/  LEA.HI.X R4, R189, R125, R134, 0x2, P3 ;  /* 0x0000007dbd047211 */ /* 0x000fe400018f1486 */
[----:B---3--:R-:W-:-:S02]  /*10e20*/  LEA R189, P0, R5, R124, 0x2 ;  /* 0x0000007c05bd7211 */ /* 0x008fc400078010ff */
[----:B------:R-:W-:Y:S02]  /*10e30*/  SHF.R.S32.HI R132, RZ, 0x1f, R9 ;  /* 0x0000001fff847819 */ /* 0x000fe40000011409 */
[-C--:B------:R-:W-:Y:S02]  /*10e40*/  LEA R3, P1, R9, R124.reuse, 0x2 ;  /* 0x0000007c09037211 */ /* 0x080fe400078210ff */
[----:B------:R-:W-:Y:S02]  /*10e50*/  SHF.R.S32.HI R133, RZ, 0x1f, R8 ;  /* 0x0000001fff857819 */ /* 0x000fe40000011408 */
[-C--:B------:R-:W-:Y:S02]  /*10e60*/  LEA R7, P2, R8, R124.reuse, 0x2 ;  /* 0x0000007c08077211 */ /* 0x080fe400078410ff */
[----:B------:R-:W-:Y:S02]  /*10e70*/  SHF.R.S32.HI R134, RZ, 0x1f, R184 ;  /* 0x0000001fff867819 */ /* 0x000fe400000114b8 */
[----:B------:R-:W-:-:S02]  /*10e80*/  LEA R124, P3, R184, R124, 0x2 ;  /* 0x0000007cb87c7211 */ /* 0x000fc400078610ff */
[-C--:B------:R-:W-:Y:S02]  /*10e90*/  LEA.HI.X R132, R9, R125.reuse, R132, 0x2, P1 ;  /* 0x0000007d09847211 */ /* 0x080fe400008f1484 */
[----:B------:R-:W3:Y:S01]  /*10ea0*/  LDL.LU R9, [R1+0x6d0] ;  /* 0x0006d00001097983 */ /* 0x000ee20000300800 */
[-C--:B------:R-:W-:Y:S02]  /*10eb0*/  LEA.HI.X R133, R8, R125.reuse, R133, 0x2, P2 ;  /* 0x0000007d08857211 */ /* 0x080fe400010f1485 */
[----:B------:R-:W-:Y:S01]  /*10ec0*/  LEA.HI.X R134, R184, R125, R134, 0x2, P3 ;  /* 0x0000007db8867211 */ /* 0x000fe200018f1486 */
[----:B------:R-:W4:Y:S04]  /*10ed0*/  LDL.LU R8, [R1+0x6cc] ;  /* 0x0006cc0001087983 */ /* 0x000f280000300800 */
[----:B------:R-:W4:Y:S01]  /*10ee0*/  LDL.LU R184, [R1+0x6c8] ;  /* 0x0006c80001b87983 */ /* 0x000f220000300800 */
[----:B------:R-:W-:-:S04]  /*10ef0*/  SHF.R.S32.HI R131, RZ, 0x1f, R5 ;  /* 0x0000001fff837819 */ /* 0x000fc80000011405 */
[----:B------:R-:W-:Y:S02]  /*10f00*/  LEA.HI.X R131, R5, R125, R131, 0x2, P0 ;  /* 0x0000007d05837211 */ /* 0x000fe400000f1483 */
[----:B------:R-:W1:Y:S01]  /*10f10*/  S2R R5, SR_TID.X ;  /* 0x0000000000057919 */ /* 0x000e620000002100 */
[----:B------:R-:W-:-:S04]  /*10f20*/  IADD3 R13, P2, R13, UR12, RZ ;  /* 0x0000000c0d0d7c10 */ /* 0x000fc8000ff5e0ff */
[----:B------:R-:W-:Y:S02]  /*10f30*/  IADD3.X R154, R154, UR13, RZ, P2, !PT ;  /* 0x0000000d9a9a7c10 */ /* 0x000fe400097fe4ff */
[----:B------:R-:W-:Y:S02]  /*10f40*/  IADD3 R155, P2, R155, UR12, RZ ;  /* 0x0000000c9b9b7c10 */ /* 0x000fe4000ff5e0ff */
[----:B------:R-:W-:Y:S02]  /*10f50*/  IADD3 R10, P6, R10, UR12, RZ ;  /* 0x0000000c0a0a7c10 */ /* 0x000fe4000ffde0ff */
[----:B------:R-:W-:Y:S02]  /*10f60*/  IADD3.X R168, R168, UR13, RZ, P2, !PT ;  /* 0x0000000da8a87c10 */ /* 0x000fe400097fe4ff */
[----:B------:R-:W-:Y:S02]  /*10f70*/  IADD3 R169, P2, R169, UR12, RZ ;  /* 0x0000000ca9a97c10 */ /* 0x000fe4000ff5e0ff */
[----:B------:R-:W-:-:S02]  /*10f80*/  IADD3 R11, P5, R11, UR12, RZ ;  /* 0x0000000c0b0b7c10 */ /* 0x000fc4000ffbe0ff */
[----:B------:R-:W-:Y:S02]  /*10f90*/  IADD3.X R20, R20, UR13, RZ, P6, !PT ;  /* 0x0000000d14147c10 */ /* 0x000fe4000b7fe4ff */
[----:B------:R-:W-:Y:S02]  /*10fa0*/  IADD3 R21, P6, R21, UR12, RZ ;  /* 0x0000000c15157c10 */ /* 0x000fe4000ffde0ff */
[----:B------:R-:W-:Y:S02]  /*10fb0*/  IADD3 R12, P3, R12, UR12, RZ ;  /* 0x0000000c0c0c7c10 */ /* 0x000fe4000ff7e0ff */
[----:B------:R-:W-:Y:S02]  /*10fc0*/  IADD3.X R179, R179, UR13, RZ, P2, !PT ;  /* 0x0000000db3b37c10 */ /* 0x000fe400097fe4ff */
[----:B------:R-:W-:Y:S02]  /*10fd0*/  IADD3.X R22, R22, UR13, RZ, P5, !PT ;  /* 0x0000000d16167c10 */ /* 0x000fe4000affe4ff */
[----:B------:R-:W-:-:S02]  /*10fe0*/  IADD3 R198, P2, R198, UR12, RZ ;  /* 0x0000000cc6c67c10 */ /* 0x000fc4000ff5e0ff */
[----:B------:R-:W-:Y:S02]  /*10ff0*/  IADD3 R23, P5, R23, UR12, RZ ;  /* 0x0000000c17177c10 */ /* 0x000fe4000ffbe0ff */
[----:B------:R-:W-:Y:S02]  /*11000*/  IADD3.X R162, R162, UR13, RZ, P6, !PT ;  /* 0x0000000da2a27c10 */ /* 0x000fe4000b7fe4ff */
[----:B-1----:R-:W-:Y:S02]  /*11010*/  SHF.R.U32.HI R5, RZ, 0x6, R5 ;  /* 0x00000006ff057819 */ /* 0x002fe40000011605 */
[----:B------:R-:W-:Y:S02]  /*11020*/  IADD3.X R152, R152, UR13, RZ, P3, !PT ;  /* 0x0000000d98987c10 */ /* 0x000fe40009ffe4ff */
[----:B------:R-:W-:Y:S02]  /*11030*/  IADD3 R163, P6, R163, UR12, RZ ;  /* 0x0000000ca3a37c10 */ /* 0x000fe4000ffde0ff */
[----:B------:R-:W-:-:S02]  /*11040*/  IADD3 R153, P3, R153, UR12, RZ ;  /* 0x0000000c99997c10 */ /* 0x000fc4000ff7e0ff */
[----:B------:R-:W-:Y:S02]  /*11050*/  IADD3.X R197, R197, UR13, RZ, P2, !PT ;  /* 0x0000000dc5c57c10 */ /* 0x000fe400097fe4ff */
[----:B------:R-:W-:Y:S02]  /*11060*/  SGXT.U32 R5, R5, 0x1 ;  /* 0x000000010505781a */ /* 0x000fe40000000000 */
[----:B------:R-:W-:Y:S02]  /*11070*/  IADD3.X R164, R164, UR13, RZ, P5, !PT ;  /* 0x0000000da4a47c10 */ /* 0x000fe4000affe4ff */
[----:B------:R-:W-:Y:S02]  /*11080*/  IADD3 R212, P2, R212, UR12, RZ ;  /* 0x0000000cd4d47c10 */ /* 0x000fe4000ff5e0ff */
[----:B------:R-:W-:Y:S02]  /*11090*/  IADD3 R165, P5, R165, UR12, RZ ;  /* 0x0000000ca5a57c10 */ /* 0x000fe4000ffbe0ff */
[----:B------:R-:W-:-:S02]  /*110a0*/  IADD3.X R176, R176, UR13, RZ, P6, !PT ;  /* 0x0000000db0b07c10 */ /* 0x000fc4000b7fe4ff */
[----:B------:R-:W-:Y:S02]  /*110b0*/  IADD3.X R166, R166, UR13, RZ, P3, !PT ;  /* 0x0000000da6a67c10 */ /* 0x000fe40009ffe4ff */
[----:B------:R-:W-:Y:S02]  /*110c0*/  IADD3 R192, P6, R192, UR12, RZ ;  /* 0x0000000cc0c07c10 */ /* 0x000fe4000ffde0ff */
[----:B------:R-:W-:Y:S02]  /*110d0*/  IADD3 R167, P3, R167, UR12, RZ ;  /* 0x0000000ca7a77c10 */ /* 0x000fe4000ff7e0ff */
[----:B------:R-:W-:Y:S02]  /*110e0*/  LOP3.LUT R5, R5, 0x3e, RZ, 0xfc, !PT ;  /* 0x0000003e05057812 */ /* 0x000fe400078efcff */
[----:B------:R-:W-:Y:S02]  /*110f0*/  IADD3.X R211, R211, UR13, RZ, P2, !PT ;  /* 0x0000000dd3d37c10 */ /* 0x000fe400097fe4ff */
[----:B------:R-:W-:-:S02]  /*11100*/  IADD3.X R177, R177, UR13, RZ, P5, !PT ;  /* 0x0000000db1b17c10 */ /* 0x000fc4000affe4ff */
[----:B------:R-:W-:Y:S02]  /*11110*/  IADD3 R226, P2, R226, UR12, RZ ;  /* 0x0000000ce2e27c10 */ /* 0x000fe4000ff5e0ff */
[----:B------:R-:W-:Y:S02]  /*11120*/  IADD3 R194, P5, R194, UR12, RZ ;  /* 0x0000000cc2c27c10 */ /* 0x000fe4000ffbe0ff */
[----:B------:R-:W-:Y:S02]  /*11130*/  IADD3.X R183, R183, UR13, RZ, P6, !PT ;  /* 0x0000000db7b77c10 */ /* 0x000fe4000b7fe4ff */
[----:B------:R-:W-:Y:S02]  /*11140*/  IADD3.X R178, R178, UR13, RZ, P3, !PT ;  /* 0x0000000db2b27c10 */ /* 0x000fe40009ffe4ff */
[----:B------:R-:W-:Y:S01]  /*11150*/  IADD3 R206, P6, R206, UR12, RZ ;  /* 0x0000000ccece7c10 */ /* 0x000fe2000ffde0ff */
[----:B--2---:R-:W-:Y:S01]  /*11160*/  IMAD R2, R5, R2, RZ ;  /* 0x0000000205027224 */ /* 0x004fe200078e02ff */
[----:B------:R-:W-:-:S02]  /*11170*/  IADD3 R196, P3, R196, UR12, RZ ;  /* 0x0000000cc4c47c10 */ /* 0x000fc4000ff7e0ff */
[----:B------:R-:W-:Y:S02]  /*11180*/  IADD3.X R225, R225, UR13, RZ, P2, !PT ;  /* 0x0000000de1e17c10 */ /* 0x000fe400097fe4ff */
[----:B------:R-:W-:Y:S02]  /*11190*/  IADD3.X R193, R193, UR13, RZ, P5, !PT ;  /* 0x0000000dc1c17c10 */ /* 0x000fe4000affe4ff */
[----:B------:R-:W-:Y:S02]  /*111a0*/  IADD3 R240, P2, R240, UR12, RZ ;  /* 0x0000000cf0f07c10 */ /* 0x000fe4000ff5e0ff */
[----:B------:R-:W-:Y:S02]  /*111b0*/  IADD3 R208, P5, R208, UR12, RZ ;  /* 0x0000000cd0d07c10 */ /* 0x000fe4000ffbe0ff */
[----:B------:R-:W-:Y:S02]  /*111c0*/  IADD3.X R205, R205, UR13, RZ, P6, !PT ;  /* 0x0000000dcdcd7c10 */ /* 0x000fe4000b7fe4ff */
[----:B------:R-:W-:-:S02]  /*111d0*/  IADD3.X R195, R195, UR13, RZ, P3, !PT ;  /* 0x0000000dc3c37c10 */ /* 0x000fc40009ffe4ff */
[----:B------:R-:W-:Y:S01]  /*111e0*/  IADD3 R220, P6, R220, UR12, RZ ;  /* 0x0000000cdcdc7c10 */ /* 0x000fe2000ffde0ff */
[----:B------:R1:W-:Y:S01]  /*111f0*/  STL [R1+0x288], R2 ;  /* 0x0002880201007387 */ /* 0x0003e20000100800 */
[----:B------:R-:W-:Y:S02]  /*11200*/  IADD3 R210, P3, R210, UR12, RZ ;  /* 0x0000000cd2d27c10 */ /* 0x000fe4000ff7e0ff */
[----:B------:R-:W-:Y:S02]  /*11210*/  IADD3.X R239, R239, UR13, RZ, P2, !PT ;  /* 0x0000000defef7c10 */ /* 0x000fe400097fe4ff */
[----:B------:R-:W-:Y:S02]  /*11220*/  IADD3.X R207, R207, UR13, RZ, P5, !PT ;  /* 0x0000000dcfcf7c10 */ /* 0x000fe4000affe4ff */
[----:B------:R-:W-:Y:S02]  /*11230*/  IADD3 R222, P5, R222, UR12, RZ ;  /* 0x0000000cdede7c10 */ /* 0x000fe4000ffbe0ff */
[----:B------:R-:W-:-:S02]  /*11240*/  IADD3.X R219, R219, UR13, RZ, P6, !PT ;  /* 0x0000000ddbdb7c10 */ /* 0x000fc4000b7fe4ff */
[----:B-1----:R-:W-:Y:S02]  /*11250*/  IADD3 R2, P2, R123, UR12, RZ ;  /* 0x0000000c7b027c10 */ /* 0x002fe4000ff5e0ff */
[----:B------:R-:W-:Y:S02]  /*11260*/  IADD3.X R209, R209, UR13, RZ, P3, !PT ;  /* 0x0000000dd1d17c10 */ /* 0x000fe40009ffe4ff */
[----:B------:R-:W-:Y:S02]  /*11270*/  IADD3 R234, P6, R234, UR12, RZ ;  /* 0x0000000ceaea7c10 */ /* 0x000fe4000ffde0ff */
[----:B------:R-:W-:Y:S01]  /*11280*/  IADD3 R224, P3, R224, UR12, RZ ;  /* 0x0000000ce0e07c10 */ /* 0x000fe2000ff7e0ff */
[----:B------:R1:W-:Y:S01]  /*11290*/  STL [R1+0x4], R2 ;  /* 0x0000040201007387 */ /* 0x0003e20000100800 */
[----:B------:R-:W-:Y:S02]  /*112a0*/  IADD3.X R221, R221, UR13, RZ, P5, !PT ;  /* 0x0000000ddddd7c10 */ /* 0x000fe4000affe4ff */
[----:B------:R-:W-:-:S02]  /*112b0*/  IADD3 R236, P5, R236, UR12, RZ ;  /* 0x0000000cecec7c10 */ /* 0x000fc4000ffbe0ff */
[----:B------:R-:W-:Y:S02]  /*112c0*/  IADD3.X R233, R233, UR13, RZ, P6, !PT ;  /* 0x0000000de9e97c10 */ /* 0x000fe4000b7fe4ff */
[----:B------:R-:W-:Y:S02]  /*112d0*/  IADD3.X R223, R223, UR13, RZ, P3, !PT ;  /* 0x0000000ddfdf7c10 */ /* 0x000fe40009ffe4ff */
[----:B------:R-:W-:Y:S02]  /*112e0*/  IADD3 R248, P6, R248, UR12, RZ ;  /* 0x0000000cf8f87c10 */ /* 0x000fe4000ffde0ff */
[----:B------:R-:W-:Y:S02]  /*112f0*/  IADD3 R238, P3, R238, UR12, RZ ;  /* 0x0000000ceeee7c10 */ /* 0x000fe4000ff7e0ff */
[----:B------:R-:W-:Y:S02]  /*11300*/  IADD3.X R235, R235, UR13, RZ, P5, !PT ;  /* 0x0000000debeb7c10 */ /* 0x000fe4000affe4ff */
[----:B------:R-:W-:-:S02]  /*11310*/  IADD3 R250, P5, R250, UR12, RZ ;  /* 0x0000000cfafa7c10 */ /* 0x000fc4000ffbe0ff */
[----:B------:R-:W-:Y:S02]  /*11320*/  IADD3.X R247, R247, UR13, RZ, P6, !PT ;  /* 0x0000000df7f77c10 */ /* 0x000fe4000b7fe4ff */
[----:B------:R-:W-:Y:S02]  /*11330*/  IADD3.X R237, R237, UR13, RZ, P3, !PT ;  /* 0x0000000deded7c10 */ /* 0x000fe40009ffe4ff */
[----:B------:R-:W-:Y:S02]  /*11340*/  IADD3 R252, P3, R252, UR12, RZ ;  /* 0x0000000cfcfc7c10 */ /* 0x000fe4000ff7e0ff */
[----:B------:R-:W-:Y:S02]  /*11350*/  IADD3.X R249, R249, UR13, RZ, P5, !PT ;  /* 0x0000000df9f97c10 */ /* 0x000fe4000affe4ff */
[----:B------:R-:W-:Y:S02]  /*11360*/  IADD3.X R251, R251, UR13, RZ, P3, !PT ;  /* 0x0000000dfbfb7c10 */ /* 0x000fe40009ffe4ff */
[----:B---3--:R-:W-:-:S02]  /*11370*/  IADD3 R9, P4, R9, UR12, RZ ;  /* 0x0000000c09097c10 */ /* 0x008fc4000ff9e0ff */
[----:B----4-:R-:W-:Y:S02]  /*11380*/  IADD3 R8, P0, R8, UR12, RZ ;  /* 0x0000000c08087c10 */ /* 0x010fe4000ff1e0ff */
[----:B------:R-:W-:Y:S02]  /*11390*/  IADD3 R184, P1, R184, UR12, RZ ;  /* 0x0000000cb8b87c10 */ /* 0x000fe4000ff3e0ff */
[----:B------:R-:W-:Y:S02]  /*113a0*/  IADD3.X R16, R16, UR13, RZ, P0, !PT ;  /* 0x0000000d10107c10 */ /* 0x000fe400087fe4ff */
[----:B------:R-:W-:Y:S02]  /*113b0*/  IADD3.X R14, R14, UR13, RZ, P1, !PT ;  /* 0x0000000d0e0e7c10 */ /* 0x000fe40008ffe4ff */
[----:B------:R-:W-:Y:S02]  /*113c0*/  IADD3 R15, P1, R15, UR12, RZ ;  /* 0x0000000c0f0f7c10 */ /* 0x000fe4000ff3e0ff */
        /* <DEDUP_REMOVED lines=42> */
[----:B-1----:R-:W-:Y:S01]  /*11670*/  IADD3 R2, P0, R121, UR12, RZ ;  /* 0x0000000c79027c10 */ /* 0x002fe2000ff1e0ff */
[----:B------:R1:W-:Y:S01]  /*11680*/  STL [R1+0x10], R5 ;  /* 0x0000100501007387 */ /* 0x0003e20000100800 */
[----:B------:R-:W-:-:S03]  /*11690*/  IADD3.X R245, R245, UR13, RZ, P4, !PT ;  /* 0x0000000df5f57c10 */ /* 0x000fc6000a7fe4ff */
[----:B------:R2:W-:Y:S01]  /*116a0*/  STL [R1+0x18], R2 ;  /* 0x0000180201007387 */ /* 0x0005e20000100800 */
[----:B-1----:R-:W-:Y:S02]  /*116b0*/  IADD3 R5, P4, R120, UR12, RZ ;  /* 0x0000000c78057c10 */ /* 0x002fe4000ff9e0ff */
[----:B--2---:R-:W-:-:S03]  /*116c0*/  IADD3 R2, P6, R119, UR12, RZ ;  /* 0x0000000c77027c10 */ /* 0x004fc6000ffde0ff */
[----:B------:R1:W-:Y:S04]  /*116d0*/  STL [R1+0x20], R5 ;  /* 0x0000200501007387 */ /* 0x0003e80000100800 */
[----:B------:R2:W-:Y:S01]  /*116e0*/  STL [R1+0x28], R2 ;  /* 0x0000280201007387 */ /* 0x0005e20000100800 */
[----:B-1----:R-:W-:Y:S02]  /*116f0*/  IADD3 R5, P5, R118, UR12, RZ ;  /* 0x0000000c76057c10 */ /* 0x002fe4000ffbe0ff */
[----:B--2---:R-:W-:-:S03]  /*11700*/  IADD3 R2, P3, R117, UR12, RZ ;  /* 0x0000000c75027c10 */ /* 0x004fc6000ff7e0ff */
[----:B------:R1:W-:Y:S04]  /*11710*/  STL [R1+0x30], R5 ;  /* 0x0000300501007387 */ /* 0x0003e80000100800 */
[----:B------:R2:W-:Y:S01]  /*11720*/  STL [R1+0x38], R2 ;  /* 0x0000380201007387 */ /* 0x0005e20000100800 */
[----:B-1----:R-:W-:Y:S02]  /*11730*/  IADD3.X R5, R116, UR13, RZ, P2, !PT ;  /* 0x0000000d74057c10 */ /* 0x002fe400097fe4ff */
[----:B--2---:R-:W-:-:S03]  /*11740*/  IADD3 R2, P2, R115, UR12, RZ ;  /* 0x0000000c73027c10 */ /* 0x004fc6000ff5e0ff */
[----:B------:R1:W-:Y:S04]  /*11750*/  STL [R1], R5 ;  /* 0x0000000501007387 */ /* 0x0003e80000100800 */
[----:B------:R2:W-:Y:S01]  /*11760*/  STL [R1+0x40], R2 ;  /* 0x0000400201007387 */ /* 0x0005e20000100800 */
[----:B-1----:R-:W-:Y:S02]  /*11770*/  IADD3.X R5, R114, UR13, RZ, P1, !PT ;  /* 0x0000000d72057c10 */ /* 0x002fe40008ffe4ff */
[----:B--2---:R-:W-:-:S03]  /*11780*/  IADD3 R2, P1, R113, UR12, RZ ;  /* 0x0000000c71027c10 */ /* 0x004fc6000ff3e0ff */
[----:B------:R1:W-:Y:S04]  /*11790*/  STL [R1+0x8], R5 ;  /* 0x0000080501007387 */ /* 0x0003e80000100800 */
        /* <DEDUP_REMOVED lines=200> */
[----:B-1----:R-:W2:Y:S04]  /*12420*/  LDL.LU R5, [R1+0x66c] ;  /* 0x00066c0001057983 */ /* 0x002ea80000300800 */
[----:B------:R1:W-:Y:S02]  /*12430*/  STL [R1+0x1d8], R2 ;  /* 0x0001d80201007387 */ /* 0x0003e40000100800 */
[----:B-1----:R-:W-:-:S05]  /*12440*/  IADD3.X R2, R144, UR13, RZ, P4, !PT ;  /* 0x0000000d90027c10 */ /* 0x002fca000a7fe4ff */
[----:B------:R1:W-:Y:S02]  /*12450*/  STL [R1+0x1a4], R2 ;  /* 0x0001a40201007387 */ /* 0x0003e40000100800 */
[----:B-1----:R-:W-:-:S05]  /*12460*/  IADD3 R2, P4, R141, UR12, RZ ;  /* 0x0000000c8d027c10 */ /* 0x002fca000ff9e0ff */
        /* <DEDUP_REMOVED lines=13> */
[----:B-1----:R-:W-:Y:S02]  /*12540*/  IADD3.X R2, R187, UR13, RZ, P2, !PT ;  /* 0x0000000dbb027c10 */ /* 0x002fe400097fe4ff */
[----:B------:R-:W3:Y:S04]  /*12550*/  LDL.LU R187, [R1+0x1ec] ;  /* 0x0001ec0001bb7983 */ /* 0x000ee80000300800 */
[----:B------:R1:W-:Y:S02]  /*12560*/  STL [R1+0x1c4], R2 ;  /* 0x0001c40201007387 */ /* 0x0003e40000100800 */
[----:B-1----:R-:W-:-:S05]  /*12570*/  IADD3 R2, P2, R149, UR12, RZ ;  /* 0x0000000c95027c10 */ /* 0x002fca000ff5e0ff */
[----:B------:R1:W-:Y:S02]  /*12580*/  STL [R1+0x200], R2 ;  /* 0x0002000201007387 */ /* 0x0003e40000100800 */
[----:B-1----:R-:W-:Y:S02]  /*12590*/  IADD3.X R2, R190, UR13, RZ, P1, !PT ;  /* 0x0000000dbe027c10 */ /* 0x002fe40008ffe4ff */
[----:B------:R-:W4:Y:S04]  /*125a0*/  LDL.LU R190, [R1+0x1e4] ;  /* 0x0001e40001be7983 */ /* 0x000f280000300800 */
[----:B------:R1:W-:Y:S02]  /*125b0*/  STL [R1+0x1cc], R2 ;  /* 0x0001cc0201007387 */ /* 0x0003e40000100800 */
[----:B-1----:R-:W-:-:S05]  /*125c0*/  IADD3 R2, P1, R146, UR12, RZ ;  /* 0x0000000c92027c10 */ /* 0x002fca000ff3e0ff */
[----:B------:R1:W-:Y:S02]  /*125d0*/  STL [R1+0x208], R2 ;  /* 0x0002080201007387 */ /* 0x0003e40000100800 */
[----:B-1----:R-:W-:Y:S02]  /*125e0*/  IADD3.X R2, R191, UR13, RZ, P0, !PT ;  /* 0x0000000dbf027c10 */ /* 0x002fe400087fe4ff */
[----:B------:R-:W2:Y:S04]  /*125f0*/  LDL.LU R191, [R1+0x1dc] ;  /* 0x0001dc0001bf7983 */ /* 0x000ea80000300800 */
[----:B------:R1:W-:Y:S02]  /*12600*/  STL [R1+0x1d4], R2 ;  /* 0x0001d40201007387 */ /* 0x0003e40000100800 */
[----:B-1----:R-:W-:-:S05]  /*12610*/  IADD3 R2, P0, R150, UR12, RZ ;  /* 0x0000000c96027c10 */ /* 0x002fca000ff1e0ff */
[----:B------:R1:W-:Y:S04]  /*12620*/  STL [R1+0x210], R2 ;  /* 0x0002100201007387 */ /* 0x0003e80000100800 */
[----:B-1----:R-:W3:Y:S01]  /*12630*/  LDL.LU R2, [R1+0x6c4] ;  /* 0x0006c40001027983 */ /* 0x002ee20000300800 */
[----:B----4-:R-:W-:Y:S02]  /*12640*/  IADD3.X R190, R190, UR13, RZ, P6, !PT ;  /* 0x0000000dbebe7c10 */ /* 0x010fe4000b7fe4ff */
[----:B--2---:R-:W-:-:S05]  /*12650*/  IADD3.X R191, R191, UR13, RZ, P4, !PT ;  /* 0x0000000dbfbf7c10 */ /* 0x004fca000a7fe4ff */
[----:B------:R1:W-:Y:S02]  /*12660*/  STL [R1+0x1dc], R191 ;  /* 0x0001dcbf01007387 */ /* 0x0003e40000100800 */
[----:B-1----:R-:W-:Y:S02]  /*12670*/  IADD3 R191, P4, R188, UR12, RZ ;  /* 0x0000000cbcbf7c10 */ /* 0x002fe4000ff9e0ff */
[----:B------:R-:W-:-:S03]  /*12680*/  IADD3 R188, P6, R186, UR12, RZ ;  /* 0x0000000cbabc7c10 */ /* 0x000fc6000ffde0ff */
[----:B------:R-:W-:Y:S04]  /*12690*/  STL [R1+0x218], R191 ;  /* 0x000218bf01007387 */ /* 0x000fe80000100800 */
[----:B------:R-:W2:Y:S04]  /*126a0*/  LDL.LU R186, [R1+0x6c0] ;  /* 0x0006c00001ba7983 */ /* 0x000ea80000300800 */
[----:B------:R3:W-:Y:S04]  /*126b0*/  STL [R1+0x1e4], R190 ;  /* 0x0001e4be01007387 */ /* 0x0007e80000100800 */
[----:B------:R1:W-:Y:S01]  /*126c0*/  STL [R1+0x220], R188 ;  /* 0x000220bc01007387 */ /* 0x0003e20000100800 */
[----:B---3--:R-:W-:-:S02]  /*126d0*/  IADD3.X R190, R187, UR13, RZ, P5, !PT ;  /* 0x0000000dbbbe7c10 */ /* 0x008fc4000affe4ff */
[----:B------:R-:W-:Y:S02]  /*126e0*/  IADD3 R187, P5, R189, UR12, RZ ;  /* 0x0000000cbdbb7c10 */ /* 0x000fe4000ffbe0ff */
[----:B-1----:R-:W-:Y:S01]  /*126f0*/  IADD3.X R188, R2, UR13, RZ, P3, !PT ;  /* 0x0000000d02bc7c10 */ /* 0x002fe20009ffe4ff */
[----:B------:R-:W-:Y:S04]  /*12700*/  STL [R1+0x1ec], R190 ;  /* 0x0001ecbe01007387 */ /* 0x000fe80000100800 */
[----:B------:R-:W3:Y:S04]  /*12710*/  LDL.LU R2, [R1+0x6bc] ;  /* 0x0006bc0001027983 */ /* 0x000ee80000300800 */
[----:B------:R1:W-:Y:S02]  /*12720*/  STL [R1+0x228], R187 ;  /* 0x000228bb01007387 */ /* 0x0003e40000100800 */
[----:B-1----:R-:W-:-:S02]  /*12730*/  IADD3 R187, P3, R3, UR12, RZ ;  /* 0x0000000c03bb7c10 */ /* 0x002fc4000ff7e0ff */
[----:B------:R-:W4:Y:S04]  /*12740*/  LDL.LU R3, [R1+0x6b8] ;  /* 0x0006b80001037983 */ /* 0x000f280000300800 */
[----:B------:R2:W-:Y:S02]  /*12750*/  STL [R1+0x1f4], R188 ;  /* 0x0001f4bc01007387 */ /* 0x0005e40000100800 */
[----:B--2---:R-:W-:Y:S02]  /*12760*/  IADD3.X R188, R186, UR13, RZ, P2, !PT ;  /* 0x0000000dbabc7c10 */ /* 0x004fe400097fe4ff */
[----:B------:R-:W2:Y:S04]  /*12770*/  LDL.LU R186, [R1+0x6b4] ;  /* 0x0006b40001ba7983 */ /* 0x000ea80000300800 */
[----:B------:R1:W-:Y:S02]  /*12780*/  STL [R1+0x230], R187 ;  /* 0x000230bb01007387 */ /* 0x0003e40000100800 */
[----:B-1----:R-:W-:-:S02]  /*12790*/  IADD3.X R187, R185, UR13, RZ, P1, !PT ;  /* 0x0000000db9bb7c10 */ /* 0x002fc40008ffe4ff */
[----:B------:R-:W2:Y:S04]  /*127a0*/  LDL.LU R185, [R1+0x6b0] ;  /* 0x0006b00001b97983 */ /* 0x000ea80000300800 */
[----:B------:R1:W-:Y:S02]  /*127b0*/  STL [R1+0x1fc], R188 ;  /* 0x0001fcbc01007387 */ /* 0x0003e40000100800 */
[----:B-1----:R-:W-:Y:S02]  /*127c0*/  IADD3.X R188, R6, UR13, RZ, P0, !PT ;  /* 0x0000000d06bc7c10 */ /* 0x002fe400087fe4ff */
[----:B------:R-:W3:Y:S04]  /*127d0*/  LDL.LU R6, [R1+0x6ac] ;  /* 0x0006ac0001067983 */ /* 0x000ee80000300800 */
[----:B------:R1:W-:Y:S02]  /*127e0*/  STL [R1+0x204], R187 ;  /* 0x000204bb01007387 */ /* 0x0003e40000100800 */
[----:B-1----:R-:W-:-:S02]  /*127f0*/  IADD3.X R187, R0, UR13, RZ, P4, !PT ;  /* 0x0000000d00bb7c10 */ /* 0x002fc4000a7fe4ff */
[----:B------:R-:W2:Y:S04]  /*12800*/  LDL.LU R0, [R1+0x6a8] ;  /* 0x0006a80001007983 */ /* 0x000ea80000300800 */
[----:B------:R1:W-:Y:S02]  /*12810*/  STL [R1+0x20c], R188 ;  /* 0x00020cbc01007387 */ /* 0x0003e40000100800 */
[----:B-1----:R-:W-:Y:S02]  /*12820*/  IADD3.X R188, R4, UR13, RZ, P6, !PT ;  /* 0x0000000d04bc7c10 */ /* 0x002fe4000b7fe4ff */
[----:B------:R-:W4:Y:S04]  /*12830*/  LDL.LU R4, [R1+0x6a4] ;  /* 0x0006a40001047983 */ /* 0x000f280000300800 */
[----:B------:R1:W-:Y:S01]  /*12840*/  STL [R1+0x214], R187 ;  /* 0x000214bb01007387 */ /* 0x0003e20000100800 */
[----:B------:R-:W-:-:S03]  /*12850*/  IADD3 R189, P0, R7, UR4, RZ ;  /* 0x0000000407bd7c10 */ /* 0x000fc6000ff1e0ff */
[----:B------:R-:W-:Y:S04]  /*12860*/  STL [R1+0x21c], R188 ;  /* 0x00021cbc01007387 */ /* 0x000fe80000100800 */
[----:B------:R2:W5:Y:S01]  /*12870*/  LDL.LU R7, [R1+0x6a0] ;  /* 0x0006a00001077983 */ /* 0x0005620000300800 */
[----:B-1----:R-:W-:Y:S01]  /*12880*/  IADD3.X R187, R131, UR13, RZ, P5, !PT ;  /* 0x0000000d83bb7c10 */ /* 0x002fe2000affe4ff */
[----:B------:R-:W-:-:S04]  /*12890*/  ULDC.64 UR12, c[0x0][0x218] ;  /* 0x00008600000c7ab9 */ /* 0x000fc80000000a00 */
[----:B------:R1:W-:Y:S04]  /*128a0*/  STL [R1+0x224], R187 ;  /* 0x000224bb01007387 */ /* 0x0003e80000100800 */
[----:B------:R-:W-:Y:S01]  /*128b0*/  STL [R1+0x238], R189 ;  /* 0x000238bd01007387 */ /* 0x000fe20000100800 */
[----:B-1----:R-:W-:Y:S01]  /*128c0*/  IADD3.X R187, R132, UR5, RZ, P3, !PT ;  /* 0x0000000584bb7c10 */ /* 0x002fe20009ffe4ff */
[----:B------:R-:W-:-:S04]  /*128d0*/  ULDC.64 UR4, c[0x0][0x218] ;  /* 0x0000860000047ab9 */ /* 0x000fc80000000a00 */
[----:B------:R-:W-:Y:S01]  /*128e0*/  STL [R1+0x22c], R187 ;  /* 0x00022cbb01007387 */ /* 0x000fe20000100800 */
[----:B---3--:R-:W-:Y:S02]  /*128f0*/  LEA R188, P2, R6, R5, 0x3 ;  /* 0x0000000506bc7211 */ /* 0x008fe400078418ff */
[----:B------:R-:W-:Y:S02]  /*12900*/  SHF.R.S32.HI R135, RZ, 0x1f, R6 ;  /* 0x0000001fff877819 */ /* 0x000fe40000011406 */
[----:B------:R-:W-:Y:S01]  /*12910*/  IADD3 R5, P1, R124, UR4, RZ ;  /* 0x000000047c057c10 */ /* 0x000fe2000ff3e0ff */
[----:B------:R-:W-:-:S04]  /*12920*/  ULDC UR4, c[0x0][0x21c] ;  /* 0x0000870000047ab9 */ /* 0x000fc80000000800 */
[----:B------:R1:W-:Y:S02]  /*12930*/  STL [R1+0x240], R5 ;  /* 0x0002400501007387 */ /* 0x0003e40000100800 */
[----:B-1----:R-:W-:Y:S01]  /*12940*/  IADD3.X R5, R134, UR13, RZ, P1, !PT ;  /* 0x0000000d86057c10 */ /* 0x002fe20008ffe4ff */
[----:B------:R-:W-:Y:S01]  /*12950*/  ULDC UR13, c[0x0][0x238] ;  /* 0x00008e00000d7ab9 */ /* 0x000fe20000000800 */
[C-C-:B----4-:R-:W-:Y:S02]  /*12960*/  LEA.HI.X R189, R6.reuse, R4, R135.reuse, 0x3, P2 ;  /* 0x0000000406bd7211 */ /* 0x150fe400010f1c87 */
[----:B------:R-:W-:Y:S01]  /*12970*/  IADD3.X R4, R133, UR5, RZ, P0, !PT ;  /* 0x0000000585047c10 */ /* 0x000fe200087fe4ff */
[----:B------:R-:W-:Y:S01]  /*12980*/  ULDC UR5, c[0x0][0x238] ;  /* 0x00008e0000057ab9 */ /* 0x000fe20000000800 */
[----:B------:R-:W-:Y:S01]  /*12990*/  IADD3 R3, P0, R3, UR12, RZ ;  /* 0x0000000c03037c10 */ /* 0x000fe2000ff1e0ff */
[----:B------:R-:W-:Y:S02]  /*129a0*/  ULDC UR12, c[0x0][0x238] ;  /* 0x00008e00000c7ab9 */ /* 0x000fe40000000800 */
[----:B------:R1:W-:Y:S04]  /*129b0*/  STL [R1+0x234], R4 ;  /* 0x0002340401007387 */ /* 0x0003e80000100800 */
[----:B-1----:R-:W3:Y:S04]  /*129c0*/  LDL R4, [R1+0x298] ;  /* 0x0002980001047983 */ /* 0x002ee80000100800 */
[----:B------:R1:W-:Y:S04]  /*129d0*/  STL [R1+0x244], R3 ;  /* 0x0002440301007387 */ /* 0x0003e80000100800 */
[----:B-1----:R-:W4:Y:S04]  /*129e0*/  LDL R3, [R1+0x28c] ;  /* 0x00028c0001037983 */ /* 0x002f280000100800 */
[----:B------:R1:W-:Y:S04]  /*129f0*/  STL [R1+0x23c], R5 ;  /* 0x00023c0501007387 */ /* 0x0003e80000100800 */
[----:B------:R-:W2:Y:S04]  /*12a00*/  LDL R191, [R1+0x290] ;  /* 0x0002900001bf7983 */ /* 0x000ea80000100800 */
[----:B------:R-:W2:Y:S04]  /*12a10*/  LDL R190, [R1+0x294] ;  /* 0x0002940001be7983 */ /* 0x000ea80000100800 */
[----:B------:R-:W2:Y:S01]  /*12a20*/  LDL R187, [R1+0x29c] ;  /* 0x00029c0001bb7983 */ /* 0x000ea20000100800 */
[----:B-1----:R-:W-:-:S06]  /*12a30*/  SHF.L.U64.HI R5, R6, 0x2, R135 ;  /* 0x0000000206057819 */ /* 0x002fcc0000010287 */
[----:B------:R1:W5:Y:S01]  /*12a40*/  LDL.LU R5, [R1+0x69c] ;  /* 0x00069c0001057983 */ /* 0x0003620000300800 */
[----:B------:R-:W-:Y:S02]  /*12a50*/  IADD3.X R2, R2, UR4, RZ, P0, !PT ;  /* 0x0000000402027c10 */ /* 0x000fe400087fe4ff */
[----:B------:R-:W-:-:S04]  /*12a60*/  IADD3 R188, P3, R188, UR10, RZ ;  /* 0x0000000abcbc7c10 */ /* 0x000fc8000ff7e0ff */
[----:B------:R-:W-:Y:S01]  /*12a70*/  IADD3.X R189, R189, UR11, RZ, P3, !PT ;  /* 0x0000000bbdbd7c10 */ /* 0x000fe20009ffe4ff */
[----:B------:R-:W-:Y:S01]  /*12a80*/  ULDC UR11, c[0x0][0x238] ;  /* 0x00008e00000b7ab9 */ /* 0x000fe20000000800 */
[----:B---3--:R-:W-:-:S04]  /*12a90*/  SHF.R.S32.HI R136, RZ, 0x1f, R4 ;  /* 0x0000001fff887819 */ /* 0x008fc80000011404 */
[----:B------:R-:W-:Y:S02]  /*12aa0*/  SHF.L.U64.HI R4, R4, 0x2, R136 ;  /* 0x0000000204047819 */ /* 0x000fe40000010288 */
[----:B----4-:R-:W-:-:S03]  /*12ab0*/  SHF.R.S32.HI R137, RZ, 0x1f, R3 ;  /* 0x0000001fff897819 */ /* 0x010fc60000011403 */
[----:B------:R3:W-:Y:S01]  /*12ac0*/  STL [R1+0x258], R4 ;  /* 0x0002580401007387 */ /* 0x0007e20000100800 */
[----:B------:R-:W-:Y:S02]  /*12ad0*/  SHF.L.U64.HI R3, R3, 0x2, R137 ;  /* 0x0000000203037819 */ /* 0x000fe40000010289 */
[----:B--2---:R-:W-:Y:S01]  /*12ae0*/  SHF.R.S32.HI R138, RZ, 0x1f, R191 ;  /* 0x0000001fff8a7819 */ /* 0x004fe200000114bf */
[----:B---3--:R1:W5:Y:S03]  /*12af0*/  LDL.LU R4, [R1+0x698] ;  /* 0x0006980001047983 */ /* 0x0083660000300800 */
[----:B------:R-:W-:Y:S02]  /*12b00*/  SHF.L.U64.HI R191, R191, 0x2, R138 ;  /* 0x00000002bfbf7819 */ /* 0x000fe4000001028a */
[----:B------:R-:W-:Y:S01]  /*12b10*/  SHF.R.S32.HI R139, RZ, 0x1f, R190 ;  /* 0x0000001fff8b7819 */ /* 0x000fe200000114be */
[----:B------:R2:W-:Y:S01]  /*12b20*/  STL [R1+0x25c], R3 ;  /* 0x00025c0301007387 */ /* 0x0005e20000100800 */
[----:B------:R-:W-:-:S03]  /*12b30*/  SHF.R.S32.HI R140, RZ, 0x1f, R187 ;  /* 0x0000001fff8c7819 */ /* 0x000fc600000114bb */
[----:B--2---:R1:W5:Y:S04]  /*12b40*/  LDL.LU R3, [R1+0x694] ;  /* 0x0006940001037983 */ /* 0x0043680000300800 */
[----:B------:R2:W-:Y:S02]  /*12b50*/  STL [R1+0x260], R191 ;  /* 0x000260bf01007387 */ /* 0x0005e40000100800 */
[----:B--2---:R-:W-:Y:S02]  /*12b60*/  SHF.L.U64.HI R191, R190, 0x2, R139 ;  /* 0x00000002bebf7819 */ /* 0x004fe4000001028b */
[----:B------:R-:W-:Y:S02]  /*12b70*/  SHF.L.U64.HI R190, R187, 0x2, R140 ;  /* 0x00000002bbbe7819 */ /* 0x000fe4000001028c */
[----:B------:R-:W-:-:S02]  /*12b80*/  SHF.R.S32.HI R187, RZ, 0x6, R0 ;  /* 0x00000006ffbb7819 */ /* 0x000fc40000011400 */
[----:B------:R-:W2:Y:S01]  /*12b90*/  S2R R0, SR_TID.X ;  /* 0x0000000000007919 */ /* 0x000ea20000002100 */
[----:B------:R3:W-:Y:S04]  /*12ba0*/  STL [R1+0x264], R191 ;  /* 0x000264bf01007387 */ /* 0x0007e80000100800 */
[----:B------:R4:W-:Y:S04]  /*12bb0*/  STL [R1+0x268], R190 ;  /* 0x000268be01007387 */ /* 0x0009e80000100800 */
[----:B------:R1:W-:Y:S01]  /*12bc0*/  STL [R1+0xc], R2 ;  /* 0x00000c0201007387 */ /* 0x0003e20000100800 */
[----:B--2---:R-:W-:-:S04]  /*12bd0*/  SHF.R.U32.HI R0, RZ, 0x6, R0 ;  /* 0x00000006ff007819 */ /* 0x004fc80000011600 */
[----:B------:R-:W-:-:S04]  /*12be0*/  SGXT.U32 R0, R0, 0x1 ;  /* 0x000000010000781a */ /* 0x000fc80000000000 */
[C---:B---3--:R-:W-:Y:S02]  /*12bf0*/  LOP3.LUT R191, R0.reuse, 0x3c, RZ, 0xfc, !PT ;  /* 0x0000003c00bf7812 */ /* 0x048fe400078efcff */
[C---:B----4-:R-:W-:Y:S02]  /*12c00*/  LOP3.LUT R190, R0.reuse, 0x3a, RZ, 0xfc, !PT ;  /* 0x0000003a00be7812 */ /* 0x050fe400078efcff */
[----:B-1----:R-:W-:Y:S01]  /*12c10*/  LOP3.LUT R2, R0, 0x38, RZ, 0xfc, !PT ;  /* 0x0000003800027812 */ /* 0x002fe200078efcff */
[----:B------:R-:W-:Y:S02]  /*12c20*/  IMAD R191, R191, UR5, RZ ;  /* 0x00000005bfbf7c24 */ /* 0x000fe4000f8e02ff */
[----:B------:R-:W-:Y:S02]  /*12c30*/  IMAD R190, R190, UR6, RZ ;  /* 0x00000006bebe7c24 */ /* 0x000fe4000f8e02ff */
[----:B------:R-:W-:Y:S01]  /*12c40*/  IMAD R2, R2, UR11, RZ ;  /* 0x0000000b02027c24 */ /* 0x000fe2000f8e02ff */
[----:B------:R-:W-:Y:S04]  /*12c50*/  STL [R1+0x250], R187 ;  /* 0x000250bb01007387 */ /* 0x000fe80000100800 */
[----:B------:R1:W-:Y:S04]  /*12c60*/  STL [R1+0x304], R191 ;  /* 0x000304bf01007387 */ /* 0x0003e80000100800 */
[----:B------:R2:W-:Y:S04]  /*12c70*/  STL [R1+0x300], R190 ;  /* 0x000300be01007387 */ /* 0x0005e80000100800 */
[----:B------:R3:W-:Y:S01]  /*12c80*/  STL [R1+0x2fc], R2 ;  /* 0x0002fc0201007387 */ /* 0x0007e20000100800 */
[----:B-1----:R-:W-:-:S02]  /*12c90*/  LOP3.LUT R191, R0, 0x34, RZ, 0xfc, !PT ;  /* 0x0000003400bf7812 */ /* 0x002fc400078efcff */
[C---:B--2---:R-:W-:Y:S02]  /*12ca0*/  LOP3.LUT R190, R0.reuse, 0x32, RZ, 0xfc, !PT ;  /* 0x0000003200be7812 */ /* 0x044fe400078efcff */
[----:B---3--:R-:W-:Y:S02]  /*12cb0*/  LOP3.LUT R2, R0, 0x30, RZ, 0xfc, !PT ;  /* 0x0000003000027812 */ /* 0x008fe400078efcff */
[----:B------:R-:W1:Y:S02]  /*12cc0*/  S2R R0, SR_TID.X ;  /* 0x0000000000007919 */ /* 0x000e640000002100 */
[----:B-1----:R-:W-:-:S04]  /*12cd0*/  SHF.R.U32.HI R0, RZ, 0x6, R0 ;  /* 0x00000006ff007819 */ /* 0x002fc80000011600 */
[----:B------:R-:W-:-:S04]  /*12ce0*/  SGXT.U32 R0, R0, 0x1 ;  /* 0x000000010000781a */ /* 0x000fc80000000000 */
[----:B------:R-:W-:-:S05]  /*12cf0*/  LOP3.LUT R0, R0, 0x36, RZ, 0xfc, !PT ;  /* 0x0000003600007812 */ /* 0x000fca00078efcff */
[----:B------:R-:W-:-:S05]  /*12d00*/  IMAD R0, R0, UR12, RZ ;  /* 0x0000000c00007c24 */ /* 0x000fca000f8e02ff */
[----:B------:R1:W-:Y:S02]  /*12d10*/  STL [R1+0x2f8], R0 ;  /* 0x0002f80001007387 */ /* 0x0003e40000100800 */
[----:B-1----:R-:W1:Y:S01]  /*12d20*/  S2R R0, SR_TID.X ;  /* 0x0000000000007919 */ /* 0x002e620000002100 */
[----:B------:R-:W-:Y:S02]  /*12d30*/  IMAD R191, R191, UR13, RZ ;  /* 0x0000000dbfbf7c24 */ /* 0x000fe4000f8e02ff */
[----:B------:R-:W-:Y:S02]  /*12d40*/  IMAD R190, R190, UR14, RZ ;  /* 0x0000000ebebe7c24 */ /* 0x000fe4000f8e02ff */
[----:B------:R-:W-:Y:S01]  /*12d50*/  IMAD R2, R2, UR15, RZ ;  /* 0x0000000f02027c24 */ /* 0x000fe2000f8e02ff */
[----:B------:R2:W-:Y:S04]  /*12d60*/  STL [R1+0x2f4], R191 ;  /* 0x0002f4bf01007387 */ /* 0x0005e80000100800 */
[----:B------:R3:W-:Y:S04]  /*12d70*/  STL [R1+0x2f0], R190 ;  /* 0x0002f0be01007387 */ /* 0x0007e80000100800 */
[----:B------:R4:W-:Y:S01]  /*12d80*/  STL [R1+0x2ec], R2 ;  /* 0x0002ec0201007387 */ /* 0x0009e20000100800 */
[----:B-1----:R-:W-:-:S04]  /*12d90*/  SHF.R.U32.HI R0, RZ, 0x6, R0 ;  /* 0x00000006ff007819 */ /* 0x002fc80000011600 */
[----:B------:R-:W-:-:S04]  /*12da0*/  SGXT.U32 R0, R0, 0x1 ;  /* 0x000000010000781a */ /* 0x000fc80000000000 */
[C---:B--2---:R-:W-:Y:S02]  /*12db0*/  LOP3.LUT R191, R0.reuse, 0x2c, RZ, 0xfc, !PT ;  /* 0x0000002c00bf7812 */ /* 0x044fe400078efcff */
[C---:B---3--:R-:W-:Y:S02]  /*12dc0*/  LOP3.LUT R190, R0.reuse, 0x2a, RZ, 0xfc, !PT ;  /* 0x0000002a00be7812 */ /* 0x048fe400078efcff */
[----:B----4-:R-:W-:Y:S02]  /*12dd0*/  LOP3.LUT R2, R0, 0x28, RZ, 0xfc, !PT ;  /* 0x0000002800027812 */ /* 0x010fe400078efcff */
        /* <DEDUP_REMOVED lines=28> */
[----:B------:R-:W-:Y:S04]  /*12fa0*/  STL [R1+0x2d4], R191 ;  /* 0x0002d4bf01007387 */ /* 0x000fe80000100800 */
[----:B------:R-:W-:Y:S04]  /*12fb0*/  STL [R1+0x2d0], R190 ;  /* 0x0002d0be01007387 */ /* 0x000fe80000100800 */
[----:B------:R2:W-:Y:S02]  /*12fc0*/  STL [R1+0x2cc], R2 ;  /* 0x0002cc0201007387 */ /* 0x0005e40000100800 */
[----:B--2---:R-:W2:Y:S01]  /*12fd0*/  S2R R2, SR_TID.X ;  /* 0x0000000000027919 */ /* 0x004ea20000002100 */
[----:B-1----:R-:W-:-:S04]  /*12fe0*/  SHF.R.U32.HI R0, RZ, 0x6, R0 ;  /* 0x00000006ff007819 */ /* 0x002fc80000011600 */
[----:B------:R-:W-:-:S04]  /*12ff0*/  SGXT.U32 R0, R0, 0x1 ;  /* 0x000000010000781a */ /* 0x000fc80000000000 */
[C---:B------:R-:W-:Y:S02]  /*13000*/  LOP3.LUT R191, R0.reuse, 0x1a, RZ, 0xfc, !PT ;  /* 0x0000001a00bf7812 */ /* 0x040fe400078efcff */
[----:B------:R-:W-:Y:S02]  /*13010*/  LOP3.LUT R190, R0, 0x18, RZ, 0xfc, !PT ;  /* 0x0000001800be7812 */ /* 0x000fe400078efcff */
[----:B------:R-:W1:Y:S01]  /*13020*/  S2R R0, SR_TID.X ;  /* 0x0000000000007919 */ /* 0x000e620000002100 */
[----:B--2---:R-:W-:-:S04]  /*13030*/  SHF.R.U32.HI R2, RZ, 0x6, R2 ;  /* 0x00000006ff027819 */ /* 0x004fc80000011602 */
[----:B------:R-:W-:-:S04]  /*13040*/  SGXT.U32 R2, R2, 0x1 ;  /* 0x000000010202781a */ /* 0x000fc80000000000 */
[----:B------:R-:W-:Y:S02]  /*13050*/  LOP3.LUT R2, R2, 0x1e, RZ, 0xfc, !PT ;  /* 0x0000001e02027812 */ /* 0x000fe400078efcff */
[----:B-1----:R-:W-:-:S04]  /*13060*/  SHF.R.U32.HI R0, RZ, 0x6, R0 ;  /* 0x00000006ff007819 */ /* 0x002fc80000011600 */
[----:B------:R-:W-:Y:S01]  /*13070*/  SGXT.U32 R0, R0, 0x1 ;  /* 0x000000010000781a */ /* 0x000fe20000000000 */
[----:B------:R-:W-:-:S03]  /*13080*/  IMAD R2, R2, UR26, RZ ;  /* 0x0000001a02027c24 */ /* 0x000fc6000f8e02ff */
[----:B------:R-:W-:Y:S02]  /*13090*/  LOP3.LUT R0, R0, 0x1c, RZ, 0xfc, !PT ;  /* 0x0000001c00007812 */ /* 0x000fe400078efcff */
[----:B------:R1:W-:Y:S03]  /*130a0*/  STL [R1+0x2c8], R2 ;  /* 0x0002c80201007387 */ /* 0x0003e60000100800 */
[----:B------:R-:W-:Y:S01]  /*130b0*/  IMAD R0, R0, UR27, RZ ;  /* 0x0000001b00007c24 */ /* 0x000fe2000f8e02ff */
[----:B-1----:R1:W5:Y:S04]  /*130c0*/  LDL.LU R2, [R1+0x690] ;  /* 0x0006900001027983 */ /* 0x0023680000300800 */
[----:B------:R2:W-:Y:S01]  /*130d0*/  STL [R1+0x2c4], R0 ;  /* 0x0002c40001007387 */ /* 0x0005e20000100800 */
[----:B------:R-:W-:Y:S01]  /*130e0*/  IMAD R191, R191, UR28, RZ ;  /* 0x0000001cbfbf7c24 */ /* 0x000fe2000f8e02ff */
[----:B--2---:R-:W2:Y:S01]  /*130f0*/  S2R R0, SR_TID.X ;  /* 0x0000000000007919 */ /* 0x004ea20000002100 */
[----:B------:R-:W-:-:S02]  /*13100*/  IMAD R190, R190, UR29, RZ ;  /* 0x0000001dbebe7c24 */ /* 0x000fc4000f8e02ff */
[----:B------:R-:W-:Y:S01]  /*13110*/  VIADD R187, R187, 0xfffffffe ;  /* 0xfffffffebbbb7836 */ /* 0x000fe20000000000 */
[----:B------:R1:W-:Y:S04]  /*13120*/  STL [R1+0x2c0], R191 ;  /* 0x0002c0bf01007387 */ /* 0x0003e80000100800 */
[----:B------:R1:W-:Y:S04]  /*13130*/  STL [R1+0x2bc], R190 ;  /* 0x0002bcbe01007387 */ /* 0x0003e80000100800 */
[----:B------:R1:W-:Y:S01]  /*13140*/  STL [R1+0x308], R187 ;  /* 0x000308bb01007387 */ /* 0x0003e20000100800 */
[C---:B------:R-:W-:Y:S01]  /*13150*/  SHF.L.U64.HI R185, R186.reuse, 0x2, R185 ;  /* 0x00000002bab97819 */ /* 0x040fe200000102b9 */
[----:B------:R-:W-:Y:S01]  /*13160*/  IMAD.SHL.U32 R186, R186, 0x4, RZ ;  /* 0x00000004baba7824 */ /* 0x000fe200078e00ff */
        /* <DEDUP_REMOVED lines=14> */
[----:B--2---:R-:W-:Y:S02]  /*13250*/  SHF.R.U32.HI R0, RZ, 0x6, R0 ;  /* 0x00000006ff007819 */ /* 0x004fe40000011600 */
        /* <DEDUP_REMOVED lines=50> */
[----:B------:R-:W-:Y:S01]  /*13580*/  SGXT.U32 R0, R0, 0x1 ;  /* 0x000000010000781a */ /* 0x000fe20000000000 */
[----:B------:R-:W-:Y:S01]  /*13590*/  UIADD3 UR8, UR8, -0x80, URZ ;  /* 0xffffff8008087890 */ /* 0x000fe2000fffe03f */
[----:B------:R-:W-:Y:S01]  /*135a0*/  UMOV UR10, 0x1 ;  /* 0x00000001000a7882 */ /* 0x000fe20000000000 */
[----:B------:R-:W-:Y:S01]  /*135b0*/  UMOV UR9, 0xffffffff ;  /* 0xffffffff00097882 */ /* 0x000fe20000000000 */
[----:B-1----:R-:W-:-:S09]  /*135c0*/  UMOV UR4, URZ ;  /* 0x0000003f00047c82 */ /* 0x002fd20008000000 */
.L_x_1:
[----:B------:R-:W-:Y:S01]  /*135d0*/  UIADD3 UR9, UR9, 0x1, URZ ;  /* 0x0000000109097890 */ /* 0x000fe2000fffe03f */
[----:B------:R-:W-:-:S04]  /*135e0*/  DEPBAR.LE SB0, 0x2 ;  /* 0x000080800000791a */ /* 0x000fc80000000000 */
[----:B------:R-:W-:Y:S01]  /*135f0*/  BAR.SYNC.DEFER_BLOCKING 0x0 ;  /* 0x0000000000007b1d */ /* 0x000fe20000010000 */
[----:B------:R-:W-:-:S04]  /*13600*/  UISETP.GT.AND UP0, UPT, UR9, 0x2, UPT ;  /* 0x000000020900788c */ /* 0x000fc8000bf04270 */
[----:B------:R-:W-:Y:S01]  /*13610*/  USEL UR9, UR9, URZ, !UP0 ;  /* 0x0000003f09097287 */ /* 0x000fe2000c000000 */
[----:B------:R-:W2:Y:S03]  /*13620*/  LDL R187, [R1+0x308] ;  /* 0x0003080001bb7983 */ /* 0x000ea60000100800 */
[----:B------:R-:W-:Y:S02]  /*13630*/  ULEA UR5, UR9, UR7, 0xe ;  /* 0x0000000709057291 */ /* 0x000fe4000f8e703f */
[----:B------:R-:W-:Y:S01]  /*13640*/  ULEA UR6, UR9, UR7, 0x10 ;  /* 0x0000000709067291 */ /* 0x000fe2000f8e803f */
[----:B------:R-:W3:Y:S01]  /*13650*/  LDL R190, [R1+0x29c] ;  /* 0x00029c0001be7983 */ /* 0x000ee20000100800 */
[----:B------:R-:W-:Y:S02]  /*13660*/  UIADD3 UR5, UR5, 0x30000, URZ ;  /* 0x0003000005057890 */ /* 0x000fe4000fffe03f */
[----:B------:R-:W-:Y:S01]  /*13670*/  USHF.R.U32.HI UR6, URZ, 0x4, UR6 ;  /* 0x000000043f067899 */ /* 0x000fe20008011606 */
[----:B-----5:R1:W-:Y:S01]  /*13680*/  STL [R1+0x690], R2 ;  /* 0x0006900201007387 */ /* 0x0203e20000100800 */
[----:B------:R-:W-:-:S02]  /*13690*/  USHF.R.U32.HI UR5, URZ, 0x4, UR5 ;  /* 0x000000043f057899 */ /* 0x000fc40008011605 */
[----:B------:R-:W-:Y:S02]  /*136a0*/  USGXT.U32 UR14, UR6, 0xe ;  /* 0x0000000e060e789a */ /* 0x000fe40008000000 */
[----:B------:R-:W-:Y:S01]  /*136b0*/  USGXT.U32 UR12, UR5, 0xe ;  /* 0x0000000e050c789a */ /* 0x000fe20008000000 */
[----:B------:R-:W-:Y:S01]  /*136c0*/  WARPGROUP.ARRIVE ;  /* 0x00000000000079c5 */ /* 0x000fe20000000000 */
[----:B------:R-:W-:Y:S01]  /*136d0*/  UMOV UR15, 0x40000040 ;  /* 0x40000040000f7882 */ /* 0x000fe20000000000 */
[----:B------:R-:W-:Y:S01]  /*136e0*/  UMOV UR13, 0x40000040 ;  /* 0x40000040000d7882 */ /* 0x000fe20000000000 */
[----:B-1----:R-:W4:Y:S01]  /*136f0*/  LDL R2, [R1+0x268] ;  /* 0x0002680001027983 */ /* 0x002f220000100800 */
[----:B------:R-:W-:Y:S01]  /*13700*/  UMOV UR5, URZ ;  /* 0x0000003f00057c82 */ /* 0x000fe20008000000 */
[----:B------:R-:W-:-:S03]  /*13710*/  UMOV UR6, URZ ;  /* 0x0000003f00067c82 */ /* 0x000fc60008000000 */
[----:B------:R-:W-:Y:S01]  /*13720*/  HGMMA.64x256x8.F32.TF32 R24, gdesc[UR12], R24 ;  /* 0x07e000000c1879f0 */ /* 0x000fe20008702818 */
[----:B------:R-:W-:Y:S01]  /*13730*/  UIADD3 UR14, UP1, UR14, 0x2, URZ ;  /* 0x000000020e0e7890 */ /* 0x000fe2000ff3e03f */
[----:B------:R-:W1:Y:S01]  /*13740*/  S2R R191, SR_TID.X ;  /* 0x0000000000bf7919 */ /* 0x000e620000002100 */
[----:B------:R-:W-:Y:S01]  /*13750*/  UIADD3 UR12, UP0, UR12, 0x2, URZ ;  /* 0x000000020c0c7890 */ /* 0x000fe2000ff1e03f */
[----:B------:R-:W-:Y:S01]  /*13760*/  ISETP.GE.AND P1, PT, R0, UR8, PT ;  /* 0x0000000800007c0c */ /* 0x000fe2000bf26270 */
[----:B------:R-:W-:Y:S01]  /*13770*/  UIADD3.X UR15, UR6, 0x40000040, URZ, UP1, !UPT ;  /* 0x40000040060f7890 */ /* 0x000fe20008ffe43f */
[----:B------:R-:W4:Y:S01]  /*13780*/  LDL R0, [R1+0x2d0] ;  /* 0x0002d00001007983 */ /* 0x000f220000100800 */
[----:B------:R-:W-:Y:S02]  /*13790*/  UIADD3.X UR13, UR5, 0x40000040, URZ, UP0, !UPT ;  /* 0x40000040050d7890 */ /* 0x000fe400087fe43f */
[----:B------:R-:W-:Y:S02]  /*137a0*/  UIADD3.64 UR22, UR14, 0x2, URZ ;  /* 0x000000020e167897 */ /* 0x000fe4000fffe03f */
[----:B------:R-:W-:-:S02]  /*137b0*/  UIADD3.64 UR20, UR12, 0x2, URZ ;  /* 0x000000020c147897 */ /* 0x000fc4000fffe03f */
[----:B------:R-:W-:-:S04]  /*137c0*/  UIADD3 UR10, UR10, 0x1, URZ ;  /* 0x000000010a0a7890 */ /* 0x000fc8000fffe03f */
[----:B------:R-:W-:-:S04]  /*137d0*/  UISETP.GT.AND UP0, UPT, UR10, 0x2, UPT ;  /* 0x000000020a00788c */ /* 0x000fc8000bf04270 */
[----:B------:R-:W-:-:S04]  /*137e0*/  USEL UR10, UR10, URZ, !UP0 ;  /* 0x0000003f0a0a7287 */ /* 0x000fc8000c000000 */
[----:B------:R-:W-:Y:S01]  /*137f0*/  ULEA UR5, UR10, UR7, 0xe ;  /* 0x000000070a057291 */ /* 0x000fe2000f8e703f */
[----:B-1----:R-:W-:-:S04]  /*13800*/  SHF.R.U32.HI R191, RZ, 0x6, R191 ;  /* 0x00000006ffbf7819 */ /* 0x002fc800000116bf */
[----:B------:R-:W-:-:S04]  /*13810*/  SGXT.U32 R191, R191, 0x1 ;  /* 0x00000001bfbf781a */ /* 0x000fc80000000000 */
[----:B------:R-:W-:Y:S01]  /*13820*/  LOP3.LUT R191, R191, 0x2, RZ, 0xfc, !PT ;  /* 0x00000002bfbf7812 */ /* 0x000fe200078efcff */
[----:B------:R-:W-:Y:S01]  /*13830*/  HGMMA.64x256x8.F32.TF32 R24, gdesc[UR12], R24 ;  /* 0x07e000000c1879f0 */ /* 0x000fe20008702818 */
[----:B--2---:R-:W-:Y:S02]  /*13840*/  ISETP.LE.AND P0, PT, R187, UR4, PT ;  /* 0x00000004bb007c0c */ /* 0x004fe4000bf03270 */
[----:B------:R-:W-:Y:S02]  /*13850*/  SEL R187, RZ, 0x4, P1 ;  /* 0x00000004ffbb7807 */ /* 0x000fe40000800000 */
[----:B------:R-:W-:Y:S02]  /*13860*/  ISETP.GE.AND P1, PT, R191, UR8, PT ;  /* 0x00000008bf007c0c */ /* 0x000fe4000bf26270 */
[----:B------:R-:W-:Y:S02]  /*13870*/  SEL R187, R187, RZ, !P0 ;  /* 0x000000ffbbbb7207 */ /* 0x000fe40004000000 */
[----:B---3--:R-:W-:-:S02]  /*13880*/  LEA R190, P3, R190, R188, 0x2 ;  /* 0x000000bcbebe7211 */ /* 0x008fc400078610ff */
[----:B------:R-:W-:Y:S02]  /*13890*/  ISETP.NE.U32.AND P2, PT, R187, RZ, PT ;  /* 0x000000ffbb00720c */ /* 0x000fe40003f45070 */
[----:B------:R-:W-:-:S04]  /*138a0*/  SEL R187, RZ, 0x4, P1 ;  /* 0x00000004ffbb7807 */ /* 0x000fc80000800000 */
[----:B------:R-:W-:Y:S01]  /*138b0*/  SEL R187, R187, RZ, !P0 ;  /* 0x000000ffbbbb7207 */ /* 0x000fe20004000000 */
[----:B----4-:R-:W-:-:S03]  /*138c0*/  IMAD.X R191, R189, 0x1, R2, P3 ;  /* 0x00000001bdbf7824 */ /* 0x010fc600018e0602 */
[----:B------:R-:W-:-:S07]  /*138d0*/  ISETP.NE.U32.AND P1, PT, R187, RZ, PT ;  /* 0x000000ffbb00720c */ /* 0x000fce0003f25070 */
[----:B------:R-:W-:Y:S01]  /*138e0*/  HGMMA.64x256x8.F32.TF32 R24, gdesc[UR20], R24 ;  /* 0x07e00000141879f0 */ /* 0x000fe20008702818 */
[----:B------:R-:W-:Y:S01]  /*138f0*/  UIADD3.64 UR22, UR14, 0x4, URZ ;  /* 0x000000040e167897 */ /* 0x000fe2000fffe03f */
[----:B------:R-:W2:Y:S01]  /*13900*/  LDL R2, [R1+0x2cc] ;  /* 0x0002cc0001027983 */ /* 0x000ea20000100800 */
[----:B------:R-:W-:-:S15]  /*13910*/  UIADD3.64 UR20, UR12, 0x4, URZ ;  /* 0x000000040c147897 */ /* 0x000fde000fffe03f */
[----:B------:R-:W-:-:S10]  /*13920*/  NOP ;  /* 0x0000000000007918 */ /* 0x000fd40000000000 */
[----:B------:R-:W-:Y:S01]  /*13930*/  HGMMA.64x256x8.F32.TF32 R24, gdesc[UR20], R24 ;  /* 0x07e00000141879f0 */ /* 0x000fe20008702818 */
[----:B------:R-:W-:Y:S02]  /*13940*/  UIADD3.64 UR22, UR14, 0x7fe, URZ ;  /* 0x000007fe0e167897 */ /* 0x000fe4000fffe03f */
        /* <DEDUP_REMOVED lines=8> */
[----:B------:R-:W-:Y:S02]  /*139d0*/  UIADD3.64 UR20, UR12, 0x202, URZ ;  /* 0x000002020c147897 */ /* 0x000fe4000fffe03f */
[----:B------:R-:W-:Y:S02]  /*139e0*/  UIADD3.64 UR14, UR14, 0x804, URZ ;  /* 0x000008040e0e7897 */ /* 0x000fe4000fffe03f */
[----:B------:R-:W-:-:S15]  /*139f0*/  UIADD3.64 UR12, UR12, 0x204, URZ ;  /* 0x000002040c0c7897 */ /* 0x000fde000fffe03f */
[----:B------:R-:W-:-:S06]  /*13a00*/  NOP ;  /* 0x0000000000007918 */ /* 0x000fcc0000000000 */
[----:B------:R-:W-:-:S15]  /*13a10*/  HGMMA.64x256x8.F32.TF32 R24, gdesc[UR20], R24 ;  /* 0x07e00000141879f0 */ /* 0x000fde0008702818 */
[----:B------:R-:W-:-:S13]  /*13a20*/  NOP ;  /* 0x0000000000007918 */ /* 0x000fda0000000000 */
[----:B------:R-:W-:Y:S01]  /*13a30*/  HGMMA.64x256x8.F32.TF32 R24, gdesc[UR12], R24, gsb0 ;  /* 0x07e000000c1879f0 */ /* 0x000fe20008002818 */
[----:B------:R-:W-:Y:S01]  /*13a40*/  VIADD R187, R3, UR5 ;  /* 0x0000000503bb7c36 */ /* 0x000fe20008000000 */
[----:B------:R1:W-:Y:S04]  /*13a50*/  STL [R1+0x694], R3 ;  /* 0x0006940301007387 */ /* 0x0003e80000100800 */
[----:B-1----:R-:W3:Y:S01]  /*13a60*/  LDL R3, [R1+0x264] ;  /* 0x0002640001037983 */ /* 0x002ee20000100800 */
[----:B------:R-:W-:Y:S02]  /*13a70*/  WARPGROUP.DEPBAR.LE gsb0, 0x1 ;  /* 0x00008000000079c5 */ /* 0x000fe40000010100 */
[----:B------:R-:W-:Y:S06]  /*13a80*/  BAR.SYNC.DEFER_BLOCKING 0x0 ;  /* 0x0000000000007b1d */ /* 0x000fec0000010000 */
[----:B------:R-:W-:Y:S01]  /*13a90*/  @!PT LDS RZ, [RZ] ;  /* 0x00000000fffff984 */ /* 0x000fe20000000800 */
[----:B------:R-:W-:Y:S01]  /*13aa0*/  @!PT LDS RZ, [RZ] ;  /* 0x00000000fffff984 */ /* 0x000fe20000000800 */
[----:B------:R-:W-:Y:S01]  /*13ab0*/  @!PT LDS RZ, [RZ] ;  /* 0x00000000fffff984 */ /* 0x000fe20000000800 */
[----:B------:R1:W-:Y:S04]  /*13ac0*/  LDGSTS.E [R187+0x30000], desc[UR16][R190.64], P2 ;  /* 0x30000000bebb7fae */ /* 0x0003e80009121850 */
[----:B------:R-:W1:Y:S02]  /*13ad0*/  LDL R191, [R1+0x294] ;  /* 0x0002940001bf7983 */ /* 0x000e640000100800 */
[----:B-1----:R-:W-:-:S05]  /*13ae0*/  LEA R190, P2, R191, R188, 0x2 ;  /* 0x000000bcbfbe7211 */ /* 0x002fca00078410ff */
[----:B---3--:R-:W-:-:S05]  /*13af0*/  IMAD.X R191, R189, 0x1, R3, P2 ;  /* 0x00000001bdbf7824 */ /* 0x008fca00010e0603 */
[----:B------:R1:W-:Y:S02]  /*13b00*/  LDGSTS.E [R187+0x30008], desc[UR16][R190.64], P1 ;  /* 0x30008000bebb7fae */ /* 0x0003e40008921850 */
[----:B-1----:R-:W1:Y:S01]  /*13b10*/  S2R R191, SR_TID.X ;  /* 0x0000000000bf7919 */ /* 0x002e620000002100 */
[----:B------:R-:W3:Y:S01]  /*13b20*/  S2R R3, SR_TID.X ;  /* 0x0000000000037919 */ /* 0x000ee20000002100 */
[----:B-1----:R-:W-:-:S04]  /*13b30*/  SHF.R.U32.HI R191, RZ, 0x6, R191 ;  /* 0x00000006ffbf7819 */ /* 0x002fc800000116bf */
[----:B------:R-:W-:Y:S02]  /*13b40*/  SGXT.U32 R191, R191, 0x1 ;  /* 0x00000001bfbf781a */ /* 0x000fe40000000000 */
[----:B---3--:R-:W-:Y:S02]  /*13b50*/  SHF.R.U32.HI R3, RZ, 0x6, R3 ;  /* 0x00000006ff037819 */ /* 0x008fe40000011603 */
[----:B------:R-:W-:Y:S02]  /*13b60*/  LOP3.LUT R191, R191, 0x20, RZ, 0xfc, !PT ;  /* 0x00000020bfbf7812 */ /* 0x000fe400078efcff */
[----:B------:R-:W-:Y:S02]  /*13b70*/  SGXT.U32 R3, R3, 0x1 ;  /* 0x000000010303781a */ /* 0x000fe40000000000 */
[----:B------:R-:W-:Y:S02]  /*13b80*/  ISETP.GE.AND P1, PT, R191, UR8, PT ;  /* 0x00000008bf007c0c */ /* 0x000fe4000bf26270 */
[----:B------:R-:W-:-:S02]  /*13b90*/  LOP3.LUT R3, R3, 0x22, RZ, 0xfc, !PT ;  /* 0x0000002203037812 */ /* 0x000fc400078efcff */
[----:B------:R-:W-:Y:S02]  /*13ba0*/  SEL R190, RZ, 0x4, P1 ;  /* 0x00000004ffbe7807 */ /* 0x000fe40000800000 */
[----:B------:R-:W-:Y:S02]  /*13bb0*/  ISETP.GE.AND P1, PT, R3, UR8, PT ;  /* 0x0000000803007c0c */ /* 0x000fe4000bf26270 */
[----:B------:R-:W-:Y:S01]  /*13bc0*/  SEL R190, R190, RZ, !P0 ;  /* 0x000000ffbebe7207 */ /* 0x000fe20004000000 */
[----:B------:R-:W3:Y:S03]  /*13bd0*/  LDL R3, [R1+0x28c] ;  /* 0x00028c0001037983 */ /* 0x000ee60000100800 */
[----:B------:R-:W-:Y:S02]  /*13be0*/  ISETP.NE.U32.AND P2, PT, R190, RZ, PT ;  /* 0x000000ffbe00720c */ /* 0x000fe40003f45070 */
[----:B------:R-:W-:-:S04]  /*13bf0*/  SEL R190, RZ, 0x4, P1 ;  /* 0x00000004ffbe7807 */ /* 0x000fc80000800000 */
[----:B------:R-:W-:-:S04]  /*13c00*/  SEL R190, R190, RZ, !P0 ;  /* 0x000000ffbebe7207 */ /* 0x000fc80004000000 */
[----:B------:R-:W-:Y:S01]  /*13c10*/  ISETP.NE.U32.AND P1, PT, R190, RZ, PT ;  /* 0x000000ffbe00720c */ /* 0x000fe20003f25070 */
[--C-:B--2---:R-:W-:Y:S02]  /*13c20*/  IMAD.WIDE R190, R2, 0x4, R188.reuse ;  /* 0x0000000402be7825 */ /* 0x104fe400078e02bc */
[----:B------:R-:W2:Y:S04]  /*13c30*/  LDL R2, [R1+0x25c] ;  /* 0x00025c0001027983 */ /* 0x000ea80000100800 */
[----:B------:R1:W-:Y:S02]  /*13c40*/  LDGSTS.E [R187+0x32000], desc[UR16][R190.64], P2 ;  /* 0x32000000bebb7fae */ /* 0x0003e40009121850 */
[----:B-1----:R-:W-:-:S05]  /*13c50*/  IMAD.WIDE R190, R0, 0x4, R188 ;  /* 0x0000000400be7825 */ /* 0x002fca00078e02bc */
[----:B------:R1:W-:Y:S04]  /*13c60*/  LDGSTS.E [R187+0x32008], desc[UR16][R190.64], P1 ;  /* 0x32008000bebb7fae */ /* 0x0003e80008921850 */
[----:B------:R-:W4:Y:S01]  /*13c70*/  LDL R191, [R1+0x290] ;  /* 0x0002900001bf7983 */ /* 0x000f220000100800 */
[----:B-1----:R-:W1:Y:S01]  /*13c80*/  S2R R190, SR_TID.X ;  /* 0x0000000000be7919 */ /* 0x002e620000002100 */
[----:B------:R-:W1:Y:S02]  /*13c90*/  S2R R0, SR_TID.X ;  /* 0x0000000000007919 */ /* 0x000e640000002100 */
[----:B-1----:R-:W-:-:S04]  /*13ca0*/  SHF.R.U32.HI R190, RZ, 0x6, R190 ;  /* 0x00000006ffbe7819 */ /* 0x002fc800000116be */
[----:B------:R-:W-:Y:S02]  /*13cb0*/  SGXT.U32 R190, R190, 0x1 ;  /* 0x00000001bebe781a */ /* 0x000fe40000000000 */
[----:B------:R-:W-:Y:S02]  /*13cc0*/  SHF.R.U32.HI R0, RZ, 0x6, R0 ;  /* 0x00000006ff007819 */ /* 0x000fe40000011600 */
[----:B------:R-:W-:Y:S02]  /*13cd0*/  LOP3.LUT R190, R190, 0x4, RZ, 0xfc, !PT ;  /* 0x00000004bebe7812 */ /* 0x000fe400078efcff */
[----:B------:R-:W-:Y:S02]  /*13ce0*/  SGXT.U32 R0, R0, 0x1 ;  /* 0x000000010000781a */ /* 0x000fe40000000000 */
[----:B------:R-:W-:Y:S02]  /*13cf0*/  ISETP.GE.AND P1, PT, R190, UR8, PT ;  /* 0x00000008be007c0c */ /* 0x000fe4000bf26270 */
[----:B------:R-:W-:-:S02]  /*13d00*/  LOP3.LUT R0, R0, 0x6, RZ, 0xfc, !PT ;  /* 0x0000000600007812 */ /* 0x000fc400078efcff */
[----:B------:R-:W-:Y:S02]  /*13d10*/  SEL R187, RZ, 0x4, P1 ;  /* 0x00000004ffbb7807 */ /* 0x000fe40000800000 */
[----:B------:R-:W-:Y:S02]  /*13d20*/  ISETP.GE.AND P1, PT, R0, UR8, PT ;  /* 0x0000000800007c0c */ /* 0x000fe4000bf26270 */
[----:B------:R-:W-:Y:S01]  /*13d30*/  SEL R187, R187, RZ, !P0 ;  /* 0x000000ffbbbb7207 */ /* 0x000fe20004000000 */
[----:B------:R-:W2:Y:S03]  /*13d40*/  LDL R0, [R1+0x2d4] ;  /* 0x0002d40001007983 */ /* 0x000ea60000100800 */
[----:B------:R-:W-:Y:S02]  /*13d50*/  ISETP.NE.U32.AND P2, PT, R187, RZ, PT ;  /* 0x000000ffbb00720c */ /* 0x000fe40003f45070 */
[----:B------:R-:W-:-:S04]  /*13d60*/  SEL R187, RZ, 0x4, P1 ;  /* 0x00000004ffbb7807 */ /* 0x000fc80000800000 */
[----:B------:R-:W-:-:S04]  /*13d70*/  SEL R187, R187, RZ, !P0 ;  /* 0x000000ffbbbb7207 */ /* 0x000fc80004000000 */
[----:B------:R-:W-:Y:S02]  /*13d80*/  ISETP.NE.U32.AND P1, PT, R187, RZ, PT ;  /* 0x000000ffbb00720c */ /* 0x000fe40003f25070 */
[----:B------:R-:W3:Y:S01]  /*13d90*/  LDL R187, [R1+0x68c] ;  /* 0x00068c0001bb7983 */ /* 0x000ee20000100800 */
[----:B----4-:R-:W-:-:S03]  /*13da0*/  LEA R190, P3, R191, R188, 0x2 ;  /* 0x000000bcbfbe7211 */ /* 0x010fc600078610ff */
[----:B------:R-:W4:Y:S01]  /*13db0*/  LDL R191, [R1+0x260] ;  /* 0x0002600001bf7983 */ /* 0x000f220000100800 */
[----:B---3--:R-:W-:Y:S02]  /*13dc0*/  VIADD R187, R187, UR5 ;  /* 0x00000005bbbb7c36 */ /* 0x008fe40008000000 */
[----:B----4-:R-:W-:-:S05]  /*13dd0*/  IMAD.X R191, R189, 0x1, R191, P3 ;  /* 0x00000001bdbf7824 */ /* 0x010fca00018e06bf */
[----:B------:R1:W-:Y:S02]  /*13de0*/  LDGSTS.E [R187+0x30000], desc[UR16][R190.64], P2 ;  /* 0x30000000bebb7fae */ /* 0x0003e40009121850 */
[----:B-1----:R-:W-:Y:S02]  /*13df0*/  LEA R190, P2, R3, R188, 0x2 ;  /* 0x000000bc03be7211 */ /* 0x002fe400078410ff */
[----:B------:R-:W1:Y:S03]  /*13e00*/  S2R R3, SR_TID.X ;  /* 0x0000000000037919 */ /* 0x000e660000002100 */
[----:B--2---:R-:W-:Y:S02]  /*13e10*/  IMAD.X R191, R189, 0x1, R2, P2 ;  /* 0x00000001bdbf7824 */ /* 0x004fe400010e0602 */
[----:B------:R-:W2:Y:S03]  /*13e20*/  S2R R2, SR_TID.X ;  /* 0x0000000000027919 */ /* 0x000ea60000002100 */
[----:B------:R3:W-:Y:S01]  /*13e30*/  LDGSTS.E [R187+0x30008], desc[UR16][R190.64], P1 ;  /* 0x30008000bebb7fae */ /* 0x0007e20008921850 */
[----:B-1----:R-:W-:-:S04]  /*13e40*/  SHF.R.U32.HI R3, RZ, 0x6, R3 ;  /* 0x00000006ff037819 */ /* 0x002fc80000011603 */
[----:B------:R-:W-:Y:S02]  /*13e50*/  SGXT.U32 R3, R3, 0x1 ;  /* 0x000000010303781a */ /* 0x000fe40000000000 */
[----:B--2---:R-:W-:Y:S02]  /*13e60*/  SHF.R.U32.HI R2, RZ, 0x6, R2 ;  /* 0x00000006ff027819 */ /* 0x004fe40000011602 */
[----:B------:R-:W-:Y:S02]  /*13e70*/  LOP3.LUT R3, R3, 0x24, RZ, 0xfc, !PT ;  /* 0x0000002403037812 */ /* 0x000fe400078efcff */
[----:B------:R-:W-:Y:S02]  /*13e80*/  SGXT.U32 R2, R2, 0x1 ;  /* 0x000000010202781a */ /* 0x000fe40000000000 */
[----:B------:R-:W-:Y:S02]  /*13e90*/  ISETP.GE.AND P1, PT, R3, UR8, PT ;  /* 0x0000000803007c0c */ /* 0x000fe4000bf26270 */
[----:B------:R-:W-:Y:S01]  /*13ea0*/  LOP3.LUT R2, R2, 0x26, RZ, 0xfc, !PT ;  /* 0x0000002602027812 */ /* 0x000fe200078efcff */
[----:B------:R-:W2:Y:S01]  /*13eb0*/  LDL R3, [R1+0x2b8] ;  /* 0x0002b80001037983 */ /* 0x000ea20000100800 */
[----:B---3--:R-:W-:-:S02]  /*13ec0*/  SEL R190, RZ, 0x4, P1 ;  /* 0x00000004ffbe7807 */ /* 0x008fc40000800000 */
[----:B------:R-:W-:Y:S02]  /*13ed0*/  ISETP.GE.AND P1, PT, R2, UR8, PT ;  /* 0x0000000802007c0c */ /* 0x000fe4000bf26270 */
[----:B------:R-:W-:Y:S01]  /*13ee0*/  SEL R190, R190, RZ, !P0 ;  /* 0x000000ffbebe7207 */ /* 0x000fe20004000000 */
[----:B------:R-:W3:Y:S03]  /*13ef0*/  LDL R2, [R1+0x688] ;  /* 0x0006880001027983 */ /* 0x000ee60000100800 */
[----:B------:R-:W-:Y:S02]  /*13f00*/  ISETP.NE.U32.AND P2, PT, R190, RZ, PT ;  /* 0x000000ffbe00720c */ /* 0x000fe40003f45070 */
[----:B------:R-:W-:-:S04]  /*13f10*/  SEL R190, RZ, 0x4, P1 ;  /* 0x00000004ffbe7807 */ /* 0x000fc80000800000 */
[----:B------:R-:W-:-:S04]  /*13f20*/  SEL R190, R190, RZ, !P0 ;  /* 0x000000ffbebe7207 */ /* 0x000fc80004000000 */
[----:B------:R-:W-:Y:S01]  /*13f30*/  ISETP.NE.U32.AND P1, PT, R190, RZ, PT ;  /* 0x000000ffbe00720c */ /* 0x000fe20003f25070 */
[--C-:B------:R-:W-:Y:S02]  /*13f40*/  IMAD.WIDE R190, R0, 0x4, R188.reuse ;  /* 0x0000000400be7825 */ /* 0x100fe400078e02bc */
[----:B------:R-:W4:Y:S04]  /*13f50*/  LDL R0, [R1+0x284] ;  /* 0x0002840001007983 */ /* 0x000f280000100800 */
[----:B------:R1:W-:Y:S04]  /*13f60*/  LDGSTS.E [R187+0x32000], desc[UR16][R190.64], P2 ;  /* 0x32000000bebb7fae */ /* 0x0003e80009121850 */
[----:B------:R-:W1:Y:S02]  /*13f70*/  LDL R191, [R1+0x2d8] ;  /* 0x0002d80001bf7983 */ /* 0x000e640000100800 */
[----:B-1----:R-:W-:-:S05]  /*13f80*/  IMAD.WIDE R190, R191, 0x4, R188 ;  /* 0x00000004bfbe7825 */ /* 0x002fca00078e02bc */
[----:B------:R1:W-:Y:S02]  /*13f90*/  LDGSTS.E [R187+0x32008], desc[UR16][R190.64], P1 ;  /* 0x32008000bebb7fae */ /* 0x0003e40008921850 */
[----:B-1----:R-:W1:Y:S01]  /*13fa0*/  S2R R187, SR_TID.X ;  /* 0x0000000000bb7919 */ /* 0x002e620000002100 */
[----:B------:R-:W2:Y:S01]  /*13fb0*/  S2R R190, SR_TID.X ;  /* 0x0000000000be7919 */ /* 0x000ea20000002100 */
[----:B------:R-:W3:Y:S01]  /*13fc0*/  LDL R191, [R1+0x298] ;  /* 0x0002980001bf7983 */ /* 0x000ee20000100800 */
[----:B-1----:R-:W-:-:S04]  /*13fd0*/  SHF.R.U32.HI R187, RZ, 0x6, R187 ;  /* 0x00000006ffbb7819 */ /* 0x002fc800000116bb */
[----:B------:R-:W-:Y:S02]  /*13fe0*/  SGXT.U32 R187, R187, 0x1 ;  /* 0x00000001bbbb781a */ /* 0x000fe40000000000 */
[----:B--2---:R-:W-:Y:S02]  /*13ff0*/  SHF.R.U32.HI R190, RZ, 0x6, R190 ;  /* 0x00000006ffbe7819 */ /* 0x004fe400000116be */
[----:B------:R-:W-:Y:S02]  /*14000*/  LOP3.LUT R187, R187, 0x8, RZ, 0xfc, !PT ;  /* 0x00000008bbbb7812 */ /* 0x000fe400078efcff */
[----:B------:R-:W-:Y:S02]  /*14010*/  SGXT.U32 R190, R190, 0x1 ;  /* 0x00000001bebe781a */ /* 0x000fe40000000000 */
[----:B------:R-:W-:Y:S02]  /*14020*/  ISETP.GE.AND P1, PT, R187, UR8, PT ;  /* 0x00000008bb007c0c */ /* 0x000fe4000bf26270 */
[----:B------:R-:W-:-:S02]  /*14030*/  LOP3.LUT R190, R190, 0xa, RZ, 0xfc, !PT ;  /* 0x0000000abebe7812 */ /* 0x000fc400078efcff */
[----:B------:R-:W-:Y:S02]  /*14040*/  SEL R187, RZ, 0x4, P1 ;  /* 0x00000004ffbb7807 */ /* 0x000fe40000800000 */
[----:B------:R-:W-:Y:S02]  /*14050*/  ISETP.GE.AND P1, PT, R190, UR8, PT ;  /* 0x00000008be007c0c */ /* 0x000fe4000bf26270 */
[----:B------:R-:W-:-:S04]  /*14060*/  SEL R187, R187, RZ, !P0 ;  /* 0x000000ffbbbb7207 */ /* 0x000fc80004000000 */
[----:B------:R-:W-:Y:S02]  /*14070*/  ISETP.NE.U32.AND P2, PT, R187, RZ, PT ;  /* 0x000000ffbb00720c */ /* 0x000fe40003f45070 */
[----:B------:R-:W-:-:S04]  /*14080*/  SEL R187, RZ, 0x4, P1 ;  /* 0x00000004ffbb7807 */ /* 0x000fc80000800000 */
[----:B------:R-:W-:-:S04]  /*14090*/  SEL R187, R187, RZ, !P0 ;  /* 0x000000ffbbbb7207 */ /* 0x000fc80004000000 */
[----:B------:R-:W-:Y:S02]  /*140a0*/  ISETP.NE.U32.AND P1, PT, R187, RZ, PT ;  /* 0x000000ffbb00720c */ /* 0x000fe40003f25070 */
[----:B------:R-:W2:Y:S01]  /*140b0*/  LDL R187, [R1+0x258] ;  /* 0x0002580001bb7983 */ /* 0x000ea20000100800 */
[----:B---3--:R-:W-:-:S05]  /*140c0*/  LEA R190, P3, R191, R188, 0x2 ;  /* 0x000000bcbfbe7211 */ /* 0x008fca00078610ff */
[----:B--2---:R-:W-:Y:S02]  /*140d0*/  IMAD.X R191, R189, 0x1, R187, P3 ;  /* 0x00000001bdbf7824 */ /* 0x004fe400018e06bb */
[----:B------:R-:W-:Y:S02]  /*140e0*/  VIADD R187, R2, UR5 ;  /* 0x0000000502bb7c36 */ /* 0x000fe40008000000 */
[----:B------:R-:W2:Y:S04]  /*140f0*/  LDL R2, [R1+0x2e0] ;  /* 0x0002e00001027983 */ /* 0x000ea80000100800 */
[----:B------:R1:W-:Y:S02]  /*14100*/  LDGSTS.E [R187+0x30000], desc[UR16][R190.64], P2 ;  /* 0x30000000bebb7fae */ /* 0x0003e40009121850 */
[----:B-1----:R-:W-:-:S05]  /*14110*/  IADD3 R190, P2, R3, R188, RZ ;  /* 0x000000bc03be7210 */ /* 0x002fca0007f5e0ff */
[----:B----4-:R-:W-:-:S05]  /*14120*/  IMAD.X R191, R189, 0x1, R0, P2 ;  /* 0x00000001bdbf7824 */ /* 0x010fca00010e0600 */
[----:B------:R1:W-:Y:S04]  /*14130*/  LDGSTS.E [R187+0x30008], desc[UR16][R190.64], P1 ;  /* 0x30008000bebb7fae */ /* 0x0003e80008921850 */
[----:B------:R-:W3:Y:S01]  /*14140*/  LDL R191, [R1+0x2dc] ;  /* 0x0002dc0001bf7983 */ /* 0x000ee20000100800 */
[----:B------:R-:W4:Y:S01]  /*14150*/  S2R R3, SR_TID.X ;  /* 0x0000000000037919 */ /* 0x000f220000002100 */
[----:B------:R-:W1:Y:S01]  /*14160*/  S2R R0, SR_TID.X ;  /* 0x0000000000007919 */ /* 0x000e620000002100 */
[----:B----4-:R-:W-:-:S04]  /*14170*/  SHF.R.U32.HI R3, RZ, 0x6, R3 ;  /* 0x00000006ff037819 */ /* 0x010fc80000011603 */
[----:B------:R-:W-:Y:S02]  /*14180*/  SGXT.U32 R3, R3, 0x1 ;  /* 0x000000010303781a */ /* 0x000fe40000000000 */
[----:B-1----:R-:W-:Y:S02]  /*14190*/  SHF.R.U32.HI R0, RZ, 0x6, R0 ;  /* 0x00000006ff007819 */ /* 0x002fe40000011600 */
[----:B------:R-:W-:Y:S02]  /*141a0*/  LOP3.LUT R3, R3, 0x28, RZ, 0xfc, !PT ;  /* 0x0000002803037812 */ /* 0x000fe400078efcff */
[----:B------:R-:W-:Y:S02]  /*141b0*/  SGXT.U32 R0, R0, 0x1 ;  /* 0x000000010000781a */ /* 0x000fe40000000000 */
[----:B------:R-:W-:Y:S02]  /*141c0*/  ISETP.GE.AND P1, PT, R3, UR8, PT ;  /* 0x0000000803007c0c */ /* 0x000fe4000bf26270 */
[----:B------:R-:W-:Y:S01]  /*141d0*/  LOP3.LUT R0, R0, 0x2a, RZ, 0xfc, !PT ;  /* 0x0000002a00007812 */ /* 0x000fe200078efcff */
[----:B------:R-:W4:Y:S01]  /*141e0*/  LDL R3, [R1+0x2b4] ;  /* 0x0002b40001037983 */ /* 0x000f220000100800 */
[----:B------:R-:W-:-:S02]  /*141f0*/  SEL R190, RZ, 0x4, P1 ;  /* 0x00000004ffbe7807 */ /* 0x000fc40000800000 */
[----:B------:R-:W-:Y:S02]  /*14200*/  ISETP.GE.AND P1, PT, R0, UR8, PT ;  /* 0x0000000800007c0c */ /* 0x000fe4000bf26270 */
[----:B------:R-:W-:Y:S01]  /*14210*/  SEL R190, R190, RZ, !P0 ;  /* 0x000000ffbebe7207 */ /* 0x000fe20004000000 */
[----:B------:R-:W4:Y:S03]  /*14220*/  LDL R0, [R1+0x280] ;  /* 0x0002800001007983 */ /* 0x000f260000100800 */
[----:B------:R-:W-:Y:S02]  /*14230*/  ISETP.NE.U32.AND P2, PT, R190, RZ, PT ;  /* 0x000000ffbe00720c */ /* 0x000fe40003f45070 */
[----:B------:R-:W-:-:S04]  /*14240*/  SEL R190, RZ, 0x4, P1 ;  /* 0x00000004ffbe7807 */ /* 0x000fc80000800000 */
[----:B------:R-:W-:-:S04]  /*14250*/  SEL R190, R190, RZ, !P0 ;  /* 0x000000ffbebe7207 */ /* 0x000fc80004000000 */
[----:B------:R-:W-:Y:S01]  /*14260*/  ISETP.NE.U32.AND P1, PT, R190, RZ, PT ;  /* 0x000000ffbe00720c */ /* 0x000fe20003f25070 */
[----:B---3--:R-:W-:-:S05]  /*14270*/  IMAD.WIDE R190, R191, 0x4, R188 ;  /* 0x00000004bfbe7825 */ /* 0x008fca00078e02bc */
[----:B------:R2:W-:Y:S02]  /*14280*/  LDGSTS.E [R187+0x32000], desc[UR16][R190.64], P2 ;  /* 0x32000000bebb7fae */ /* 0x0005e40009121850 */
[----:B--2---:R-:W-:Y:S02]  /*14290*/  IMAD.WIDE R190, R2, 0x4, R188 ;  /* 0x0000000402be7825 */ /* 0x004fe400078e02bc */
[----:B------:R-:W2:Y:S04]  /*142a0*/  LDL R2, [R1+0x27c] ;  /* 0x00027c0001027983 */ /* 0x000ea80000100800 */
        /* <DEDUP_REMOVED lines=17> */
[----:B------:R-:W3:Y:S01]  /*143c0*/  LDL R187, [R1+0x684] ;  /* 0x0006840001bb7983 */ /* 0x000ee20000100800 */
[----:B----4-:R-:W-:-:S03]  /*143d0*/  IADD3 R190, P3, R3, R188, RZ ;  /* 0x000000bc03be7210 */ /* 0x010fc60007f7e0ff */
[----:B------:R-:W4:Y:S02]  /*143e0*/  LDL R3, [R1+0x2e4] ;  /* 0x0002e40001037983 */ /* 0x000f240000100800 */
[----:B------:R-:W-:Y:S02]  /*143f0*/  IMAD.X R191, R189, 0x1, R0, P3 ;  /* 0x00000001bdbf7824 */ /* 0x000fe400018e0600 */
[----:B------:R-:W4:Y:S01]  /*14400*/  LDL R0, [R1+0x2e8] ;  /* 0x0002e80001007983 */ /* 0x000f220000100800 */
[----:B---3--:R-:W-:-:S05]  /*14410*/  VIADD R187, R187, UR5 ;  /* 0x00000005bbbb7c36 */ /* 0x008fca0008000000 */
[----:B------:R1:W-:Y:S04]  /*14420*/  LDGSTS.E [R187+0x30000], desc[UR16][R190.64], P2 ;  /* 0x30000000bebb7fae */ /* 0x0003e80009121850 */
[----:B------:R-:W1:Y:S02]  /*14430*/  LDL R191, [R1+0x2b0] ;  /* 0x0002b00001bf7983 */ /* 0x000e640000100800 */
[----:B-1----:R-:W-:-:S05]  /*14440*/  IADD3 R190, P2, R191, R188, RZ ;  /* 0x000000bcbfbe7210 */ /* 0x002fca0007f5e0ff */
[----:B--2---:R-:W-:-:S05]  /*14450*/  IMAD.X R191, R189, 0x1, R2, P2 ;  /* 0x00000001bdbf7824 */ /* 0x004fca00010e0602 */
[----:B------:R1:W-:Y:S02]  /*14460*/  LDGSTS.E [R187+0x30008], desc[UR16][R190.64], P1 ;  /* 0x30008000bebb7fae */ /* 0x0003e40008921850 */
[----:B-1----:R-:W1:Y:S01]  /*14470*/  S2R R191, SR_TID.X ;  /* 0x0000000000bf7919 */ /* 0x002e620000002100 */
[----:B------:R-:W2:Y:S01]  /*14480*/  S2R R2, SR_TID.X ;  /* 0x0000000000027919 */ /* 0x000ea20000002100 */
        /* <DEDUP_REMOVED lines=14> */
[----:B------:R-:W-:Y:S01]  /*14570*/  ISETP.NE.U32.AND P1, PT, R190, RZ, PT ;  /* 0x000000ffbe00720c */ /* 0x000fe20003f25070 */
[--C-:B----4-:R-:W-:Y:S02]  /*14580*/  IMAD.WIDE R190, R3, 0x4, R188.reuse ;  /* 0x0000000403be7825 */ /* 0x110fe400078e02bc */
[----:B------:R-:W3:Y:S04]  /*14590*/  LDL R3, [R1+0x274] ;  /* 0x0002740001037983 */ /* 0x000ee80000100800 */
[----:B------:R1:W-:Y:S02]  /*145a0*/  LDGSTS.E [R187+0x32000], desc[UR16][R190.64], P2 ;  /* 0x32000000bebb7fae */ /* 0x0003e40009121850 */
[----:B-1----:R-:W-:-:S05]  /*145b0*/  IMAD.WIDE R190, R0, 0x4, R188 ;  /* 0x0000000400be7825 */ /* 0x002fca00078e02bc */
[----:B------:R1:W-:Y:S02]  /*145c0*/  LDGSTS.E [R187+0x32008], desc[UR16][R190.64], P1 ;  /* 0x32008000bebb7fae */ /* 0x0003e40008921850 */
[----:B-1----:R-:W1:Y:S01]  /*145d0*/  S2R R190, SR_TID.X ;  /* 0x0000000000be7919 */ /* 0x002e620000002100 */
[----:B------:R-:W4:Y:S01]  /*145e0*/  S2R R0, SR_TID.X ;  /* 0x0000000000007919 */ /* 0x000f220000002100 */
[----:B------:R-:W2:Y:S01]  /*145f0*/  LDL R191, [R1+0x2ac] ;  /* 0x0002ac0001bf7983 */ /* 0x000ea20000100800 */
[----:B-1----:R-:W-:-:S04]  /*14600*/  SHF.R.U32.HI R190, RZ, 0x6, R190 ;  /* 0x00000006ffbe7819 */ /* 0x002fc800000116be */
[----:B------:R-:W-:Y:S02]  /*14610*/  SGXT.U32 R190, R190, 0x1 ;  /* 0x00000001bebe781a */ /* 0x000fe40000000000 */
[----:B----4-:R-:W-:Y:S02]  /*14620*/  SHF.R.U32.HI R0, RZ, 0x6, R0 ;  /* 0x00000006ff007819 */ /* 0x010fe40000011600 */
[----:B------:R-:W-:Y:S02]  /*14630*/  LOP3.LUT R190, R190, 0x10, RZ, 0xfc, !PT ;  /* 0x00000010bebe7812 */ /* 0x000fe400078efcff */
[----:B------:R-:W-:Y:S02]  /*14640*/  SGXT.U32 R0, R0, 0x1 ;  /* 0x000000010000781a */ /* 0x000fe40000000000 */
[----:B------:R-:W-:Y:S02]  /*14650*/  ISETP.GE.AND P1, PT, R190, UR8, PT ;  /* 0x00000008be007c0c */ /* 0x000fe4000bf26270 */
[----:B------:R-:W-:-:S02]  /*14660*/  LOP3.LUT R0, R0, 0x12, RZ, 0xfc, !PT ;  /* 0x0000001200007812 */ /* 0x000fc400078efcff */
[----:B------:R-:W-:Y:S02]  /*14670*/  SEL R187, RZ, 0x4, P1 ;  /* 0x00000004ffbb7807 */ /* 0x000fe40000800000 */
[----:B------:R-:W-:Y:S02]  /*14680*/  ISETP.GE.AND P1, PT, R0, UR8, PT ;  /* 0x0000000800007c0c */ /* 0x000fe4000bf26270 */
[----:B------:R-:W-:Y:S01]  /*14690*/  SEL R187, R187, RZ, !P0 ;  /* 0x000000ffbbbb7207 */ /* 0x000fe20004000000 */
[----:B------:R-:W4:Y:S03]  /*146a0*/  LDL R0, [R1+0x2ec] ;  /* 0x0002ec0001007983 */ /* 0x000f260000100800 */
[----:B------:R-:W-:Y:S02]  /*146b0*/  ISETP.NE.U32.AND P2, PT, R187, RZ, PT ;  /* 0x000000ffbb00720c */ /* 0x000fe40003f45070 */
[----:B------:R-:W-:-:S04]  /*146c0*/  SEL R187, RZ, 0x4, P1 ;  /* 0x00000004ffbb7807 */ /* 0x000fc80000800000 */
[----:B------:R-:W-:-:S04]  /*146d0*/  SEL R187, R187, RZ, !P0 ;  /* 0x000000ffbbbb7207 */ /* 0x000fc80004000000 */
[----:B------:R-:W-:Y:S02]  /*146e0*/  ISETP.NE.U32.AND P1, PT, R187, RZ, PT ;  /* 0x000000ffbb00720c */ /* 0x000fe40003f25070 */
[----:B------:R-:W3:Y:S01]  /*146f0*/  LDL R187, [R1+0x278] ;  /* 0x0002780001bb7983 */ /* 0x000ee20000100800 */
[----:B--2---:R-:W-:-:S05]  /*14700*/  IADD3 R190, P3, R191, R188, RZ ;  /* 0x000000bcbfbe7210 */ /* 0x004fca0007f7e0ff */
[----:B---3--:R-:W-:Y:S02]  /*14710*/  IMAD.X R191, R189, 0x1, R187, P3 ;  /* 0x00000001bdbf7824 */ /* 0x008fe400018e06bb */
[----:B------:R-:W-:Y:S02]  /*14720*/  VIADD R187, R2, UR5 ;  /* 0x0000000502bb7c36 */ /* 0x000fe40008000000 */
[----:B------:R-:W2:Y:S04]  /*14730*/  LDL R2, [R1+0x2f0] ;  /* 0x0002f00001027983 */ /* 0x000ea80000100800 */
[----:B------:R1:W-:Y:S04]  /*14740*/  LDGSTS.E [R187+0x30000], desc[UR16][R190.64], P2 ;  /* 0x30000000bebb7fae */ /* 0x0003e80009121850 */
[----:B------:R-:W1:Y:S02]  /*14750*/  LDL R191, [R1+0x2a8] ;  /* 0x0002a80001bf7983 */ /* 0x000e640000100800 */
[----:B-1----:R-:W-:-:S05]  /*14760*/  IADD3 R190, P2, R191, R188, RZ ;  /* 0x000000bcbfbe7210 */ /* 0x002fca0007f5e0ff */
[----:B------:R-:W-:-:S05]  /*14770*/  IMAD.X R191, R189, 0x1, R3, P2 ;  /* 0x00000001bdbf7824 */ /* 0x000fca00010e0603 */
        /* <DEDUP_REMOVED lines=18> */
[--C-:B----4-:R-:W-:Y:S02]  /*148a0*/  IMAD.WIDE R190, R0, 0x4, R188.reuse ;  /* 0x0000000400be7825 */ /* 0x110fe400078e02bc */
[----:B------:R-:W4:Y:S04]  /*148b0*/  LDL R0, [R1+0x26c] ;  /* 0x00026c0001007983 */ /* 0x000f280000100800 */
[----:B------:R2:W-:Y:S02]  /*148c0*/  LDGSTS.E [R187+0x32000], desc[UR16][R190.64], P2 ;  /* 0x32000000bebb7fae */ /* 0x0005e40009121850 */
[----:B--2---:R-:W-:-:S05]  /*148d0*/  IMAD.WIDE R190, R2, 0x4, R188 ;  /* 0x0000000402be7825 */ /* 0x004fca00078e02bc */
[----:B------:R1:W-:Y:S04]  /*148e0*/  LDGSTS.E [R187+0x32008], desc[UR16][R190.64], P1 ;  /* 0x32008000bebb7fae */ /* 0x0003e80008921850 */
[----:B------:R-:W2:Y:S01]  /*148f0*/  LDL R191, [R1+0x2a4] ;  /* 0x0002a40001bf7983 */ /* 0x000ea20000100800 */
        /* <DEDUP_REMOVED lines=18> */
[----:B--2---:R-:W-:-:S03]  /*14a20*/  IADD3 R190, P3, R191, R188, RZ ;  /* 0x000000bcbfbe7210 */ /* 0x004fc60007f7e0ff */
[----:B------:R-:W2:Y:S01]  /*14a30*/  LDL R191, [R1+0x270] ;  /* 0x0002700001bf7983 */ /* 0x000ea20000100800 */
[----:B---3--:R-:W-:Y:S02]  /*14a40*/  VIADD R187, R187, UR5 ;  /* 0x00000005bbbb7c36 */ /* 0x008fe40008000000 */
[----:B--2---:R-:W-:-:S05]  /*14a50*/  IMAD.X R191, R189, 0x1, R191, P3 ;  /* 0x00000001bdbf7824 */ /* 0x004fca00018e06bf */
[----:B------:R1:W-:Y:S02]  /*14a60*/  LDGSTS.E [R187+0x30000], desc[UR16][R190.64], P2 ;  /* 0x30000000bebb7fae */ /* 0x0003e40009121850 */
[----:B-1----:R-:W-:-:S05]  /*14a70*/  IADD3 R190, P2, R3, R188, RZ ;  /* 0x000000bc03be7210 */ /* 0x002fca0007f5e0ff */
[----:B----4-:R-:W-:Y:S02]  /*14a80*/  IMAD.X R191, R189, 0x1, R0, P2 ;  /* 0x00000001bdbf7824 */ /* 0x010fe400010e0600 */
        /* <DEDUP_REMOVED lines=19> */
[----:B------:R-:W-:-:S05]  /*14bc0*/  IMAD.WIDE R190, R2, 0x4, R188 ;  /* 0x0000000402be7825 */ /* 0x000fca00078e02bc */
[----:B------:R2:W-:Y:S02]  /*14bd0*/  LDGSTS.E [R187+0x32000], desc[UR16][R190.64], P2 ;  /* 0x32000000bebb7fae */ /* 0x0005e40009121850 */
[----:B--2---:R-:W-:Y:S02]  /*14be0*/  IMAD.WIDE R190, R0, 0x4, R188 ;  /* 0x0000000400be7825 */ /* 0x004fe400078e02bc */
[----:B------:R-:W2:Y:S01]  /*14bf0*/  LDL R0, [R1+0x2bc] ;  /* 0x0002bc0001007983 */ /* 0x000ea20000100800 */
[----:B------:R-:W1:Y:S03]  /*14c00*/  S2R R2, SR_TID.X ;  /* 0x0000000000027919 */ /* 0x000e660000002100 */
[----:B------:R4:W-:Y:S02]  /*14c10*/  LDGSTS.E [R187+0x32008], desc[UR16][R190.64], P1 ;  /* 0x32008000bebb7fae */ /* 0x0009e40008921850 */
[----:B----4-:R-:W4:Y:S01]  /*14c20*/  S2R R191, SR_TID.X ;  /* 0x0000000000bf7919 */ /* 0x010f220000002100 */
[----:B------:R-:W4:Y:S01]  /*14c30*/  S2R R190, SR_TID.X ;  /* 0x0000000000be7919 */ /* 0x000f220000002100 */
[----:B-1----:R-:W-:-:S04]  /*14c40*/  SHF.R.U32.HI R2, RZ, 0x6, R2 ;  /* 0x00000006ff027819 */ /* 0x002fc80000011602 */
[----:B------:R-:W-:-:S04]  /*14c50*/  SGXT.U32 R2, R2, 0x1 ;  /* 0x000000010202781a */ /* 0x000fc80000000000 */
[----:B------:R-:W-:-:S04]  /*14c60*/  LOP3.LUT R2, R2, 0x18, RZ, 0xfc, !PT ;  /* 0x0000001802027812 */ /* 0x000fc800078efcff */
[----:B------:R-:W-:Y:S02]  /*14c70*/  ISETP.GE.AND P1, PT, R2, UR8, PT ;  /* 0x0000000802007c0c */ /* 0x000fe4000bf26270 */
[----:B------:R-:W2:Y:S01]  /*14c80*/  LDL R2, [R1+0x2fc] ;  /* 0x0002fc0001027983 */ /* 0x000ea20000100800 */
[----:B----4-:R-:W-:Y:S02]  /*14c90*/  SHF.R.U32.HI R191, RZ, 0x6, R191 ;  /* 0x00000006ffbf7819 */ /* 0x010fe400000116bf */
[----:B------:R-:W-:Y:S02]  /*14ca0*/  SHF.R.U32.HI R190, RZ, 0x6, R190 ;  /* 0x00000006ffbe7819 */ /* 0x000fe400000116be */
[----:B------:R-:W-:Y:S02]  /*14cb0*/  SGXT.U32 R191, R191, 0x1 ;  /* 0x00000001bfbf781a */ /* 0x000fe40000000000 */
[----:B------:R-:W-:Y:S02]  /*14cc0*/  SGXT.U32 R190, R190, 0x1 ;  /* 0x00000001bebe781a */ /* 0x000fe40000000000 */
[----:B------:R-:W-:-:S02]  /*14cd0*/  SEL R187, RZ, 0x4, P1 ;  /* 0x00000004ffbb7807 */ /* 0x000fc40000800000 */
[----:B------:R-:W-:Y:S02]  /*14ce0*/  LOP3.LUT R190, R190, 0x1a, RZ, 0xfc, !PT ;  /* 0x0000001abebe7812 */ /* 0x000fe400078efcff */
[----:B------:R-:W-:Y:S02]  /*14cf0*/  LOP3.LUT R191, R191, 0x38, RZ, 0xfc, !PT ;  /* 0x00000038bfbf7812 */ /* 0x000fe400078efcff */
[----:B------:R-:W-:Y:S02]  /*14d00*/  SEL R187, R187, RZ, !P0 ;  /* 0x000000ffbbbb7207 */ /* 0x000fe40004000000 */
[----:B------:R-:W-:Y:S02]  /*14d10*/  ISETP.GE.AND P1, PT, R190, UR8, PT ;  /* 0x00000008be007c0c */ /* 0x000fe4000bf26270 */
[----:B------:R-:W-:Y:S02]  /*14d20*/  ISETP.GE.AND P2, PT, R191, UR8, PT ;  /* 0x00000008bf007c0c */ /* 0x000fe4000bf46270 */
[----:B------:R-:W-:-:S02]  /*14d30*/  ISETP.NE.U32.AND P3, PT, R187, RZ, PT ;  /* 0x000000ffbb00720c */ /* 0x000fc40003f65070 */
[----:B------:R-:W-:Y:S02]  /*14d40*/  SEL R187, RZ, 0x4, P1 ;  /* 0x00000004ffbb7807 */ /* 0x000fe40000800000 */
[----:B------:R-:W-:Y:S02]  /*14d50*/  SEL R190, RZ, 0x4, P2 ;  /* 0x00000004ffbe7807 */ /* 0x000fe40001000000 */
[----:B------:R-:W-:Y:S02]  /*14d60*/  SEL R187, R187, RZ, !P0 ;  /* 0x000000ffbbbb7207 */ /* 0x000fe40004000000 */
[----:B------:R-:W-:Y:S02]  /*14d70*/  SEL R190, R190, RZ, !P0 ;  /* 0x000000ffbebe7207 */ /* 0x000fe40004000000 */
[----:B------:R-:W-:Y:S01]  /*14d80*/  ISETP.NE.U32.AND P1, PT, R187, RZ, PT ;  /* 0x000000ffbb00720c */ /* 0x000fe20003f25070 */
[----:B---3--:R-:W-:Y:S01]  /*14d90*/  VIADD R187, R3, UR5 ;  /* 0x0000000503bb7c36 */ /* 0x008fe20008000000 */
[----:B------:R-:W-:Y:S01]  /*14da0*/  ISETP.NE.U32.AND P2, PT, R190, RZ, PT ;  /* 0x000000ffbe00720c */ /* 0x000fe20003f45070 */
[----:B------:R-:W3:Y:S01]  /*14db0*/  LDL R3, [R1+0x300] ;  /* 0x0003000001037983 */ /* 0x000ee20000100800 */
[----:B--2---:R-:W-:-:S03]  /*14dc0*/  IMAD.WIDE R190, R0, 0x4, R188 ;  /* 0x0000000400be7825 */ /* 0x004fc600078e02bc */
[----:B------:R-:W2:Y:S04]  /*14dd0*/  LDL R0, [R1+0x668] ;  /* 0x0006680001007983 */ /* 0x000ea80000100800 */
[----:B------:R1:W-:Y:S04]  /*14de0*/  LDGSTS.E [R187+0x30000], desc[UR16][R190.64], P3 ;  /* 0x30000000bebb7fae */ /* 0x0003e80009921850 */
[----:B------:R-:W1:Y:S02]  /*14df0*/  LDL R191, [R1+0x2c0] ;  /* 0x0002c00001bf7983 */ /* 0x000e640000100800 */
[----:B-1----:R-:W-:-:S05]  /*14e00*/  IMAD.WIDE R190, R191, 0x4, R188 ;  /* 0x00000004bfbe7825 */ /* 0x002fca00078e02bc */
[----:B------:R1:W-:Y:S02]  /*14e10*/  LDGSTS.E [R187+0x30008], desc[UR16][R190.64], P1 ;  /* 0x30008000bebb7fae */ /* 0x0003e40008921850 */
[----:B-1----:R-:W-:Y:S02]  /*14e20*/  IMAD.WIDE R190, R2, 0x4, R188 ;  /* 0x0000000402be7825 */ /* 0x002fe400078e02bc */
[----:B------:R-:W4:Y:S04]  /*14e30*/  LDL R2, [R1+0x2c4] ;  /* 0x0002c40001027983 */ /* 0x000f280000100800 */
        /* <DEDUP_REMOVED lines=16> */
[----:B------:R-:W-:Y:S01]  /*14f40*/  ISETP.NE.U32.AND P1, PT, R190, RZ, PT ;  /* 0x000000ffbe00720c */ /* 0x000fe20003f25070 */
[--C-:B------:R-:W-:Y:S02]  /*14f50*/  IMAD.WIDE R190, R3, 0x4, R188.reuse ;  /* 0x0000000403be7825 */ /* 0x100fe400078e02bc */
[----:B------:R-:W3:Y:S04]  /*14f60*/  LDL R3, [R1+0x2c8] ;  /* 0x0002c80001037983 */ /* 0x000ee80000100800 */
[----:B------:R2:W-:Y:S02]  /*14f70*/  LDGSTS.E [R187+0x32008], desc[UR16][R190.64], P2 ;  /* 0x32008000bebb7fae */ /* 0x0005e40009121850 */
[----:B--2---:R-:W-:Y:S02]  /*14f80*/  VIADD R187, R0, UR5 ;  /* 0x0000000500bb7c36 */ /* 0x004fe40008000000 */
[----:B------:R-:W1:Y:S01]  /*14f90*/  S2R R0, SR_TID.X ;  /* 0x0000000000007919 */ /* 0x000e620000002100 */
[----:B----4-:R-:W-:-:S02]  /*14fa0*/  IMAD.WIDE R190, R2, 0x4, R188 ;  /* 0x0000000402be7825 */ /* 0x010fc400078e02bc */
[----:B------:R-:W2:Y:S01]  /*14fb0*/  LDL R2, [R1+0x304] ;  /* 0x0003040001027983 */ /* 0x000ea20000100800 */
[----:B-1----:R-:W-:-:S03]  /*14fc0*/  SHF.R.U32.HI R0, RZ, 0x6, R0 ;  /* 0x00000006ff007819 */ /* 0x002fc60000011600 */
[----:B------:R1:W-:Y:S01]  /*14fd0*/  LDGSTS.E [R187+0x30000], desc[UR16][R190.64], P1 ;  /* 0x30000000bebb7fae */ /* 0x0003e20008921850 */
[----:B------:R-:W-:-:S04]  /*14fe0*/  SGXT.U32 R0, R0, 0x1 ;  /* 0x000000010000781a */ /* 0x000fc80000000000 */
[----:B------:R-:W-:-:S04]  /*14ff0*/  LOP3.LUT R0, R0, 0x1e, RZ, 0xfc, !PT ;  /* 0x0000001e00007812 */ /* 0x000fc800078efcff */
[----:B------:R-:W-:Y:S02]  /*15000*/  ISETP.GE.AND P1, PT, R0, UR8, PT ;  /* 0x0000000800007c0c */ /* 0x000fe4000bf26270 */
[----:B------:R-:W4:Y:S01]  /*15010*/  S2R R0, SR_TID.X ;  /* 0x0000000000007919 */ /* 0x000f220000002100 */
[----:B-1----:R-:W1:Y:S01]  /*15020*/  S2R R191, SR_TID.X ;  /* 0x0000000000bf7919 */ /* 0x002e620000002100 */
[----:B------:R-:W-:-:S04]  /*15030*/  SEL R190, RZ, 0x4, P1 ;  /* 0x00000004ffbe7807 */ /* 0x000fc80000800000 */
[----:B------:R-:W-:-:S04]  /*15040*/  SEL R190, R190, RZ, !P0 ;  /* 0x000000ffbebe7207 */ /* 0x000fc80004000000 */
[----:B------:R-:W-:Y:S02]  /*15050*/  ISETP.NE.U32.AND P3, PT, R190, RZ, PT ;  /* 0x000000ffbe00720c */ /* 0x000fe40003f65070 */
[----:B----4-:R-:W-:Y:S02]  /*15060*/  SHF.R.U32.HI R0, RZ, 0x6, R0 ;  /* 0x00000006ff007819 */ /* 0x010fe40000011600 */
[----:B-1----:R-:W-:Y:S02]  /*15070*/  SHF.R.U32.HI R191, RZ, 0x6, R191 ;  /* 0x00000006ffbf7819 */ /* 0x002fe400000116bf */
[----:B------:R-:W-:Y:S02]  /*15080*/  SGXT.U32 R0, R0, 0x1 ;  /* 0x000000010000781a */ /* 0x000fe40000000000 */
[----:B------:R-:W-:Y:S02]  /*15090*/  SGXT.U32 R191, R191, 0x1 ;  /* 0x00000001bfbf781a */ /* 0x000fe40000000000 */
[----:B------:R-:W-:-:S02]  /*150a0*/  LOP3.LUT R0, R0, 0x3e, RZ, 0xfc, !PT ;  /* 0x0000003e00007812 */ /* 0x000fc400078efcff */
[----:B------:R-:W-:Y:S02]  /*150b0*/  LOP3.LUT R191, R191, 0x3c, RZ, 0xfc, !PT ;  /* 0x0000003cbfbf7812 */ /* 0x000fe400078efcff */
[----:B------:R-:W-:Y:S02]  /*150c0*/  ISETP.GE.AND P2, PT, R0, UR8, PT ;  /* 0x0000000800007c0c */ /* 0x000fe4000bf46270 */
[----:B------:R-:W-:Y:S01]  /*150d0*/  ISETP.GE.AND P1, PT, R191, UR8, PT ;  /* 0x00000008bf007c0c */ /* 0x000fe2000bf26270 */
[----:B------:R-:W4:Y:S01]  /*150e0*/  LDL.LU R0, [R1+0xc] ;  /* 0x00000c0001007983 */ /* 0x000f220000300800 */
[----:B------:R-:W-:Y:S02]  /*150f0*/  SEL R191, RZ, 0x4, P2 ;  /* 0x00000004ffbf7807 */ /* 0x000fe40001000000 */
[----:B------:R-:W-:Y:S02]  /*15100*/  SEL R190, RZ, 0x4, P1 ;  /* 0x00000004ffbe7807 */ /* 0x000fe40000800000 */
[----:B------:R-:W-:-:S02]  /*15110*/  SEL R191, R191, RZ, !P0 ;  /* 0x000000ffbfbf7207 */ /* 0x000fc40004000000 */
[----:B------:R-:W-:Y:S02]  /*15120*/  SEL R190, R190, RZ, !P0 ;  /* 0x000000ffbebe7207 */ /* 0x000fe40004000000 */
[----:B------:R-:W-:Y:S02]  /*15130*/  ISETP.NE.U32.AND P2, PT, R191, RZ, PT ;  /* 0x000000ffbf00720c */ /* 0x000fe40003f45070 */
[----:B------:R-:W-:Y:S01]  /*15140*/  ISETP.NE.U32.AND P1, PT, R190, RZ, PT ;  /* 0x000000ffbe00720c */ /* 0x000fe20003f25070 */
[--C-:B---3--:R-:W-:Y:S02]  /*15150*/  IMAD.WIDE R190, R3, 0x4, R188.reuse ;  /* 0x0000000403be7825 */ /* 0x108fe400078e02bc */
[----:B------:R-:W3:Y:S04]  /*15160*/  LDL R3, [R1+0x228] ;  /* 0x0002280001037983 */ /* 0x000ee80000100800 */
[----:B------:R2:W-:Y:S02]  /*15170*/  LDGSTS.E [R187+0x30008], desc[UR16][R190.64], P3 ;  /* 0x30008000bebb7fae */ /* 0x0005e40009921850 */
[----:B--2---:R-:W-:-:S05]  /*15180*/  IMAD.WIDE R190, R2, 0x4, R188 ;  /* 0x0000000402be7825 */ /* 0x004fca00078e02bc */
[----:B------:R1:W-:Y:S04]  /*15190*/  LDGSTS.E [R187+0x32000], desc[UR16][R190.64], P1 ;  /* 0x32000000bebb7fae */ /* 0x0003e80008921850 */
[----:B------:R-:W1:Y:S01]  /*151a0*/  LDL R191, [R1+0x288] ;  /* 0x0002880001bf7983 */ /* 0x000e620000100800 */
[----:B------:R-:W2:Y:S01]  /*151b0*/  S2R R2, SR_TID.X ;  /* 0x0000000000027919 */ /* 0x000ea20000002100 */
[----:B-1----:R-:W-:-:S05]  /*151c0*/  IMAD.WIDE R190, R191, 0x4, R188 ;  /* 0x00000004bfbe7825 */ /* 0x002fca00078e02bc */
[----:B------:R1:W-:Y:S01]  /*151d0*/  LDGSTS.E [R187+0x32008], desc[UR16][R190.64], P2 ;  /* 0x32008000bebb7fae */ /* 0x0003e20009121850 */
[----:B--2---:R-:W-:Y:S01]  /*151e0*/  LOP3.LUT R2, R2, 0x3f, RZ, 0xc0, !PT ;  /* 0x0000003f02027812 */ /* 0x004fe200078ec0ff */
[----:B------:R-:W-:Y:S02]  /*151f0*/  ULEA UR5, UR10, UR7, 0x10 ;  /* 0x000000070a057291 */ /* 0x000fe4000f8e803f */
[----:B------:R-:W0:Y:S04]  /*15200*/  LDGDEPBAR ;  /* 0x00000000000079af */ /* 0x000e280000000000 */
[----:B------:R-:W2:Y:S01]  /*15210*/  LDL R191, [R1+0x244] ;  /* 0x0002440001bf7983 */ /* 0x000ea20000100800 */
[----:B------:R-:W-:-:S03]  /*15220*/  ISETP.GE.AND P1, PT, R2, UR8, PT ;  /* 0x0000000802007c0c */ /* 0x000fc6000bf26270 */
[----:B------:R-:W3:Y:S01]  /*15230*/  LDL.LU R2, [R1+0x23c] ;  /* 0x00023c0001027983 */ /* 0x000ee20000300800 */
[----:B-1----:R-:W-:-:S03]  /*15240*/  SEL R187, RZ, 0x4, P1 ;  /* 0x00000004ffbb7807 */ /* 0x002fc60000800000 */
[----:B----4-:R1:W-:Y:S01]  /*15250*/  STL [R1+0x69c], R0 ;  /* 0x00069c0001007387 */ /* 0x0103e20000100800 */
[----:B------:R-:W-:-:S04]  /*15260*/  SEL R187, R187, RZ, !P0 ;  /* 0x000000ffbbbb7207 */ /* 0x000fc80004000000 */
[----:B------:R-:W-:Y:S02]  /*15270*/  ISETP.NE.U32.AND P0, PT, R187, RZ, PT ;  /* 0x000000ffbb00720c */ /* 0x000fe40003f05070 */
[----:B--2---:R-:W-:-:S05]  /*15280*/  IADD3 R190, P1, R5, R191, RZ ;  /* 0x000000bf05be7210 */ /* 0x004fca0007f3e0ff */
[----:B------:R-:W-:Y:S02]  /*15290*/  IMAD.X R191, R0, 0x1, R7, P1 ;  /* 0x0000000100bf7824 */ /* 0x000fe400008e0607 */
[----:B-1----:R-:W2:Y:S01]  /*152a0*/  LDL R0, [R1+0x224] ;  /* 0x0002240001007983 */ /* 0x002ea20000100800 */
[----:B------:R-:W-:-:S05]  /*152b0*/  VIADD R187, R4, UR5 ;  /* 0x0000000504bb7c36 */ /* 0x000fca0008000000 */
[----:B------:R3:W-:Y:S04]  /*152c0*/  LDGSTS.E [R187], desc[UR16][R190.64], P0 ;  /* 0x00000000bebb7fae */ /* 0x0007e80008121850 */
[----:B------:R1:W-:Y:S01]  /*152d0*/  STL [R1+0x698], R4 ;  /* 0x0006980401007387 */ /* 0x0003e20000100800 */
[----:B---3--:R-:W-:-:S03]  /*152e0*/  IADD3 R190, P1, R5, R3, RZ ;  /* 0x0000000305be7210 */ /* 0x008fc60007f3e0ff */
[----:B-1----:R-:W3:Y:S04]  /*152f0*/  LDL R4, [R1+0x188] ;  /* 0x0001880001047983 */ /* 0x002ee80000100800 */
[----:B------:R-:W4:Y:S01]  /*15300*/  LDL R3, [R1+0x184] ;  /* 0x0001840001037983 */ /* 0x000f220000100800 */
[----:B--2---:R-:W-:-:S03]  /*15310*/  IMAD.X R191, R0, 0x1, R7, P1 ;  /* 0x0000000100bf7824 */ /* 0x004fc600008e0607 */
[----:B------:R-:W2:Y:S04]  /*15320*/  LDL.LU R0, [R1+0x21c] ;  /* 0x00021c0001007983 */ /* 0x000ea80000300800 */
[----:B------:R1:W-:Y:S04]  /*15330*/  LDGSTS.E [R187+0x400], desc[UR16][R190.64], P0 ;  /* 0x00400000bebb7fae */ /* 0x0003e80008121850 */
[----:B------:R-:W1:Y:S02]  /*15340*/  LDL R191, [R1+0x208] ;  /* 0x0002080001bf7983 */ /* 0x000e640000100800 */
[----:B-1----:R-:W-:-:S02]  /*15350*/  IADD3 R190, P1, R5, R191, RZ ;  /* 0x000000bf05be7210 */ /* 0x002fc40007f3e0ff */
[----:B------:R-:W3:Y:S03]  /*15360*/  LDL R191, [R1+0x204] ;  /* 0x0002040001bf7983 */ /* 0x000ee60000100800 */
[----:B---3--:R-:W-:-:S05]  /*15370*/  IMAD.X R191, R191, 0x1, R7, P1 ;  /* 0x00000001bfbf7824 */ /* 0x008fca00008e0607 */
[----:B------:R1:W-:Y:S04]  /*15380*/  LDGSTS.E [R187+0x800], desc[UR16][R190.64], P0 ;  /* 0x00800000bebb7fae */ /* 0x0003e80008121850 */
[----:B------:R-:W1:Y:S02]  /*15390*/  LDL R191, [R1+0x1e8] ;  /* 0x0001e80001bf7983 */ /* 0x000e640000100800 */
[----:B-1----:R-:W-:Y:S02]  /*153a0*/  IADD3 R190, P1, R5, R191, RZ ;  /* 0x000000bf05be7210 */ /* 0x002fe40007f3e0ff */
        /* <DEDUP_REMOVED lines=12> */
[----:B------:R1:W-:Y:S02]  /*15470*/  LDGSTS.E [R187+0x1400], desc[UR16][R190.64], P0 ;  /* 0x01400000bebb7fae */ /* 0x0003e40008121850 */
[----:B-1----:R-:W-:Y:S02]  /*15480*/  IADD3 R190, P1, R5, R4, RZ ;  /* 0x0000000405be7210 */ /* 0x002fe40007f3e0ff */
[----:B------:R-:W3:Y:S03]  /*15490*/  LDL R4, [R1+0xc8] ;  /* 0x0000c80001047983 */ /* 0x000ee60000100800 */
[----:B----4-:R-:W-:Y:S02]  /*154a0*/  IMAD.X R191, R3, 0x1, R7, P1 ;  /* 0x0000000103bf7824 */ /* 0x010fe400008e0607 */
[----:B------:R-:W4:Y:S04]  /*154b0*/  LDL R3, [R1+0xc4] ;  /* 0x0000c40001037983 */ /* 0x000f280000100800 */
[----:B------:R1:W-:Y:S04]  /*154c0*/  LDGSTS.E [R187+0x1800], desc[UR16][R190.64], P0 ;  /* 0x01800000bebb7fae */ /* 0x0003e80008121850 */
[----:B------:R-:W1:Y:S02]  /*154d0*/  LDL R191, [R1+0x168] ;  /* 0x0001680001bf7983 */ /* 0x000e640000100800 */
[----:B-1----:R-:W-:-:S02]  /*154e0*/  IADD3 R190, P1, R5, R191, RZ ;  /* 0x000000bf05be7210 */ /* 0x002fc40007f3e0ff */
[----:B------:R-:W2:Y:S03]  /*154f0*/  LDL R191, [R1+0x164] ;  /* 0x0001640001bf7983 */ /* 0x000ea60000100800 */
[----:B--2---:R-:W-:-:S05]  /*15500*/  IMAD.X R191, R191, 0x1, R7, P1 ;  /* 0x00000001bfbf7824 */ /* 0x004fca00008e0607 */
[----:B------:R1:W-:Y:S04]  /*15510*/  LDGSTS.E [R187+0x1c00], desc[UR16][R190.64], P0 ;  /* 0x01c00000bebb7fae */ /* 0x0003e80008121850 */
[----:B------:R-:W1:Y:S02]  /*15520*/  LDL R191, [R1+0x148] ;  /* 0x0001480001bf7983 */ /* 0x000e640000100800 */
[----:B-1----:R-:W-:Y:S02]  /*15530*/  IADD3 R190, P1, R5, R191, RZ ;  /* 0x000000bf05be7210 */ /* 0x002fe40007f3e0ff */
        /* <DEDUP_REMOVED lines=17> */
[----:B------:R3:W-:Y:S02]  /*15650*/  LDGSTS.E [R187+0x2c00], desc[UR16][R190.64], P0 ;  /* 0x02c00000bebb7fae */ /* 0x0007e40008121850 */
[----:B---3--:R-:W-:Y:S02]  /*15660*/  IADD3 R190, P1, R5, R4, RZ ;  /* 0x0000000405be7210 */ /* 0x008fe40007f3e0ff */
[----:B------:R-:W2:Y:S03]  /*15670*/  LDL R4, [R1+0x4] ;  /* 0x0000040001047983 */ /* 0x000ea60000100800 */
[----:B----4-:R-:W-:Y:S02]  /*15680*/  IMAD.X R191, R3, 0x1, R7, P1 ;  /* 0x0000000103bf7824 */ /* 0x010fe400008e0607 */
[----:B------:R-:W3:Y:S04]  /*15690*/  LDL R3, [R1] ;  /* 0x0000000001037983 */ /* 0x000ee80000100800 */
[----:B------:R1:W-:Y:S04]  /*156a0*/  LDGSTS.E [R187+0x3000], desc[UR16][R190.64], P0 ;  /* 0x03000000bebb7fae */ /* 0x0003e80008121850 */
[----:B------:R-:W1:Y:S02]  /*156b0*/  LDL R191, [R1+0xa8] ;  /* 0x0000a80001bf7983 */ /* 0x000e640000100800 */
[----:B-1----:R-:W-:-:S02]  /*156c0*/  IADD3 R190, P1, R5, R191, RZ ;  /* 0x000000bf05be7210 */ /* 0x002fc40007f3e0ff */
[----:B------:R-:W4:Y:S03]  /*156d0*/  LDL R191, [R1+0xa4] ;  /* 0x0000a40001bf7983 */ /* 0x000f260000100800 */
[----:B----4-:R-:W-:-:S05]  /*156e0*/  IMAD.X R191, R191, 0x1, R7, P1 ;  /* 0x00000001bfbf7824 */ /* 0x010fca00008e0607 */
[----:B------:R1:W-:Y:S04]  /*156f0*/  LDGSTS.E [R187+0x3400], desc[UR16][R190.64], P0 ;  /* 0x03400000bebb7fae */ /* 0x0003e80008121850 */
[----:B------:R-:W1:Y:S02]  /*15700*/  LDL R191, [R1+0x88] ;  /* 0x0000880001bf7983 */ /* 0x000e640000100800 */
[----:B-1----:R-:W-:Y:S02]  /*15710*/  IADD3 R190, P1, R5, R191, RZ ;  /* 0x000000bf05be7210 */ /* 0x002fe40007f3e0ff */
        /* <DEDUP_REMOVED lines=17> */
[----:B------:R2:W-:Y:S02]  /*15830*/  LDGSTS.E [R187+0x4400], desc[UR16][R190.64], P0 ;  /* 0x04400000bebb7fae */ /* 0x0005e40008121850 */
[----:B--2---:R-:W-:Y:S02]  /*15840*/  IADD3 R190, P1, R5, R4, RZ ;  /* 0x0000000405be7210 */ /* 0x004fe40007f3e0ff */
[----:B------:R-:W2:Y:S03]  /*15850*/  LDL R4, [R1+0x240] ;  /* 0x0002400001047983 */ /* 0x000ea60000100800 */
[----:B---3--:R-:W-:Y:S02]  /*15860*/  IMAD.X R191, R3, 0x1, R7, P1 ;  /* 0x0000000103bf7824 */ /* 0x008fe400008e0607 */
[----:B------:R-:W3:Y:S04]  /*15870*/  LDL R3, [R1+0x674] ;  /* 0x0006740001037983 */ /* 0x000ee80000100800 */
[----:B------:R1:W-:Y:S02]  /*15880*/  LDGSTS.E [R187+0x4800], desc[UR16][R190.64], P0 ;  /* 0x04800000bebb7fae */ /* 0x0003e40008121850 */
[----:B-1----:R-:W-:-:S05]  /*15890*/  IADD3 R190, P1, R5, R246, RZ ;  /* 0x000000f605be7210 */ /* 0x002fca0007f3e0ff */
[----:B------:R-:W-:-:S05]  /*158a0*/  IMAD.X R191, R245, 0x1, R7, P1 ;  /* 0x00000001f5bf7824 */ /* 0x000fca00008e0607 */
        /* <DEDUP_REMOVED lines=36> */
[----:B------:R2:W-:Y:S04]  /*15af0*/  LDGSTS.E [R187+0x7c00], desc[UR16][R190.64], P0 ;  /* 0x07c00000bebb7fae */ /* 0x0005e80008121850 */
[----:B------:R1:W-:Y:S01]  /*15b00*/  STL [R1+0x6a0], R2 ;  /* 0x0006a00201007387 */ /* 0x0003e20000100800 */
[----:B--2---:R-:W-:Y:S01]  /*15b10*/  IADD3 R190, P1, R5, R4, RZ ;  /* 0x0000000405be7210 */ /* 0x004fe20007f3e0ff */
[----:B---3--:R-:W-:Y:S02]  /*15b20*/  VIADD R187, R3, UR5 ;  /* 0x0000000503bb7c36 */ /* 0x008fe40008000000 */
[----:B------:R-:W2:Y:S02]  /*15b30*/  LDL R4, [R1+0x19c] ;  /* 0x00019c0001047983 */ /* 0x000ea40000100800 */
[----:B------:R-:W-:-:S02]  /*15b40*/  IMAD.X R191, R2, 0x1, R7, P1 ;  /* 0x0000000102bf7824 */ /* 0x000fc400008e0607 */
[----:B-1----:R-:W3:Y:S04]  /*15b50*/  LDL.LU R2, [R1+0x214] ;  /* 0x0002140001027983 */ /* 0x002ee80000300800 */
[----:B------:R-:W4:Y:S04]  /*15b60*/  LDL.LU R3, [R1+0x234] ;  /* 0x0002340001037983 */ /* 0x000f280000300800 */
[----:B------:R1:W-:Y:S04]  /*15b70*/  LDGSTS.E [R187+0x100], desc[UR16][R190.64], P0 ;  /* 0x00100000bebb7fae */ /* 0x0003e80008121850 */
[----:B------:R-:W1:Y:S04]  /*15b80*/  LDL R191, [R1+0x220] ;  /* 0x0002200001bf7983 */ /* 0x000e680000100800 */
[----:B------:R1:W-:Y:S02]  /*15b90*/  STL [R1+0x6a4], R0 ;  /* 0x0006a40001007387 */ /* 0x0003e40000100800 */
[----:B-1----:R-:W-:-:S05]  /*15ba0*/  IADD3 R190, P1, R5, R191, RZ ;  /* 0x000000bf05be7210 */ /* 0x002fca0007f3e0ff */
[----:B------:R-:W-:Y:S02]  /*15bb0*/  IMAD.X R191, R0, 0x1, R7, P1 ;  /* 0x0000000100bf7824 */ /* 0x000fe400008e0607 */
[----:B------:R-:W2:Y:S04]  /*15bc0*/  LDL R0, [R1+0x1a0] ;  /* 0x0001a00001007983 */ /* 0x000ea80000100800 */
        /* <DEDUP_REMOVED lines=16> */
[C---:B--2---:R-:W-:Y:S02]  /*15cd0*/  IADD3 R190, P1, R5.reuse, R0, RZ ;  /* 0x0000000005be7210 */ /* 0x044fe40007f3e0ff */
[----:B------:R-:W2:Y:S03]  /*15ce0*/  LDL R0, [R1+0xdc] ;  /* 0x0000dc0001007983 */ /* 0x000ea60000100800 */
[----:B------:R-:W-:Y:S02]  /*15cf0*/  IMAD.X R191, R4, 0x1, R7, P1 ;  /* 0x0000000104bf7824 */ /* 0x000fe400008e0607 */
[----:B------:R-:W3:Y:S04]  /*15d00*/  LDL R4, [R1+0xe0] ;  /* 0x0000e00001047983 */ /* 0x000ee80000100800 */
        /* <DEDUP_REMOVED lines=26> */
[C---:B---3--:R-:W-:Y:S02]  /*15eb0*/  IADD3 R190, P1, R5.reuse, R4, RZ ;  /* 0x0000000405be7210 */ /* 0x048fe40007f3e0ff */
[----:B------:R-:W3:Y:S03]  /*15ec0*/  LDL R4, [R1+0x20] ;  /* 0x0000200001047983 */ /* 0x000ee60000100800 */
[----:B--2---:R-:W-:Y:S02]  /*15ed0*/  IMAD.X R191, R0, 0x1, R7, P1 ;  /* 0x0000000100bf7824 */ /* 0x004fe400008e0607 */
[----:B------:R-:W2:Y:S04]  /*15ee0*/  LDL R0, [R1+0x1c] ;  /* 0x00001c0001007983 */ /* 0x000ea80000100800 */
        /* <DEDUP_REMOVED lines=31> */
[----:B------:R4:W-:Y:S01]  /*160e0*/  STL [R1+0x73c], R251 ;  /* 0x00073cfb01007387 */ /* 0x0009e20000100800 */
[----:B-1----:R-:W-:-:S05]  /*160f0*/  IADD3 R190, P1, R5, R252, RZ ;  /* 0x000000fc05be7210 */ /* 0x002fca0007f3e0ff */
[----:B------:R-:W-:Y:S02]  /*16100*/  IMAD.X R191, R251, 0x1, R7, P1 ;  /* 0x00000001fbbf7824 */ /* 0x000fe400008e0607 */
[----:B----4-:R-:W4:Y:S04]  /*16110*/  LDL R251, [R1+0x218] ;  /* 0x0002180001fb7983 */ /* 0x010f280000100800 */
        /* <DEDUP_REMOVED lines=40> */
[----:B---3--:R-:W-:Y:S01]  /*163a0*/  IADD3 R190, P1, R5, R4, RZ ;  /* 0x0000000405be7210 */ /* 0x008fe20007f3e0ff */
[----:B--2---:R-:W-:-:S04]  /*163b0*/  VIADD R187, R0, UR5 ;  /* 0x0000000500bb7c36 */ /* 0x004fc80008000000 */
[----:B------:R-:W-:-:S05]  /*163c0*/  IMAD.X R191, R3, 0x1, R7, P1 ;  /* 0x0000000103bf7824 */ /* 0x000fca00008e0607 */
[----:B------:R4:W-:Y:S04]  /*163d0*/  LDGSTS.E [R187+0x200], desc[UR16][R190.64], P0 ;  /* 0x00200000bebb7fae */ /* 0x0009e80008121850 */
[----:B------:R1:W-:Y:S01]  /*163e0*/  STL [R1+0x6a8], R3 ;  /* 0x0006a80301007387 */ /* 0x0003e20000100800 */
[----:B----4-:R-:W-:-:S03]  /*163f0*/  IADD3 R190, P1, R5, R251, RZ ;  /* 0x000000fb05be7210 */ /* 0x010fc60007f3e0ff */
[----:B-1----:R-:W2:Y:S02]  /*16400*/  LDL R3, [R1+0x1b4] ;  /* 0x0001b40001037983 */ /* 0x002ea40000100800 */
[----:B------:R-:W-:Y:S02]  /*16410*/  IMAD.X R191, R2, 0x1, R7, P1 ;  /* 0x0000000102bf7824 */ /* 0x000fe400008e0607 */
[----:B------:R-:W3:Y:S04]  /*16420*/  LDL.LU R0, [R1+0x20c] ;  /* 0x00020c0001007983 */ /* 0x000ee80000300800 */
[----:B------:R-:W4:Y:S04]  /*16430*/  LDL.LU R4, [R1+0x22c] ;  /* 0x00022c0001047983 */ /* 0x000f280000300800 */
[----:B------:R-:W3:Y:S04]  /*16440*/  LDL R251, [R1+0x178] ;  /* 0x0001780001fb7983 */ /* 0x000ee80000100800 */
[----:B------:R1:W-:Y:S04]  /*16450*/  STL [R1+0x6ac], R2 ;  /* 0x0006ac0201007387 */ /* 0x0003e80000100800 */
[----:B------:R2:W-:Y:S04]  /*16460*/  LDGSTS.E [R187+0x600], desc[UR16][R190.64], P0 ;  /* 0x00600000bebb7fae */ /* 0x0005e80008121850 */
[----:B-1----:R-:W4:Y:S04]  /*16470*/  LDL R2, [R1+0x1b8] ;  /* 0x0001b80001027983 */ /* 0x002f280000100800 */
[----:B------:R-:W2:Y:S02]  /*16480*/  LDL R191, [R1+0x1f8] ;  /* 0x0001f80001bf7983 */ /* 0x000ea40000100800 */
[----:B--2---:R-:W-:-:S02]  /*16490*/  IADD3 R190, P1, R5, R191, RZ ;  /* 0x000000bf05be7210 */ /* 0x004fc40007f3e0ff */
        /* <DEDUP_REMOVED lines=8> */
[----:B----4-:R-:W-:-:S05]  /*16520*/  IADD3 R190, P1, R5, R2, RZ ;  /* 0x0000000205be7210 */ /* 0x010fca0007f3e0ff */
[----:B------:R-:W-:Y:S02]  /*16530*/  IMAD.X R191, R3, 0x1, R7, P1 ;  /* 0x0000000103bf7824 */ /* 0x000fe400008e0607 */
[----:B------:R-:W2:Y:S04]  /*16540*/  LDL.LU R3, [R1+0x114] ;  /* 0x0001140001037983 */ /* 0x000ea80000300800 */
[----:B------:R-:W4:Y:S04]  /*16550*/  LDL.LU R2, [R1+0x1d0] ;  /* 0x0001d00001027983 */ /* 0x000f280000300800 */
[----:B------:R1:W-:Y:S04]  /*16560*/  LDGSTS.E [R187+0x1200], desc[UR16][R190.64], P0 ;  /* 0x01200000bebb7fae */ /* 0x0003e80008121850 */
[----:B------:R-:W1:Y:S02]  /*16570*/  LDL R191, [R1+0x198] ;  /* 0x0001980001bf7983 */ /* 0x000e640000100800 */
[----:B-1----:R-:W-:-:S02]  /*16580*/  IADD3 R190, P1, R5, R191, RZ ;  /* 0x000000bf05be7210 */ /* 0x002fc40007f3e0ff */
[----:B------:R-:W3:Y:S03]  /*16590*/  LDL R191, [R1+0x194] ;  /* 0x0001940001bf7983 */ /* 0x000ee60000100800 */
[----:B---3--:R-:W-:-:S05]  /*165a0*/  IMAD.X R191, R191, 0x1, R7, P1 ;  /* 0x00000001bfbf7824 */ /* 0x008fca00008e0607 */
[----:B------:R1:W-:Y:S04]  /*165b0*/  LDGSTS.E [R187+0x1600], desc[UR16][R190.64], P0 ;  /* 0x01600000bebb7fae */ /* 0x0003e80008121850 */
[----:B------:R-:W3:Y:S01]  /*165c0*/  LDL R191, [R1+0x174] ;  /* 0x0001740001bf7983 */ /* 0x000ee20000100800 */
[----:B-1----:R-:W-:-:S03]  /*165d0*/  IADD3 R190, P1, R5, R251, RZ ;  /* 0x000000fb05be7210 */ /* 0x002fc60007f3e0ff */
[----:B------:R-:W4:Y:S02]  /*165e0*/  LDL R251, [R1+0xd4] ;  /* 0x0000d40001fb7983 */ /* 0x000f240000100800 */
        /* <DEDUP_REMOVED lines=12> */
[----:B------:R-:W1:Y:S04]  /*166b0*/  LDL R191, [R1+0x118] ;  /* 0x0001180001bf7983 */ /* 0x000e680000100800 */
[----:B--2---:R2:W-:Y:S01]  /*166c0*/  STL [R1+0x718], R3 ;  /* 0x0007180301007387 */ /* 0x0045e20000100800 */
[----:B-1----:R-:W-:-:S05]  /*166d0*/  IADD3 R190, P1, R5, R191, RZ ;  /* 0x000000bf05be7210 */ /* 0x002fca0007f3e0ff */
[----:B------:R-:W-:Y:S02]  /*166e0*/  IMAD.X R191, R3, 0x1, R7, P1 ;  /* 0x0000000103bf7824 */ /* 0x000fe400008e0607 */
[----:B--2---:R-:W2:Y:S04]  /*166f0*/  LDL R3, [R1+0xd8] ;  /* 0x0000d80001037983 */ /* 0x004ea80000100800 */
[----:B------:R1:W-:Y:S04]  /*16700*/  LDGSTS.E [R187+0x2600], desc[UR16][R190.64], P0 ;  /* 0x02600000bebb7fae */ /* 0x0003e80008121850 */
[----:B------:R-:W1:Y:S02]  /*16710*/  LDL R191, [R1+0xf8] ;  /* 0x0000f80001bf7983 */ /* 0x000e640000100800 */
[----:B-1----:R-:W-:-:S02]  /*16720*/  IADD3 R190, P1, R5, R191, RZ ;  /* 0x000000bf05be7210 */ /* 0x002fc40007f3e0ff */
[----:B------:R-:W3:Y:S03]  /*16730*/  LDL R191, [R1+0xf4] ;  /* 0x0000f40001bf7983 */ /* 0x000ee60000100800 */
[----:B---3--:R-:W-:-:S05]  /*16740*/  IMAD.X R191, R191, 0x1, R7, P1 ;  /* 0x00000001bfbf7824 */ /* 0x008fca00008e0607 */
[----:B------:R2:W-:Y:S02]  /*16750*/  LDGSTS.E [R187+0x2a00], desc[UR16][R190.64], P0 ;  /* 0x02a00000bebb7fae */ /* 0x0005e40008121850 */
[----:B--2---:R-:W-:Y:S02]  /*16760*/  IADD3 R190, P1, R5, R3, RZ ;  /* 0x0000000305be7210 */ /* 0x004fe40007f3e0ff */
[----:B------:R-:W2:Y:S03]  /*16770*/  LDL R3, [R1+0x14] ;  /* 0x0000140001037983 */ /* 0x000ea60000100800 */
[----:B----4-:R-:W-:Y:S02]  /*16780*/  IMAD.X R191, R251, 0x1, R7, P1 ;  /* 0x00000001fbbf7824 */ /* 0x010fe400008e0607 */
[----:B------:R-:W3:Y:S04]  /*16790*/  LDL.LU R251, [R1+0x18] ;  /* 0x0000180001fb7983 */ /* 0x000ee80000300800 */
        /* <DEDUP_REMOVED lines=26> */
[----:B---3--:R-:W-:-:S05]  /*16940*/  IADD3 R190, P1, R5, R251, RZ ;  /* 0x000000fb05be7210 */ /* 0x008fca0007f3e0ff */
[----:B--2---:R-:W-:Y:S02]  /*16950*/  IMAD.X R191, R3, 0x1, R7, P1 ;  /* 0x0000000103bf7824 */ /* 0x004fe400008e0607 */
[----:B------:R-:W2:Y:S04]  /*16960*/  LDL R3, [R1+0x210] ;  /* 0x0002100001037983 */ /* 0x000ea80000100800 */
        /* <DEDUP_REMOVED lines=41> */
[----:B------:R-:W-:Y:S01]  /*16c00*/  IMAD.X R191, R16, 0x1, R7, P1 ;  /* 0x0000000110bf7824 */ /* 0x000fe200008e0607 */
[----:B------:R1:W-:Y:S04]  /*16c10*/  STL [R1+0x740], R249 ;  /* 0x000740f901007387 */ /* 0x0003e80000100800 */
[----:B------:R3:W-:Y:S04]  /*16c20*/  LDGSTS.E [R187+0x7e00], desc[UR16][R190.64], P0 ;  /* 0x07e00000bebb7fae */ /* 0x0007e80008121850 */
[----:B-1----:R-:W4:Y:S04]  /*16c30*/  LDL R249, [R1+0x1ec] ;  /* 0x0001ec0001f97983 */ /* 0x002f280000100800 */
[----:B------:R-:W3:Y:S04]  /*16c40*/  LDL R191, [R1+0x230] ;  /* 0x0002300001bf7983 */ /* 0x000ee80000100800 */
[----:B------:R-:W2:Y:S04]  /*16c50*/  LDL R187, [R1+0x664] ;  /* 0x0006640001bb7983 */ /* 0x000ea80000100800 */
[----:B------:R1:W-:Y:S01]  /*16c60*/  STL [R1+0x6b0], R4 ;  /* 0x0006b00401007387 */ /* 0x0003e20000100800 */
[----:B---3--:R-:W-:Y:S01]  /*16c70*/  IADD3 R190, P1, R5, R191, RZ ;  /* 0x000000bf05be7210 */ /* 0x008fe20007f3e0ff */
[----:B--2---:R-:W-:-:S04]  /*16c80*/  VIADD R187, R187, UR5 ;  /* 0x00000005bbbb7c36 */ /* 0x004fc80008000000 */
[--C-:B------:R-:W-:Y:S02]  /*16c90*/  IMAD.X R191, R4, 0x1, R7.reuse, P1 ;  /* 0x0000000104bf7824 */ /* 0x100fe400008e0607 */
[----:B-1----:R-:W2:Y:S04]  /*16ca0*/  LDL R4, [R1+0x1cc] ;  /* 0x0001cc0001047983 */ /* 0x002ea80000100800 */
[----:B------:R1:W-:Y:S02]  /*16cb0*/  LDGSTS.E [R187+0x300], desc[UR16][R190.64], P0 ;  /* 0x00300000bebb7fae */ /* 0x0003e40008121850 */
[C---:B-1----:R-:W-:Y:S02]  /*16cc0*/  IADD3 R190, P1, R5.reuse, R3, RZ ;  /* 0x0000000305be7210 */ /* 0x042fe40007f3e0ff */
[----:B------:R-:W3:Y:S03]  /*16cd0*/  LDL R3, [R1+0x190] ;  /* 0x0001900001037983 */ /* 0x000ee60000100800 */
[----:B------:R-:W-:Y:S01]  /*16ce0*/  IMAD.X R191, R0, 0x1, R7, P1 ;  /* 0x0000000100bf7824 */ /* 0x000fe200008e0607 */
[----:B------:R1:W-:Y:S04]  /*16cf0*/  STL [R1+0x6b4], R0 ;  /* 0x0006b40001007387 */ /* 0x0003e80000100800 */
[----:B------:R4:W-:Y:S04]  /*16d00*/  LDGSTS.E [R187+0x700], desc[UR16][R190.64], P0 ;  /* 0x00700000bebb7fae */ /* 0x0009e80008121850 */
[----:B-1----:R-:W3:Y:S04]  /*16d10*/  LDL R0, [R1+0x1ac] ;  /* 0x0001ac0001007983 */ /* 0x002ee80000100800 */
[----:B------:R-:W4:Y:S02]  /*16d20*/  LDL R191, [R1+0x1f0] ;  /* 0x0001f00001bf7983 */ /* 0x000f240000100800 */
[----:B----4-:R-:W-:-:S05]  /*16d30*/  IADD3 R190, P1, R5, R191, RZ ;  /* 0x000000bf05be7210 */ /* 0x010fca0007f3e0ff */
[--C-:B------:R-:W-:Y:S02]  /*16d40*/  IMAD.X R191, R249, 0x1, R7.reuse, P1 ;  /* 0x00000001f9bf7824 */ /* 0x100fe400008e0607 */
[----:B------:R-:W4:Y:S04]  /*16d50*/  LDL R249, [R1+0x170] ;  /* 0x0001700001f97983 */ /* 0x000f280000100800 */
[----:B------:R1:W-:Y:S02]  /*16d60*/  LDGSTS.E [R187+0xb00], desc[UR16][R190.64], P0 ;  /* 0x00b00000bebb7fae */ /* 0x0003e40008121850 */
[----:B-1----:R-:W-:Y:S02]  /*16d70*/  IADD3 R190, P1, R5, R2, RZ ;  /* 0x0000000205be7210 */ /* 0x002fe40007f3e0ff */
[----:B------:R1:W-:Y:S03]  /*16d80*/  STL [R1+0x708], R2 ;  /* 0x0007080201007387 */ /* 0x0003e60000100800 */
[----:B--2---:R-:W-:-:S05]  /*16d90*/  IMAD.X R191, R4, 0x1, R7, P1 ;  /* 0x0000000104bf7824 */ /* 0x004fca00008e0607 */
[----:B------:R2:W-:Y:S04]  /*16da0*/  LDGSTS.E [R187+0xf00], desc[UR16][R190.64], P0 ;  /* 0x00f00000bebb7fae */ /* 0x0005e80008121850 */
[----:B-1----:R-:W4:Y:S04]  /*16db0*/  LDL.LU R2, [R1+0x18c] ;  /* 0x00018c0001027983 */ /* 0x002f280000300800 */
[----:B------:R-:W4:Y:S04]  /*16dc0*/  LDL R4, [R1+0x150] ;  /* 0x0001500001047983 */ /* 0x000f280000100800 */
[----:B------:R-:W2:Y:S02]  /*16dd0*/  LDL R191, [R1+0x1b0] ;  /* 0x0001b00001bf7983 */ /* 0x000ea40000100800 */
[----:B--2---:R-:W-:-:S05]  /*16de0*/  IADD3 R190, P1, R5, R191, RZ ;  /* 0x000000bf05be7210 */ /* 0x004fca0007f3e0ff */
[--C-:B---3--:R-:W-:Y:S02]  /*16df0*/  IMAD.X R191, R0, 0x1, R7.reuse, P1 ;  /* 0x0000000100bf7824 */ /* 0x108fe400008e0607 */
[----:B------:R-:W2:Y:S04]  /*16e00*/  LDL R0, [R1+0x130] ;  /* 0x0001300001007983 */ /* 0x000ea80000100800 */
[----:B------:R1:W-:Y:S02]  /*16e10*/  LDGSTS.E [R187+0x1300], desc[UR16][R190.64], P0 ;  /* 0x01300000bebb7fae */ /* 0x0003e40008121850 */
[C---:B-1----:R-:W-:Y:S02]  /*16e20*/  IADD3 R190, P1, R5.reuse, R3, RZ ;  /* 0x0000000305be7210 */ /* 0x042fe40007f3e0ff */
[----:B------:R-:W3:Y:S03]  /*16e30*/  LDL.LU R3, [R1+0x10c] ;  /* 0x00010c0001037983 */ /* 0x000ee60000300800 */
[----:B----4-:R-:W-:Y:S01]  /*16e40*/  IMAD.X R191, R2, 0x1, R7, P1 ;  /* 0x0000000102bf7824 */ /* 0x010fe200008e0607 */
[----:B------:R1:W-:Y:S04]  /*16e50*/  STL [R1+0x70c], R2 ;  /* 0x00070c0201007387 */ /* 0x0003e80000100800 */
[----:B------:R4:W-:Y:S04]  /*16e60*/  LDGSTS.E [R187+0x1700], desc[UR16][R190.64], P0 ;  /* 0x01700000bebb7fae */ /* 0x0009e80008121850 */
[----:B-1----:R-:W2:Y:S01]  /*16e70*/  LDL.LU R2, [R1+0x16c] ;  /* 0x00016c0001027983 */ /* 0x002ea20000300800 */
[----:B----4-:R-:W-:-:S05]  /*16e80*/  IADD3 R190, P1, R5, R249, RZ ;  /* 0x000000f905be7210 */ /* 0x010fca0007f3e0ff */
[----:B--2---:R-:W-:Y:S01]  /*16e90*/  IMAD.X R191, R2, 0x1, R7, P1 ;  /* 0x0000000102bf7824 */ /* 0x004fe200008e0607 */
[----:B------:R1:W-:Y:S04]  /*16ea0*/  STL [R1+0x710], R2 ;  /* 0x0007100201007387 */ /* 0x0003e80000100800 */
[----:B------:R2:W-:Y:S04]  /*16eb0*/  LDGSTS.E [R187+0x1b00], desc[UR16][R190.64], P0 ;  /* 0x01b00000bebb7fae */ /* 0x0005e80008121850 */
[----:B-1----:R-:W4:Y:S04]  /*16ec0*/  LDL.LU R2, [R1+0x14c] ;  /* 0x00014c0001027983 */ /* 0x002f280000300800 */
[----:B------:R-:W3:Y:S01]  /*16ed0*/  LDL R249, [R1+0xf0] ;  /* 0x0000f00001f97983 */ /* 0x000ee20000100800 */
[----:B--2---:R-:W-:-:S05]  /*16ee0*/  IADD3 R190, P1, R5, R4, RZ ;  /* 0x0000000405be7210 */ /* 0x004fca0007f3e0ff */
[----:B----4-:R-:W-:Y:S01]  /*16ef0*/  IMAD.X R191, R2, 0x1, R7, P1 ;  /* 0x0000000102bf7824 */ /* 0x010fe200008e0607 */
[----:B------:R1:W-:Y:S04]  /*16f00*/  STL [R1+0x714], R2 ;  /* 0x0007140201007387 */ /* 0x0003e80000100800 */
[----:B------:R2:W-:Y:S04]  /*16f10*/  LDGSTS.E [R187+0x1f00], desc[UR16][R190.64], P0 ;  /* 0x01f00000bebb7fae */ /* 0x0005e80008121850 */
[----:B-1----:R-:W4:Y:S01]  /*16f20*/  LDL.LU R2, [R1+0x12c] ;  /* 0x00012c0001027983 */ /* 0x002f220000300800 */
[----:B--2---:R-:W-:-:S03]  /*16f30*/  IADD3 R190, P1, R5, R0, RZ ;  /* 0x0000000005be7210 */ /* 0x004fc60007f3e0ff */
[----:B------:R-:W2:Y:S04]  /*16f40*/  LDL R0, [R1+0xd0] ;  /* 0x0000d00001007983 */ /* 0x000ea80000100800 */
[----:B------:R-:W2:Y:S01]  /*16f50*/  LDL.LU R4, [R1+0xb0] ;  /* 0x0000b00001047983 */ /* 0x000ea20000300800 */
[----:B----4-:R-:W-:-:S03]  /*16f60*/  IMAD.X R191, R2, 0x1, R7, P1 ;  /* 0x0000000102bf7824 */ /* 0x010fc600008e0607 */
[----:B------:R1:W-:Y:S04]  /*16f70*/  STL [R1+0x71c], R2 ;  /* 0x00071c0201007387 */ /* 0x0003e80000100800 */
[----:B------:R4:W-:Y:S04]  /*16f80*/  LDGSTS.E [R187+0x2300], desc[UR16][R190.64], P0 ;  /* 0x02300000bebb7fae */ /* 0x0009e80008121850 */
[----:B-1----:R-:W2:Y:S04]  /*16f90*/  LDL.LU R2, [R1+0xec] ;  /* 0x0000ec0001027983 */ /* 0x002ea80000300800 */
[----:B------:R-:W4:Y:S04]  /*16fa0*/  LDL R191, [R1+0x110] ;  /* 0x0001100001bf7983 */ /* 0x000f280000100800 */
[----:B---3--:R1:W-:Y:S01]  /*16fb0*/  STL [R1+0x720], R3 ;  /* 0x0007200301007387 */ /* 0x0083e20000100800 */
[----:B----4-:R-:W-:-:S05]  /*16fc0*/  IADD3 R190, P1, R5, R191, RZ ;  /* 0x000000bf05be7210 */ /* 0x010fca0007f3e0ff */
[--C-:B------:R-:W-:Y:S02]  /*16fd0*/  IMAD.X R191, R3, 0x1, R7.reuse, P1 ;  /* 0x0000000103bf7824 */ /* 0x100fe400008e0607 */
[----:B-1----:R-:W3:Y:S04]  /*16fe0*/  LDL.LU R3, [R1+0xcc] ;  /* 0x0000cc0001037983 */ /* 0x002ee80000300800 */
[----:B------:R1:W-:Y:S02]  /*16ff0*/  LDGSTS.E [R187+0x2700], desc[UR16][R190.64], P0 ;  /* 0x02700000bebb7fae */ /* 0x0003e40008121850 */
[C---:B-1----:R-:W-:Y:S02]  /*17000*/  IADD3 R190, P1, R5.reuse, R249, RZ ;  /* 0x000000f905be7210 */ /* 0x042fe40007f3e0ff */
[----:B------:R-:W4:Y:S03]  /*17010*/  LDL R249, [R1+0x90] ;  /* 0x0000900001f97983 */ /* 0x000f260000100800 */
[----:B--2---:R-:W-:Y:S01]  /*17020*/  IMAD.X R191, R2, 0x1, R7, P1 ;  /* 0x0000000102bf7824 */ /* 0x004fe200008e0607 */
[----:B------:R1:W-:Y:S04]  /*17030*/  STL [R1+0x724], R2 ;  /* 0x0007240201007387 */ /* 0x0003e80000100800 */
[----:B------:R2:W-:Y:S04]  /*17040*/  LDGSTS.E [R187+0x2b00], desc[UR16][R190.64], P0 ;  /* 0x02b00000bebb7fae */ /* 0x0005e80008121850 */
[----:B-1----:R-:W4:Y:S01]  /*17050*/  LDL.LU R2, [R1+0xac] ;  /* 0x0000ac0001027983 */ /* 0x002f220000300800 */
[----:B--2---:R-:W-:-:S03]  /*17060*/  IADD3 R190, P1, R5, R0, RZ ;  /* 0x0000000005be7210 */ /* 0x004fc60007f3e0ff */
[----:B------:R-:W2:Y:S02]  /*17070*/  LDL R0, [R1+0x30] ;  /* 0x0000300001007983 */ /* 0x000ea40000100800 */
[----:B---3--:R-:W-:Y:S02]  /*17080*/  IMAD.X R191, R3, 0x1, R7, P1 ;  /* 0x0000000103bf7824 */ /* 0x008fe400008e0607 */
[----:B------:R1:W-:Y:S04]  /*17090*/  STL [R1+0x728], R3 ;  /* 0x0007280301007387 */ /* 0x0003e80000100800 */
[----:B------:R3:W-:Y:S04]  /*170a0*/  LDGSTS.E [R187+0x2f00], desc[UR16][R190.64], P0 ;  /* 0x02f00000bebb7fae */ /* 0x0007e80008121850 */
[----:B-1----:R-:W2:Y:S01]  /*170b0*/  LDL.LU R3, [R1+0x8c] ;  /* 0x00008c0001037983 */ /* 0x002ea20000300800 */
[----:B---3--:R-:W-:-:S03]  /*170c0*/  IADD3 R190, P1, R5, R4, RZ ;  /* 0x0000000405be7210 */ /* 0x008fc60007f3e0ff */
[----:B------:R1:W-:Y:S04]  /*170d0*/  STL [R1+0x730], R4 ;  /* 0x0007300401007387 */ /* 0x0003e80000100800 */
[----:B-1----:R-:W3:Y:S01]  /*170e0*/  LDL.LU R4, [R1+0x4c] ;  /* 0x00004c0001047983 */ /* 0x002ee20000300800 */
[----:B----4-:R-:W-:-:S05]  /*170f0*/  IMAD.X R191, R2, 0x1, R7, P1 ;  /* 0x0000000102bf7824 */ /* 0x010fca00008e0607 */
[----:B------:R1:W-:Y:S04]  /*17100*/  LDGSTS.E [R187+0x3300], desc[UR16][R190.64], P0 ;  /* 0x03300000bebb7fae */ /* 0x0003e80008121850 */
[----:B------:R4:W-:Y:S01]  /*17110*/  STL [R1+0x72c], R2 ;  /* 0x00072c0201007387 */ /* 0x0009e20000100800 */
[----:B-1----:R-:W-:-:S03]  /*17120*/  IADD3 R190, P1, R5, R249, RZ ;  /* 0x000000f905be7210 */ /* 0x002fc60007f3e0ff */
[----:B----4-:R-:W4:Y:S04]  /*17130*/  LDL.LU R2, [R1+0x6c] ;  /* 0x00006c0001027983 */ /* 0x010f280000300800 */
[----:B------:R-:W3:Y:S01]  /*17140*/  LDL.LU R249, [R1+0x10] ;  /* 0x0000100001f97983 */ /* 0x000ee20000300800 */
[----:B--2---:R-:W-:-:S03]  /*17150*/  IMAD.X R191, R3, 0x1, R7, P1 ;  /* 0x0000000103bf7824 */ /* 0x004fc600008e0607 */
[----:B------:R1:W-:Y:S04]  /*17160*/  STL [R1+0x734], R3 ;  /* 0x0007340301007387 */ /* 0x0003e80000100800 */
[----:B------:R2:W-:Y:S04]  /*17170*/  LDGSTS.E [R187+0x3700], desc[UR16][R190.64], P0 ;  /* 0x03700000bebb7fae */ /* 0x0005e80008121850 */
[----:B-1----:R-:W3:Y:S04]  /*17180*/  LDL.LU R3, [R1+0x2c] ;  /* 0x00002c0001037983 */ /* 0x002ee80000300800 */
[----:B------:R-:W2:Y:S04]  /*17190*/  LDL R191, [R1+0x70] ;  /* 0x0000700001bf7983 */ /* 0x000ea80000100800 */
[----:B----4-:R1:W-:Y:S01]  /*171a0*/  STL [R1+0x738], R2 ;  /* 0x0007380201007387 */ /* 0x0103e20000100800 */
[----:B--2---:R-:W-:-:S05]  /*171b0*/  IADD3 R190, P1, R5, R191, RZ ;  /* 0x000000bf05be7210 */ /* 0x004fca0007f3e0ff */
[----:B------:R-:W-:Y:S02]  /*171c0*/  IMAD.X R191, R2, 0x1, R7, P1 ;  /* 0x0000000102bf7824 */ /* 0x000fe400008e0607 */
[----:B-1----:R-:W2:Y:S04]  /*171d0*/  LDL.LU R2, [R1+0x8] ;  /* 0x0000080001027983 */ /* 0x002ea80000300800 */
[----:B------:R1:W-:Y:S04]  /*171e0*/  LDGSTS.E [R187+0x3b00], desc[UR16][R190.64], P0 ;  /* 0x03b00000bebb7fae */ /* 0x0003e80008121850 */
[----:B------:R-:W1:Y:S04]  /*171f0*/  LDL R191, [R1+0x50] ;  /* 0x0000500001bf7983 */ /* 0x000e680000100800 */
[----:B------:R-:W-:Y:S04]  /*17200*/  STL [R1+0x6b8], R5 ;  /* 0x0006b80501007387 */ /* 0x000fe80000100800 */
[----:B------:R4:W-:Y:S04]  /*17210*/  STL [R1+0x6bc], R7 ;  /* 0x0006bc0701007387 */ /* 0x0009e80000100800 */
[----:B------:R-:W-:Y:S01]  /*17220*/  STL [R1+0x6c0], R6 ;  /* 0x0006c00601007387 */ /* 0x000fe20000100800 */
[----:B-1----:R-:W-:-:S05]  /*17230*/  IADD3 R190, P1, R5, R191, RZ ;  /* 0x000000bf05be7210 */ /* 0x002fca0007f3e0ff */
[----:B---3--:R-:W-:-:S05]  /*17240*/  IMAD.X R191, R4, 0x1, R7, P1 ;  /* 0x0000000104bf7824 */ /* 0x008fca00008e0607 */
[----:B------:R1:W-:Y:S02]  /*17250*/  LDGSTS.E [R187+0x3f00], desc[UR16][R190.64], P0 ;  /* 0x03f00000bebb7fae */ /* 0x0003e40008121850 */
[----:B-1----:R-:W-:-:S05]  /*17260*/  IADD3 R190, P1, R5, R0, RZ ;  /* 0x0000000005be7210 */ /* 0x002fca0007f3e0ff */
[----:B------:R-:W-:-:S05]  /*17270*/  IMAD.X R191, R3, 0x1, R7, P1 ;  /* 0x0000000103bf7824 */ /* 0x000fca00008e0607 */
[----:B------:R1:W-:Y:S02]  /*17280*/  LDGSTS.E [R187+0x4300], desc[UR16][R190.64], P0 ;  /* 0x04300000bebb7fae */ /* 0x0003e40008121850 */
[----:B-1----:R-:W-:-:S05]  /*17290*/  IADD3 R190, P1, R5, R249, RZ ;  /* 0x000000f905be7210 */ /* 0x002fca0007f3e0ff */
[----:B--2---:R-:W-:-:S05]  /*172a0*/  IMAD.X R191, R2, 0x1, R7, P1 ;  /* 0x0000000102bf7824 */ /* 0x004fca00008e0607 */
        /* <DEDUP_REMOVED lines=43> */
[----:B------:R-:W1:Y:S01]  /*17560*/  LDL.LU R187, [R1+0x4] ;  /* 0x0000040001bb7983 */ /* 0x000e620000300800 */
[-C--:B------:R-:W-:Y:S02]  /*17570*/  IADD3 R184, P4, R184, R186.reuse, RZ ;  /* 0x000000bab8b87210 */ /* 0x080fe40007f9e0ff */
[-C--:B------:R-:W-:Y:S01]  /*17580*/  IADD3 R13, P5, R13, R186.reuse, RZ ;  /* 0x000000ba0d0d7210 */ /* 0x080fe20007fbe0ff */
[----:B------:R-:W2:Y:S02]  /*17590*/  LDL.LU R191, [R1+0x20] ;  /* 0x0000200001bf7983 */ /* 0x000ea40000300800 */
[--C-:B------:R-:W-:Y:S01]  /*175a0*/  IMAD.X R14, R14, 0x1, R185.reuse, P4 ;  /* 0x000000010e0e7824 */ /* 0x100fe200020e06b9 */
[-C--:B------:R-:W-:Y:S01]  /*175b0*/  IADD3 R15, P4, R15, R186.reuse, RZ ;  /* 0x000000ba0f0f7210 */ /* 0x080fe20007f9e0ff */
[--C-:B------:R-:W-:Y:S01]  /*175c0*/  IMAD.X R154, R154, 0x1, R185.reuse, P5 ;  /* 0x000000019a9a7824 */ /* 0x100fe200028e06b9 */
[-C--:B------:R-:W-:Y:S01]  /*175d0*/  IADD3 R155, P5, R155, R186.reuse, RZ ;  /* 0x000000ba9b9b7210 */ /* 0x080fe20007fbe0ff */
[----:B----4-:R-:W3:Y:S02]  /*175e0*/  LDL.LU R7, [R1+0x28] ;  /* 0x0000280001077983 */ /* 0x010ee40000300800 */
[--C-:B------:R-:W-:Y:S01]  /*175f0*/  IMAD.X R156, R156, 0x1, R185.reuse, P4 ;  /* 0x000000019c9c7824 */ /* 0x100fe200020e06b9 */
[-C--:B------:R-:W-:Y:S01]  /*17600*/  IADD3 R157, P4, R157, R186.reuse, RZ ;  /* 0x000000ba9d9d7210 */ /* 0x080fe20007f9e0ff */
[--C-:B------:R-:W-:Y:S01]  /*17610*/  IMAD.X R168, R168, 0x1, R185.reuse, P5 ;  /* 0x00000001a8a87824 */ /* 0x100fe200028e06b9 */
[-C--:B------:R-:W-:Y:S01]  /*17620*/  IADD3 R169, P5, R169, R186.reuse, RZ ;  /* 0x000000baa9a97210 */ /* 0x080fe20007fbe0ff */
[----:B------:R-:W4:Y:S02]  /*17630*/  LDL.LU R5, [R1+0x30] ;  /* 0x0000300001057983 */ /* 0x000f240000300800 */
[----:B------:R-:W-:Y:S01]  /*17640*/  IMAD.X R170, R170, 0x1, R185, P4 ;  /* 0x00000001aaaa7824 */ /* 0x000fe200020e06b9 */
[----:B------:R-:W-:-:S02]  /*17650*/  IADD3 R171, P4, R171, R186, RZ ;  /* 0x000000baabab7210 */ /* 0x000fc40007f9e0ff */
[----:B------:R-:W-:Y:S01]  /*17660*/  SHF.R.S32.HI R0, RZ, 0x1f, R6 ;  /* 0x0000001fff007819 */ /* 0x000fe20000011406 */
[--C-:B------:R-:W-:Y:S01]  /*17670*/  IMAD.X R179, R179, 0x1, R185.reuse, P5 ;  /* 0x00000001b3b37824 */ /* 0x100fe200028e06b9 */
[----:B------:R-:W-:Y:S01]  /*17680*/  LEA R188, P0, R6, R188, 0x2 ;  /* 0x000000bc06bc7211 */ /* 0x000fe200078010ff */
[--C-:B------:R-:W-:Y:S01]  /*17690*/  IMAD.X R180, R180, 0x1, R185.reuse, P4 ;  /* 0x00000001b4b47824 */ /* 0x100fe200020e06b9 */
[-C--:B------:R-:W-:Y:S01]  /*176a0*/  IADD3 R200, P4, R200, R186.reuse, RZ ;  /* 0x000000bac8c87210 */ /* 0x080fe20007f9e0ff */
[----:B------:R-:W4:Y:S01]  /*176b0*/  LDL.LU R190, [R1+0x38] ;  /* 0x0000380001be7983 */ /* 0x000f220000300800 */
[-C--:B------:R-:W-:Y:S02]  /*176c0*/  IADD3 R198, P5, R198, R186.reuse, RZ ;  /* 0x000000bac6c67210 */ /* 0x080fe40007fbe0ff */
[----:B------:R-:W-:Y:S01]  /*176d0*/  SHF.L.U64.HI R0, R6, 0x2, R0 ;  /* 0x0000000206007819 */ /* 0x000fe20000010200 */
[--C-:B------:R-:W-:Y:S01]  /*176e0*/  IMAD.X R199, R199, 0x1, R185.reuse, P4 ;  /* 0x00000001c7c77824 */ /* 0x100fe200020e06b9 */
[-C--:B------:R-:W-:Y:S01]  /*176f0*/  IADD3 R214, P4, R214, R186.reuse, RZ ;  /* 0x000000bad6d67210 */ /* 0x080fe20007f9e0ff */
[--C-:B------:R-:W-:Y:S01]  /*17700*/  IMAD.X R197, R197, 0x1, R185.reuse, P5 ;  /* 0x00000001c5c57824 */ /* 0x100fe200028e06b9 */
[-C--:B------:R-:W-:Y:S01]  /*17710*/  IADD3 R212, P5, R212, R186.reuse, RZ ;  /* 0x000000bad4d47210 */ /* 0x080fe20007fbe0ff */
[----:B------:R-:W-:Y:S01]  /*17720*/  IMAD.X R189, R189, 0x1, R0, P0 ;  /* 0x00000001bdbd7824 */ /* 0x000fe200000e0600 */
[-C--:B------:R-:W-:Y:S01]  /*17730*/  IADD3 R8, P3, R8, R186.reuse, RZ ;  /* 0x000000ba08087210 */ /* 0x080fe20007f7e0ff */
[----:B------:R-:W4:Y:S01]  /*17740*/  LDL.LU R0, [R1] ;  /* 0x0000000001007983 */ /* 0x000f220000300800 */
[-C--:B------:R-:W-:Y:S01]  /*17750*/  IADD3 R9, P2, R9, R186.reuse, RZ ;  /* 0x000000ba09097210 */ /* 0x080fe20007f5e0ff */
[--C-:B------:R-:W-:Y:S01]  /*17760*/  IMAD.X R213, R213, 0x1, R185.reuse, P4 ;  /* 0x00000001d5d57824 */ /* 0x100fe200020e06b9 */
[-C--:B------:R-:W-:Y:S01]  /*17770*/  IADD3 R10, P1, R10, R186.reuse, RZ ;  /* 0x000000ba0a0a7210 */ /* 0x080fe20007f3e0ff */
[----:B------:R-:W-:Y:S01]  /*17780*/  STL [R1+0x6c8], R189 ;  /* 0x0006c8bd01007387 */ /* 0x000fe20000100800 */
[----:B------:R-:W-:Y:S01]  /*17790*/  IMAD.X R211, R211, 0x1, R185, P5 ;  /* 0x00000001d3d37824 */ /* 0x000fe200028e06b9 */
[----:B------:R-:W-:-:S02]  /*177a0*/  IADD3 R228, P4, R228, R186, RZ ;  /* 0x000000bae4e47210 */ /* 0x000fc40007f9e0ff */
[----:B------:R-:W-:Y:S01]  /*177b0*/  STL [R1+0x6c4], R188 ;  /* 0x0006c4bc01007387 */ /* 0x000fe20000100800 */
[-C--:B------:R-:W-:Y:S02]  /*177c0*/  IADD3 R11, P0, R11, R186.reuse, RZ ;  /* 0x000000ba0b0b7210 */ /* 0x080fe40007f1e0ff */
[-C--:B------:R-:W-:Y:S01]  /*177d0*/  IADD3 R226, P5, R226, R186.reuse, RZ ;  /* 0x000000bae2e27210 */ /* 0x080fe20007fbe0ff */
[----:B------:R-:W-:Y:S01]  /*177e0*/  STL [R1+0x6cc], R184 ;  /* 0x0006ccb801007387 */ /* 0x000fe20000100800 */
[-C--:B------:R-:W-:Y:S01]  /*177f0*/  IADD3 R12, P6, R12, R186.reuse, RZ ;  /* 0x000000ba0c0c7210 */ /* 0x080fe20007fde0ff */
[--C-:B------:R-:W-:Y:S02]  /*17800*/  IMAD.X R227, R227, 0x1, R185.reuse, P4 ;  /* 0x00000001e3e37824 */ /* 0x100fe400020e06b9 */
[----:B------:R-:W-:Y:S01]  /*17810*/  STL [R1+0x6d0], R8 ;  /* 0x0006d00801007387 */ /* 0x000fe20000100800 */
[----:B------:R-:W-:Y:S01]  /*17820*/  IMAD.X R16, R16, 0x1, R185, P3 ;  /* 0x0000000110107824 */ /* 0x000fe200018e06b9 */
[----:B------:R-:W-:-:S02]  /*17830*/  IADD3 R242, P4, R242, R186, RZ ;  /* 0x000000baf2f27210 */ /* 0x000fc40007f9e0ff */
[----:B------:R-:W-:Y:S01]  /*17840*/  STL [R1+0x6d4], R9 ;  /* 0x0006d40901007387 */ /* 0x000fe20000100800 */
[--C-:B------:R-:W-:Y:S01]  /*17850*/  IMAD.X R225, R225, 0x1, R185.reuse, P5 ;  /* 0x00000001e1e17824 */ /* 0x100fe200028e06b9 */
[-C--:B------:R-:W-:Y:S02]  /*17860*/  IADD3 R17, P3, R17, R186.reuse, RZ ;  /* 0x000000ba11117210 */ /* 0x080fe40007f7e0ff */
[----:B------:R-:W-:Y:S01]  /*17870*/  STL [R1+0x6d8], R10 ;  /* 0x0006d80a01007387 */ /* 0x000fe20000100800 */
[-C--:B------:R-:W-:Y:S01]  /*17880*/  IADD3 R240, P5, R240, R186.reuse, RZ ;  /* 0x000000baf0f07210 */ /* 0x080fe20007fbe0ff */
[----:B------:R-:W-:Y:S02]  /*17890*/  IMAD.X R18, R18, 0x1, R185, P2 ;  /* 0x0000000112127824 */ /* 0x000fe400010e06b9 */
[----:B------:R-:W-:Y:S01]  /*178a0*/  STL [R1+0x6dc], R11 ;  /* 0x0006dc0b01007387 */ /* 0x000fe20000100800 */
[----:B------:R-:W-:-:S03]  /*178b0*/  IADD3 R19, P2, R19, R186, RZ ;  /* 0x000000ba13137210 */ /* 0x000fc60007f5e0ff */
[----:B------:R-:W-:Y:S01]  /*178c0*/  STL [R1+0x6e0], R12 ;  /* 0x0006e00c01007387 */ /* 0x000fe20000100800 */
[----:B------:R-:W-:-:S03]  /*178d0*/  IMAD.X R20, R20, 0x1, R185, P1 ;  /* 0x0000000114147824 */ /* 0x000fc600008e06b9 */
[----:B------:R-:W-:Y:S01]  /*178e0*/  STL [R1+0x6e4], R13 ;  /* 0x0006e40d01007387 */ /* 0x000fe20000100800 */
[-C--:B------:R-:W-:Y:S01]  /*178f0*/  IADD3 R21, P1, R21, R186.reuse, RZ ;  /* 0x000000ba15157210 */ /* 0x080fe20007f3e0ff */
[--C-:B------:R-:W-:Y:S02]  /*17900*/  IMAD.X R241, R241, 0x1, R185.reuse, P4 ;  /* 0x00000001f1f17824 */ /* 0x100fe400020e06b9 */
[----:B------:R-:W-:Y:S01]  /*17910*/  STL [R1+0x6e8], R14 ;  /* 0x0006e80e01007387 */ /* 0x000fe20000100800 */
[----:B------:R-:W-:Y:S01]  /*17920*/  IMAD.X R239, R239, 0x1, R185, P5 ;  /* 0x00000001efef7824 */ /* 0x000fe200028e06b9 */
[----:B------:R-:W-:Y:S02]  /*17930*/  IADD3 R249, P4, R249, R186, RZ ;  /* 0x000000baf9f97210 */ /* 0x000fe40007f9e0ff */
[----:B------:R-:W-:Y:S04]  /*17940*/  STL [R1+0x6ec], R15 ;  /* 0x0006ec0f01007387 */ /* 0x000fe80000100800 */
[----:B------:R-:W-:Y:S04]  /*17950*/  STL [R1+0x6f0], R16 ;  /* 0x0006f01001007387 */ /* 0x000fe80000100800 */
[----:B------:R-:W-:Y:S04]  /*17960*/  STL [R1+0x6f4], R17 ;  /* 0x0006f41101007387 */ /* 0x000fe80000100800 */
[----:B------:R-:W-:Y:S04]  /*17970*/  STL [R1+0x6f8], R18 ;  /* 0x0006f81201007387 */ /* 0x000fe80000100800 */
[----:B------:R-:W-:Y:S04]  /*17980*/  STL [R1+0x6fc], R19 ;  /* 0x0006fc1301007387 */ /* 0x000fe80000100800 */
[----:B------:R-:W-:Y:S04]  /*17990*/  STL [R1+0x700], R20 ;  /* 0x0007001401007387 */ /* 0x000fe80000100800 */
[----:B------:R-:W-:Y:S04]  /*179a0*/  STL [R1+0x704], R21 ;  /* 0x0007041501007387 */ /* 0x000fe80000100800 */
[----:B------:R1:W-:Y:S01]  /*179b0*/  STL [R1+0x10], R249 ;  /* 0x000010f901007387 */ /* 0x0003e20000100800 */
[----:B------:R-:W-:-:S02]  /*179c0*/  UIADD3 UR4, UR4, 0x1, URZ ;  /* 0x0000000104047890 */ /* 0x000fc4000fffe03f */
[----:B------:R-:W-:Y:S01]  /*179d0*/  UIADD3 UR8, UR8, -0x40, URZ ;  /* 0xffffffc008087890 */ /* 0x000fe2000fffe03f */
[----:B------:R-:W0:Y:S01]  /*179e0*/  LDGDEPBAR ;  /* 0x00000000000079af */ /* 0x000e220000000000 */
[----:B-1----:R-:W-:-:S05]  /*179f0*/  IADD3 R187, P5, R187, R186, RZ ;  /* 0x000000babbbb7210 */ /* 0x002fca0007fbe0ff */
[----:B------:R-:W-:Y:S04]  /*17a00*/  STL [R1+0x4], R187 ;  /* 0x000004bb01007387 */ /* 0x000fe80000100800 */
[----:B------:R-:W4:Y:S01]  /*17a10*/  LDL.LU R249, [R1+0x740] ;  /* 0x0007400001f97983 */ /* 0x000f220000300800 */
[--C-:B------:R-:W-:Y:S01]  /*17a20*/  IMAD.X R158, R158, 0x1, R185.reuse, P3 ;  /* 0x000000019e9e7824 */ /* 0x100fe200018e06b9 */
[-C--:B------:R-:W-:Y:S01]  /*17a30*/  IADD3 R159, P3, R159, R186.reuse, RZ ;  /* 0x000000ba9f9f7210 */ /* 0x080fe20007f7e0ff */
[--C-:B------:R-:W-:Y:S01]  /*17a40*/  IMAD.X R160, R160, 0x1, R185.reuse, P2 ;  /* 0x00000001a0a07824 */ /* 0x100fe200010e06b9 */
[----:B------:R-:W4:Y:S03]  /*17a50*/  LDL.LU R189, [R1+0x40] ;  /* 0x0000400001bd7983 */ /* 0x000f260000300800 */
[----:B------:R-:W-:Y:S01]  /*17a60*/  IMAD.X R172, R172, 0x1, R185, P3 ;  /* 0x00000001acac7824 */ /* 0x000fe200018e06b9 */
[----:B------:R-:W-:-:S05]  /*17a70*/  IADD3 R173, P3, R173, R186, RZ ;  /* 0x000000baadad7210 */ /* 0x000fca0007f7e0ff */
[----:B------:R-:W-:Y:S01]  /*17a80*/  IMAD.X R181, R181, 0x1, R185, P3 ;  /* 0x00000001b5b57824 */ /* 0x000fe200018e06b9 */
[-C--:B------:R-:W-:Y:S02]  /*17a90*/  IADD3 R202, P3, R202, R186.reuse, RZ ;  /* 0x000000bacaca7210 */ /* 0x080fe40007f7e0ff */
[----:B------:R-:W-:-:S03]  /*17aa0*/  IADD3 R161, P2, R161, R186, RZ ;  /* 0x000000baa1a17210 */ /* 0x000fc60007f5e0ff */
[--C-:B------:R-:W-:Y:S01]  /*17ab0*/  IMAD.X R201, R201, 0x1, R185.reuse, P3 ;  /* 0x00000001c9c97824 */ /* 0x100fe200018e06b9 */
[-C--:B------:R-:W-:Y:S01]  /*17ac0*/  IADD3 R216, P3, R216, R186.reuse, RZ ;  /* 0x000000bad8d87210 */ /* 0x080fe20007f7e0ff */
        /* <DEDUP_REMOVED lines=30> */
[----:B------:R1:W-:Y:S01]  /*17cb0*/  STL [R1+0x18], R251 ;  /* 0x000018fb01007387 */ /* 0x0003e20000100800 */
[--C-:B------:R-:W-:Y:S01]  /*17cc0*/  IMAD.X R207, R207, 0x1, R185.reuse, P0 ;  /* 0x00000001cfcf7824 */ /* 0x100fe200000e06b9 */
[-C--:B------:R-:W-:Y:S01]  /*17cd0*/  IADD3 R222, P0, R222, R186.reuse, RZ ;  /* 0x000000badede7210 */ /* 0x080fe20007f1e0ff */
[--C-:B------:R-:W-:Y:S01]  /*17ce0*/  IMAD.X R231, R231, 0x1, R185.reuse, P2 ;  /* 0x00000001e7e77824 */ /* 0x100fe200010e06b9 */
[-C--:B------:R-:W-:Y:S01]  /*17cf0*/  IADD3 R246, P2, R246, R186.reuse, RZ ;  /* 0x000000baf6f67210 */ /* 0x080fe20007f5e0ff */
[--C-:B------:R-:W-:Y:S01]  /*17d00*/  IMAD.X R219, R219, 0x1, R185.reuse, P1 ;  /* 0x00000001dbdb7824 */ /* 0x100fe200008e06b9 */
[----:B-1----:R-:W4:Y:S01]  /*17d10*/  LDL.LU R251, [R1+0x73c] ;  /* 0x00073c0001fb7983 */ /* 0x002f220000300800 */
[-C--:B------:R-:W-:Y:S01]  /*17d20*/  IADD3 R234, P1, R234, R186.reuse, RZ ;  /* 0x000000baeaea7210 */ /* 0x080fe20007f3e0ff */
[--C-:B------:R-:W-:Y:S01]  /*17d30*/  IMAD.X R221, R221, 0x1, R185.reuse, P0 ;  /* 0x00000001dddd7824 */ /* 0x100fe200000e06b9 */
[-C--:B------:R-:W-:Y:S01]  /*17d40*/  IADD3 R236, P0, R236, R186.reuse, RZ ;  /* 0x000000baecec7210 */ /* 0x080fe20007f1e0ff */
[--C-:B------:R-:W-:Y:S01]  /*17d50*/  IMAD.X R245, R245, 0x1, R185.reuse, P2 ;  /* 0x00000001f5f57824 */ /* 0x100fe200010e06b9 */
[-C--:B--2---:R-:W-:Y:S01]  /*17d60*/  IADD3 R191, P2, R191, R186.reuse, RZ ;  /* 0x000000babfbf7210 */ /* 0x084fe20007f5e0ff */
[--C-:B------:R-:W-:Y:S01]  /*17d70*/  IMAD.X R233, R233, 0x1, R185.reuse, P1 ;  /* 0x00000001e9e97824 */ /* 0x100fe200008e06b9 */
[----:B------:R-:W-:Y:S01]  /*17d80*/  IADD3 R248, P1, R248, R186, RZ ;  /* 0x000000baf8f87210 */ /* 0x000fe20007f3e0ff */
[----:B------:R-:W2:Y:S01]  /*17d90*/  LDL.LU R6, [R1+0x48] ;  /* 0x0000480001067983 */ /* 0x000ea20000300800 */
[----:B------:R-:W-:-:S03]  /*17da0*/  IMAD.X R235, R235, 0x1, R185, P0 ;  /* 0x00000001ebeb7824 */ /* 0x000fc600000e06b9 */
[----:B------:R-:W2:Y:S01]  /*17db0*/  LDL.LU R19, [R1+0x14] ;  /* 0x0000140001137983 */ /* 0x000ea20000300800 */
[-C--:B------:R-:W-:Y:S01]  /*17dc0*/  IADD3 R250, P0, R250, R186.reuse, RZ ;  /* 0x000000bafafa7210 */ /* 0x080fe20007f1e0ff */
[----:B------:R-:W-:Y:S02]  /*17dd0*/  IMAD.X R247, R247, 0x1, R185, P1 ;  /* 0x00000001f7f77824 */ /* 0x000fe400008e06b9 */
[----:B------:R-:W2:Y:S01]  /*17de0*/  LDL.LU R18, [R1+0x50] ;  /* 0x0000500001127983 */ /* 0x000ea20000300800 */
[----:B---3--:R-:W-:-:S03]  /*17df0*/  IADD3 R7, P1, R7, R186, RZ ;  /* 0x000000ba07077210 */ /* 0x008fc60007f3e0ff */
[----:B------:R1:W-:Y:S04]  /*17e00*/  STL [R1+0x20], R191 ;  /* 0x000020bf01007387 */ /* 0x0003e80000100800 */
[----:B-1----:R-:W3:Y:S04]  /*17e10*/  LDL.LU R191, [R1+0x1c] ;  /* 0x00001c0001bf7983 */ /* 0x002ee80000300800 */
[----:B------:R-:W3:Y:S04]  /*17e20*/  LDL.LU R17, [R1+0x58] ;  /* 0x0000580001117983 */ /* 0x000ee80000300800 */
[----:B------:R-:W3:Y:S04]  /*17e30*/  LDL.LU R187, [R1+0x24] ;  /* 0x0000240001bb7983 */ /* 0x000ee80000300800 */
[----:B------:R1:W-:Y:S04]  /*17e40*/  STL [R1+0x28], R7 ;  /* 0x0000280701007387 */ /* 0x0003e80000100800 */
[----:B-1----:R-:W3:Y:S04]  /*17e50*/  LDL.LU R7, [R1+0x60] ;  /* 0x0000600001077983 */ /* 0x002ee80000300800 */
[----:B------:R-:W3:Y:S04]  /*17e60*/  LDL.LU R16, [R1+0x68] ;  /* 0x0000680001107983 */ /* 0x000ee80000300800 */
[----:B------:R-:W3:Y:S04]  /*17e70*/  LDL.LU R15, [R1+0x34] ;  /* 0x00003400010f7983 */ /* 0x000ee80000300800 */
[----:B------:R-:W3:Y:S01]  /*17e80*/  LDL.LU R14, [R1+0x70] ;  /* 0x00007000010e7983 */ /* 0x000ee20000300800 */
[----:B----4-:R-:W-:Y:S01]  /*17e90*/  IMAD.X R249, R249, 0x1, R185, P0 ;  /* 0x00000001f9f97824 */ /* 0x010fe200000e06b9 */
[----:B------:R-:W-:-:S05]  /*17ea0*/  IADD3 R5, P0, R5, R186, RZ ;  /* 0x000000ba05057210 */ /* 0x000fca0007f1e0ff */
[----:B------:R1:W-:Y:S04]  /*17eb0*/  STL [R1+0x30], R5 ;  /* 0x0000300501007387 */ /* 0x0003e80000100800 */
[----:B------:R-:W4:Y:S04]  /*17ec0*/  LDL.LU R13, [R1+0x3c] ;  /* 0x00003c00010d7983 */ /* 0x000f280000300800 */
[----:B-1----:R-:W4:Y:S04]  /*17ed0*/  LDL.LU R5, [R1+0x78] ;  /* 0x0000780001057983 */ /* 0x002f280000300800 */
        /* <DEDUP_REMOVED lines=17> */
[--C-:B------:R-:W-:Y:S01]  /*17ff0*/  IMAD.X R251, R251, 0x1, R185.reuse, P6 ;  /* 0x00000001fbfb7824 */ /* 0x100fe200030e06b9 */
[----:B------:R-:W-:Y:S01]  /*18000*/  IADD3 R190, P6, R190, R186, RZ ;  /* 0x000000babebe7210 */ /* 0x000fe20007fde0ff */
[----:B------:R-:W-:-:S04]  /*18010*/  IMAD.X R2, R2, 0x1, R185, P4 ;  /* 0x0000000102027824 */ /* 0x000fc800020e06b9 */
[----:B------:R1:W-:Y:S04]  /*18020*/  STL [R1+0x38], R190 ;  /* 0x000038be01007387 */ /* 0x0003e80000100800 */
[----:B------:R-:W4:Y:S01]  /*18030*/  LDL.LU R10, [R1+0x88] ;  /* 0x00008800010a7983 */ /* 0x000f220000300800 */
[----:B------:R-:W-:-:S03]  /*18040*/  IADD3 R189, P5, R189, R186, RZ ;  /* 0x000000babdbd7210 */ /* 0x000fc60007fbe0ff */
[----:B------:R-:W4:Y:S04]  /*18050*/  LDL.LU R9, [R1+0x54] ;  /* 0x0000540001097983 */ /* 0x000f280000300800 */
[----:B------:R-:W4:Y:S04]  /*18060*/  LDL.LU R8, [R1+0x90] ;  /* 0x0000900001087983 */ /* 0x000f280000300800 */
[----:B------:R3:W-:Y:S01]  /*18070*/  STL [R1], R0 ;  /* 0x0000000001007387 */ /* 0x0007e20000100800 */
[----:B--2---:R-:W-:-:S03]  /*18080*/  IADD3 R6, P4, R6, R186, RZ ;  /* 0x000000ba06067210 */ /* 0x004fc60007f9e0ff */
[----:B------:R-:W2:Y:S04]  /*18090*/  LDL.LU R184, [R1+0x5c] ;  /* 0x00005c0001b87983 */ /* 0x000ea80000300800 */
[----:B-1----:R-:W2:Y:S01]  /*180a0*/  LDL.LU R190, [R1+0x98] ;  /* 0x0000980001be7983 */ /* 0x002ea20000300800 */
[----:B---3--:R-:W-:-:S03]  /*180b0*/  IMAD.X R191, R191, 0x1, R185, P2 ;  /* 0x00000001bfbf7824 */ /* 0x008fc600010e06b9 */
[----:B------:R-:W3:Y:S01]  /*180c0*/  LDL.LU R0, [R1+0x64] ;  /* 0x0000640001007983 */ /* 0x000ee20000300800 */
[----:B------:R-:W-:-:S03]  /*180d0*/  IMAD.X R19, R19, 0x1, R185, P3 ;  /* 0x0000000113137824 */ /* 0x000fc600018e06b9 */
[----:B------:R1:W-:Y:S01]  /*180e0*/  STL [R1+0x8], R2 ;  /* 0x0000080201007387 */ /* 0x0003e20000100800 */
[-C--:B------:R-:W-:Y:S01]  /*180f0*/  IADD3 R18, P3, R18, R186.reuse, RZ ;  /* 0x000000ba12127210 */ /* 0x080fe20007f7e0ff */
[----:B------:R-:W-:Y:S01]  /*18100*/  IMAD.X R187, R187, 0x1, R185, P1 ;  /* 0x00000001bbbb7824 */ /* 0x000fe200008e06b9 */
[-C--:B------:R-:W-:Y:S01]  /*18110*/  IADD3 R17, P2, R17, R186.reuse, RZ ;  /* 0x000000ba11117210 */ /* 0x080fe20007f5e0ff */
[----:B-1----:R-:W3:Y:S04]  /*18120*/  LDL.LU R2, [R1+0x738] ;  /* 0x0007380001027983 */ /* 0x002ee80000300800 */
[----:B------:R1:W-:Y:S04]  /*18130*/  STL [R1+0x40], R189 ;  /* 0x000040bd01007387 */ /* 0x0003e80000100800 */
[----:B------:R-:W3:Y:S01]  /*18140*/  LDL.LU R188, [R1+0xa0] ;  /* 0x0000a00001bc7983 */ /* 0x000ee20000300800 */
[----:B------:R-:W-:-:S03]  /*18150*/  IADD3 R7, P1, R7, R186, RZ ;  /* 0x000000ba07077210 */ /* 0x000fc60007f3e0ff */
[----:B-1----:R-:W3:Y:S04]  /*18160*/  LDL.LU R189, [R1+0xa8] ;  /* 0x0000a80001bd7983 */ /* 0x002ee80000300800 */
[----:B------:R1:W-:Y:S01]  /*18170*/  STL [R1+0x48], R6 ;  /* 0x0000480601007387 */ /* 0x0003e20000100800 */
[--C-:B------:R-:W-:Y:S01]  /*18180*/  IMAD.X R3, R3, 0x1, R185.reuse, P0 ;  /* 0x0000000103037824 */ /* 0x100fe200000e06b9 */
[----:B------:R-:W-:Y:S02]  /*18190*/  IADD3 R16, P0, R16, R186, RZ ;  /* 0x000000ba10107210 */ /* 0x000fe40007f1e0ff */
[----:B-1----:R-:W3:Y:S04]  /*181a0*/  LDL.LU R6, [R1+0x74] ;  /* 0x0000740001067983 */ /* 0x002ee80000300800 */
[----:B------:R1:W-:Y:S04]  /*181b0*/  STL [R1+0x1c], R191 ;  /* 0x00001cbf01007387 */ /* 0x0003e80000100800 */
[----:B------:R-:W-:Y:S01]  /*181c0*/  STL [R1+0x14], R19 ;  /* 0x0000141301007387 */ /* 0x000fe20000100800 */
[----:B------:R-:W-:-:S03]  /*181d0*/  IMAD.X R15, R15, 0x1, R185, P6 ;  /* 0x000000010f0f7824 */ /* 0x000fc600030e06b9 */
[----:B-1----:R-:W3:Y:S04]  /*181e0*/  LDL.LU R191, [R1+0x7c] ;  /* 0x00007c0001bf7983 */ /* 0x002ee80000300800 */
[----:B------:R-:W-:Y:S04]  /*181f0*/  STL [R1+0x50], R18 ;  /* 0x0000501201007387 */ /* 0x000fe80000100800 */
[----:B------:R1:W-:Y:S01]  /*18200*/  STL [R1+0x24], R187 ;  /* 0x000024bb01007387 */ /* 0x0003e20000100800 */
[----:B------:R-:W-:Y:S01]  /*18210*/  IADD3 R14, P6, R14, R186, RZ ;  /* 0x000000ba0e0e7210 */ /* 0x000fe20007fde0ff */
[----:B------:R-:W-:-:S02]  /*18220*/  IMAD.X R4, R4, 0x1, R185, P3 ;  /* 0x0000000104047824 */ /* 0x000fc400018e06b9 */
[----:B-1----:R-:W3:Y:S04]  /*18230*/  LDL.LU R187, [R1+0xb8] ;  /* 0x0000b80001bb7983 */ /* 0x002ee80000300800 */
[----:B------:R-:W-:Y:S04]  /*18240*/  STL [R1+0x58], R17 ;  /* 0x0000581101007387 */ /* 0x000fe80000100800 */
[----:B------:R1:W-:Y:S04]  /*18250*/  STL [R1+0x60], R7 ;  /* 0x0000600701007387 */ /* 0x0003e80000100800 */
[----:B-1----:R-:W3:Y:S04]  /*18260*/  LDL.LU R7, [R1+0x84] ;  /* 0x0000840001077983 */ /* 0x002ee80000300800 */
[----:B------:R1:W-:Y:S04]  /*18270*/  STL [R1+0x2c], R3 ;  /* 0x00002c0301007387 */ /* 0x0003e80000100800 */
[----:B-1----:R-:W3:Y:S04]  /*18280*/  LDL.LU R3, [R1+0x734] ;  /* 0x0007340001037983 */ /* 0x002ee80000300800 */
[----:B------:R-:W-:Y:S04]  /*18290*/  STL [R1+0x68], R16 ;  /* 0x0000681001007387 */ /* 0x000fe80000100800 */
[----:B------:R-:W-:Y:S01]  /*182a0*/  STL [R1+0x34], R15 ;  /* 0x0000340f01007387 */ /* 0x000fe20000100800 */
[--C-:B----4-:R-:W-:Y:S01]  /*182b0*/  IMAD.X R13, R13, 0x1, R185.reuse, P5 ;  /* 0x000000010d0d7824 */ /* 0x110fe200028e06b9 */
[----:B------:R-:W-:Y:S01]  /*182c0*/  IADD3 R5, P5, R5, R186, RZ ;  /* 0x000000ba05057210 */ /* 0x000fe20007fbe0ff */
[----:B------:R-:W-:-:S04]  /*182d0*/  IMAD.X R12, R12, 0x1, R185, P4 ;  /* 0x000000010c0c7824 */ /* 0x000fc800020e06b9 */
[----:B------:R1:W-:Y:S04]  /*182e0*/  STL [R1+0x78], R5 ;  /* 0x0000780501007387 */ /* 0x0003e80000100800 */
[----:B------:R-:W-:Y:S04]  /*182f0*/  STL [R1+0x70], R14 ;  /* 0x0000700e01007387 */ /* 0x000fe80000100800 */
[----:B-1----:R-:W4:Y:S04]  /*18300*/  LDL.LU R5, [R1+0xc0] ;  /* 0x0000c00001057983 */ /* 0x002f280000300800 */
[----:B------:R-:W-:Y:S04]  /*18310*/  STL [R1+0x3c], R13 ;  /* 0x00003c0d01007387 */ /* 0x000fe80000100800 */
[----:B------:R1:W-:Y:S04]  /*18320*/  STL [R1+0x4c], R4 ;  /* 0x00004c0401007387 */ /* 0x0003e80000100800 */
[----:B------:R-:W-:Y:S04]  /*18330*/  STL [R1+0x44], R12 ;  /* 0x0000440c01007387 */ /* 0x000fe80000100800 */
[----:B-1----:R-:W4:Y:S01]  /*18340*/  LDL.LU R4, [R1+0x730] ;  /* 0x0007300001047983 */ /* 0x002f220000300800 */
[----:B------:R-:W-:-:S05]  /*18350*/  IADD3 R11, P4, R11, R186, RZ ;  /* 0x000000ba0b0b7210 */ /* 0x000fca0007f9e0ff */
[----:B------:R-:W-:Y:S01]  /*18360*/  STL [R1+0x80], R11 ;  /* 0x0000800b01007387 */ /* 0x000fe20000100800 */
[----:B------:R-:W-:Y:S01]  /*18370*/  IADD3 R10, P3, R10, R186, RZ ;  /* 0x000000ba0a0a7210 */ /* 0x000fe20007f7e0ff */
[----:B------:R-:W-:-:S04]  /*18380*/  IMAD.X R9, R9, 0x1, R185, P2 ;  /* 0x0000000109097824 */ /* 0x000fc800010e06b9 */
[----:B------:R-:W-:Y:S01]  /*18390*/  STL [R1+0x88], R10 ;  /* 0x0000880a01007387 */ /* 0x000fe20000100800 */
[----:B------:R-:W-:-:S03]  /*183a0*/  IADD3 R8, P2, R8, R186, RZ ;  /* 0x000000ba08087210 */ /* 0x000fc60007f5e0ff */
[----:B------:R-:W-:Y:S01]  /*183b0*/  STL [R1+0x54], R9 ;  /* 0x0000540901007387 */ /* 0x000fe20000100800 */
[--C-:B--2---:R-:W-:Y:S01]  /*183c0*/  IMAD.X R184, R184, 0x1, R185.reuse, P1 ;  /* 0x00000001b8b87824 */ /* 0x104fe200008e06b9 */
[----:B------:R-:W-:Y:S02]  /*183d0*/  IADD3 R190, P1, R190, R186, RZ ;  /* 0x000000babebe7210 */ /* 0x000fe40007f3e0ff */
[----:B------:R-:W-:Y:S01]  /*183e0*/  STL [R1+0x90], R8 ;  /* 0x0000900801007387 */ /* 0x000fe20000100800 */
[----:B---3--:R-:W-:-:S03]  /*183f0*/  IMAD.X R0, R0, 0x1, R185, P0 ;  /* 0x0000000100007824 */ /* 0x008fc600000e06b9 */
[----:B------:R1:W-:Y:S04]  /*18400*/  STL [R1+0x98], R190 ;  /* 0x000098be01007387 */ /* 0x0003e80000100800 */
[----:B------:R-:W-:Y:S04]  /*18410*/  STL [R1+0x5c], R184 ;  /* 0x00005cb801007387 */ /* 0x000fe80000100800 */
[----:B-1----:R-:W2:Y:S01]  /*18420*/  LDL.LU R190, [R1+0xc8] ;  /* 0x0000c80001be7983 */ /* 0x002ea20000300800 */
[----:B------:R-:W-:-:S03]  /*18430*/  IMAD.X R2, R2, 0x1, R185, P6 ;  /* 0x0000000102027824 */ /* 0x000fc600030e06b9 */
[----:B------:R1:W-:Y:S01]  /*18440*/  STL [R1+0x64], R0 ;  /* 0x0000640001007387 */ /* 0x0003e20000100800 */
[----:B------:R-:W-:-:S03]  /*18450*/  IADD3 R188, P0, R188, R186, RZ ;  /* 0x000000babcbc7210 */ /* 0x000fc60007f1e0ff */
[----:B-1----:R-:W3:Y:S01]  /*18460*/  LDL.LU R0, [R1+0x94] ;  /* 0x0000940001007983 */ /* 0x002ee20000300800 */
[----:B------:R-:W-:-:S03]  /*18470*/  IADD3 R189, P6, R189, R186, RZ ;  /* 0x000000babdbd7210 */ /* 0x000fc60007fde0ff */
[----:B------:R1:W-:Y:S04]  /*18480*/  STL [R1+0x6c], R2 ;  /* 0x00006c0201007387 */ /* 0x0003e80000100800 */
[----:B-1----:R-:W3:Y:S01]  /*18490*/  LDL.LU R2, [R1+0x72c] ;  /* 0x00072c0001027983 */ /* 0x002ee20000300800 */
[----:B------:R-:W-:-:S03]  /*184a0*/  IMAD.X R6, R6, 0x1, R185, P5 ;  /* 0x0000000106067824 */ /* 0x000fc600028e06b9 */
[----:B------:R-:W-:Y:S04]  /*184b0*/  STL [R1+0xa0], R188 ;  /* 0x0000a0bc01007387 */ /* 0x000fe80000100800 */
[----:B------:R-:W3:Y:S04]  /*184c0*/  LDL.LU R20, [R1+0xd0] ;  /* 0x0000d00001147983 */ /* 0x000ee80000300800 */
[----:B------:R-:W-:Y:S01]  /*184d0*/  STL [R1+0xa8], R189 ;  /* 0x0000a8bd01007387 */ /* 0x000fe20000100800 */
[--C-:B------:R-:W-:Y:S01]  /*184e0*/  IMAD.X R191, R191, 0x1, R185.reuse, P4 ;  /* 0x00000001bfbf7824 */ /* 0x100fe200020e06b9 */
[----:B------:R-:W-:Y:S01]  /*184f0*/  IADD3 R187, P4, R187, R186, RZ ;  /* 0x000000babbbb7210 */ /* 0x000fe20007f9e0ff */
[----:B------:R-:W-:-:S02]  /*18500*/  IMAD.X R7, R7, 0x1, R185, P3 ;  /* 0x0000000107077824 */ /* 0x000fc400018e06b9 */
[----:B------:R-:W-:Y:S01]  /*18510*/  IMAD.X R3, R3, 0x1, R185, P2 ;  /* 0x0000000103037824 */ /* 0x000fe200010e06b9 */
[----:B----4-:R-:W-:-:S05]  /*18520*/  IADD3 R4, P5, R4, R186, RZ ;  /* 0x000000ba04047210 */ /* 0x010fca0007fbe0ff */
[----:B------:R1:W-:Y:S04]  /*18530*/  STL [R1+0xb0], R4 ;  /* 0x0000b00401007387 */ /* 0x0003e80000100800 */
[----:B------:R-:W-:Y:S04]  /*18540*/  STL [R1+0x74], R6 ;  /* 0x0000740601007387 */ /* 0x000fe80000100800 */
[----:B-1----:R-:W4:Y:S04]  /*18550*/  LDL.LU R4, [R1+0x9c] ;  /* 0x00009c0001047983 */ /* 0x002f280000300800 */
[----:B------:R-:W4:Y:S04]  /*18560*/  LDL.LU R19, [R1+0xd8] ;  /* 0x0000d80001137983 */ /* 0x000f280000300800 */
[----:B------:R1:W-:Y:S01]  /*18570*/  STL [R1+0x7c], R191 ;  /* 0x00007cbf01007387 */ /* 0x0003e20000100800 */
[----:B------:R-:W-:-:S03]  /*18580*/  IADD3 R5, P3, R5, R186, RZ ;  /* 0x000000ba05057210 */ /* 0x000fc60007f7e0ff */
[----:B-1----:R-:W4:Y:S04]  /*18590*/  LDL.LU R191, [R1+0xa4] ;  /* 0x0000a40001bf7983 */ /* 0x002f280000300800 */
[----:B------:R-:W4:Y:S04]  /*185a0*/  LDL.LU R18, [R1+0xe0] ;  /* 0x0000e00001127983 */ /* 0x000f280000300800 */
[----:B------:R-:W4:Y:S04]  /*185b0*/  LDL.LU R17, [R1+0xe8] ;  /* 0x0000e80001117983 */ /* 0x000f280000300800 */
[----:B------:R-:W-:Y:S04]  /*185c0*/  STL [R1+0xb8], R187 ;  /* 0x0000b8bb01007387 */ /* 0x000fe80000100800 */
[----:B------:R-:W4:Y:S04]  /*185d0*/  LDL.LU R16, [R1+0xb4] ;  /* 0x0000b40001107983 */ /* 0x000f280000300800 */
[----:B------:R-:W4:Y:S04]  /*185e0*/  LDL.LU R15, [R1+0xf0] ;  /* 0x0000f000010f7983 */ /* 0x000f280000300800 */
[----:B------:R1:W-:Y:S04]  /*185f0*/  STL [R1+0x84], R7 ;  /* 0x0000840701007387 */ /* 0x0003e80000100800 */
[----:B------:R-:W4:Y:S04]  /*18600*/  LDL.LU R14, [R1+0xbc] ;  /* 0x0000bc00010e7983 */ /* 0x000f280000300800 */
[----:B------:R-:W4:Y:S04]  /*18610*/  LDL.LU R13, [R1+0xf8] ;  /* 0x0000f800010d7983 */ /* 0x000f280000300800 */
[----:B-1----:R-:W4:Y:S04]  /*18620*/  LDL.LU R7, [R1+0xc4] ;  /* 0x0000c40001077983 */ /* 0x002f280000300800 */
[----:B------:R-:W4:Y:S04]  /*18630*/  LDL.LU R12, [R1+0x100] ;  /* 0x00010000010c7983 */ /* 0x000f280000300800 */
[----:B------:R1:W-:Y:S04]  /*18640*/  STL [R1+0x8c], R3 ;  /* 0x00008c0301007387 */ /* 0x0003e80000100800 */
[----:B------:R3:W-:Y:S04]  /*18650*/  STL [R1+0xc0], R5 ;  /* 0x0000c00501007387 */ /* 0x0007e80000100800 */
[----:B-1----:R-:W4:Y:S04]  /*18660*/  LDL.LU R3, [R1+0x728] ;  /* 0x0007280001037983 */ /* 0x002f280000300800 */
[----:B------:R-:W4:Y:S01]  /*18670*/  LDL.LU R11, [R1+0x108] ;  /* 0x00010800010b7983 */ /* 0x000f220000300800 */
[----:B--2---:R-:W-:-:S03]  /*18680*/  IADD3 R190, P2, R190, R186, RZ ;  /* 0x000000babebe7210 */ /* 0x004fc60007f5e0ff */
[----:B------:R-:W2:Y:S04]  /*18690*/  LDL.LU R10, [R1+0xd4] ;  /* 0x0000d400010a7983 */ /* 0x000ea80000300800 */
[----:B------:R-:W2:Y:S01]  /*186a0*/  LDL.LU R9, [R1+0x110] ;  /* 0x0001100001097983 */ /* 0x000ea20000300800 */
[----:B---3--:R-:W-:-:S03]  /*186b0*/  IMAD.X R0, R0, 0x1, R185, P1 ;  /* 0x0000000100007824 */ /* 0x008fc600008e06b9 */
[----:B------:R-:W3:Y:S04]  /*186c0*/  LDL.LU R8, [R1+0xdc] ;  /* 0x0000dc0001087983 */ /* 0x000ee80000300800 */
[----:B------:R-:W3:Y:S04]  /*186d0*/  LDL.LU R184, [R1+0x118] ;  /* 0x0001180001b87983 */ /* 0x000ee80000300800 */
[----:B------:R-:W3:Y:S04]  /*186e0*/  LDL.LU R188, [R1+0xe4] ;  /* 0x0000e40001bc7983 */ /* 0x000ee80000300800 */
[----:B------:R-:W3:Y:S04]  /*186f0*/  LDL.LU R5, [R1+0x120] ;  /* 0x0001200001057983 */ /* 0x000ee80000300800 */
[----:B------:R-:W3:Y:S01]  /*18700*/  LDL.LU R189, [R1+0x128] ;  /* 0x0001280001bd7983 */ /* 0x000ee20000300800 */
[----:B------:R-:W-:-:S03]  /*18710*/  IADD3 R20, P1, R20, R186, RZ ;  /* 0x000000ba14147210 */ /* 0x000fc60007f3e0ff */
[----:B------:R-:W3:Y:S04]  /*18720*/  LDL.LU R6, [R1+0xf4] ;  /* 0x0000f40001067983 */ /* 0x000ee80000300800 */
[----:B------:R1:W-:Y:S04]  /*18730*/  STL [R1+0xc8], R190 ;  /* 0x0000c8be01007387 */ /* 0x0003e80000100800 */
[----:B------:R-:W3:Y:S04]  /*18740*/  LDL.LU R187, [R1+0x130] ;  /* 0x0001300001bb7983 */ /* 0x000ee80000300800 */
[----:B------:R1:W-:Y:S01]  /*18750*/  STL [R1+0x94], R0 ;  /* 0x0000940001007387 */ /* 0x0003e20000100800 */
[----:B------:R-:W-:-:S03]  /*18760*/  IMAD.X R2, R2, 0x1, R185, P5 ;  /* 0x0000000102027824 */ /* 0x000fc600028e06b9 */
[----:B-1----:R-:W3:Y:S04]  /*18770*/  LDL.LU R190, [R1+0xfc] ;  /* 0x0000fc0001be7983 */ /* 0x002ee80000300800 */
[----:B------:R-:W3:Y:S01]  /*18780*/  LDL.LU R0, [R1+0x138] ;  /* 0x0001380001007983 */ /* 0x000ee20000300800 */
[----:B----4-:R-:W-:Y:S01]  /*18790*/  IMAD.X R4, R4, 0x1, R185, P0 ;  /* 0x0000000104047824 */ /* 0x010fe200000e06b9 */
[----:B------:R-:W-:-:S04]  /*187a0*/  IADD3 R19, P0, R19, R186, RZ ;  /* 0x000000ba13137210 */ /* 0x000fc80007f1e0ff */
[----:B------:R1:W-:Y:S04]  /*187b0*/  STL [R1+0x9c], R4 ;  /* 0x00009c0401007387 */ /* 0x0003e80000100800 */
[----:B-1----:R-:W4:Y:S01]  /*187c0*/  LDL.LU R4, [R1+0x104] ;  /* 0x0001040001047983 */ /* 0x002f220000300800 */
[----:B------:R-:W-:-:S03]  /*187d0*/  IMAD.X R191, R191, 0x1, R185, P6 ;  /* 0x00000001bfbf7824 */ /* 0x000fc600030e06b9 */
[----:B------:R-:W-:Y:S04]  /*187e0*/  STL [R1+0xd0], R20 ;  /* 0x0000d01401007387 */ /* 0x000fe80000100800 */
[----:B------:R1:W-:Y:S01]  /*187f0*/  STL [R1+0xa4], R191 ;  /* 0x0000a4bf01007387 */ /* 0x0003e20000100800 */
[-C--:B------:R-:W-:Y:S02]  /*18800*/  IADD3 R18, P6, R18, R186.reuse, RZ ;  /* 0x000000ba12127210 */ /* 0x080fe40007fde0ff */
[----:B------:R-:W-:Y:S01]  /*18810*/  IADD3 R17, P5, R17, R186, RZ ;  /* 0x000000ba11117210 */ /* 0x000fe20007fbe0ff */
[----:B-1----:R-:W4:Y:S01]  /*18820*/  LDL.LU R191, [R1+0x140] ;  /* 0x0001400001bf7983 */ /* 0x002f220000300800 */
[----:B------:R-:W-:-:S03]  /*18830*/  IMAD.X R16, R16, 0x1, R185, P4 ;  /* 0x0000000110107824 */ /* 0x000fc600020e06b9 */
[----:B------:R-:W-:Y:S01]  /*18840*/  STL [R1+0xd8], R19 ;  /* 0x0000d81301007387 */ /* 0x000fe20000100800 */
[----:B------:R-:W-:-:S03]  /*18850*/  IADD3 R15, P4, R15, R186, RZ ;  /* 0x000000ba0f0f7210 */ /* 0x000fc60007f9e0ff */
[----:B------:R1:W-:Y:S01]  /*18860*/  STL [R1+0xac], R2 ;  /* 0x0000ac0201007387 */ /* 0x0003e20000100800 */
[----:B------:R-:W-:-:S03]  /*18870*/  IMAD.X R14, R14, 0x1, R185, P3 ;  /* 0x000000010e0e7824 */ /* 0x000fc600018e06b9 */
[----:B-1----:R-:W4:Y:S01]  /*18880*/  LDL.LU R2, [R1+0x724] ;  /* 0x0007240001027983 */ /* 0x002f220000300800 */
[----:B------:R-:W-:-:S03]  /*18890*/  IMAD.X R7, R7, 0x1, R185, P2 ;  /* 0x0000000107077824 */ /* 0x000fc600010e06b9 */
[----:B------:R-:W-:Y:S01]  /*188a0*/  STL [R1+0xe0], R18 ;  /* 0x0000e01201007387 */ /* 0x000fe20000100800 */
[----:B------:R-:W-:-:S03]  /*188b0*/  IADD3 R13, P3, R13, R186, RZ ;  /* 0x000000ba0d0d7210 */ /* 0x000fc60007f7e0ff */
[----:B------:R-:W-:Y:S04]  /*188c0*/  STL [R1+0xe8], R17 ;  /* 0x0000e81101007387 */ /* 0x000fe80000100800 */
[----:B------:R-:W-:Y:S04]  /*188d0*/  STL [R1+0xb4], R16 ;  /* 0x0000b41001007387 */ /* 0x000fe80000100800 */
[----:B------:R-:W-:Y:S04]  /*188e0*/  STL [R1+0xf0], R15 ;  /* 0x0000f00f01007387 */ /* 0x000fe80000100800 */
[----:B------:R1:W-:Y:S01]  /*188f0*/  STL [R1+0xc4], R7 ;  /* 0x0000c40701007387 */ /* 0x0003e20000100800 */
[----:B------:R-:W-:-:S03]  /*18900*/  IMAD.X R3, R3, 0x1, R185, P1 ;  /* 0x0000000103037824 */ /* 0x000fc600008e06b9 */
[----:B------:R-:W-:Y:S04]  /*18910*/  STL [R1+0xbc], R14 ;  /* 0x0000bc0e01007387 */ /* 0x000fe80000100800 */
[----:B-1----:R-:W4:Y:S04]  /*18920*/  LDL.LU R7, [R1+0x148] ;  /* 0x0001480001077983 */ /* 0x002f280000300800 */
[----:B------:R-:W-:Y:S04]  /*18930*/  STL [R1+0xf8], R13 ;  /* 0x0000f80d01007387 */ /* 0x000fe80000100800 */
[----:B------:R1:W-:Y:S04]  /*18940*/  STL [R1+0xcc], R3 ;  /* 0x0000cc0301007387 */ /* 0x0003e80000100800 */
[----:B-1----:R-:W4:Y:S01]  /*18950*/  LDL.LU R3, [R1+0x720] ;  /* 0x0007200001037983 */ /* 0x002f220000300800 */
[-C--:B------:R-:W-:Y:S01]  /*18960*/  IADD3 R12, P2, R12, R186.reuse, RZ ;  /* 0x000000ba0c0c7210 */ /* 0x080fe20007f5e0ff */
[--C-:B--2---:R-:W-:Y:S01]  /*18970*/  IMAD.X R10, R10, 0x1, R185.reuse, P0 ;  /* 0x000000010a0a7824 */ /* 0x104fe200000e06b9 */
[-C--:B------:R-:W-:Y:S01]  /*18980*/  IADD3 R11, P1, R11, R186.reuse, RZ ;  /* 0x000000ba0b0b7210 */ /* 0x080fe20007f3e0ff */
[--C-:B---3--:R-:W-:Y:S01]  /*18990*/  IMAD.X R8, R8, 0x1, R185.reuse, P6 ;  /* 0x0000000108087824 */ /* 0x108fe200030e06b9 */
[-C--:B------:R-:W-:Y:S01]  /*189a0*/  IADD3 R9, P0, R9, R186.reuse, RZ ;  /* 0x000000ba09097210 */ /* 0x080fe20007f1e0ff */
[----:B------:R-:W-:Y:S01]  /*189b0*/  IMAD.X R188, R188, 0x1, R185, P5 ;  /* 0x00000001bcbc7824 */ /* 0x000fe200028e06b9 */
[----:B------:R-:W-:Y:S01]  /*189c0*/  STL [R1+0x100], R12 ;  /* 0x0001000c01007387 */ /* 0x000fe20000100800 */
[----:B------:R-:W-:-:S02]  /*189d0*/  IADD3 R5, P5, R5, R186, RZ ;  /* 0x000000ba05057210 */ /* 0x000fc40007fbe0ff */
[----:B------:R-:W-:Y:S01]  /*189e0*/  IADD3 R184, P6, R184, R186, RZ ;  /* 0x000000bab8b87210 */ /* 0x000fe20007fde0ff */
[----:B------:R-:W-:Y:S04]  /*189f0*/  STL [R1+0x108], R11 ;  /* 0x0001080b01007387 */ /* 0x000fe80000100800 */
[----:B------:R-:W-:Y:S04]  /*18a00*/  STL [R1+0xd4], R10 ;  /* 0x0000d40a01007387 */ /* 0x000fe80000100800 */
[----:B------:R-:W-:Y:S01]  /*18a10*/  STL [R1+0x110], R9 ;  /* 0x0001100901007387 */ /* 0x000fe20000100800 */
[----:B------:R-:W-:-:S03]  /*18a20*/  IMAD.X R6, R6, 0x1, R185, P3 ;  /* 0x0000000106067824 */ /* 0x000fc600018e06b9 */
[----:B------:R-:W-:Y:S04]  /*18a30*/  STL [R1+0xdc], R8 ;  /* 0x0000dc0801007387 */ /* 0x000fe80000100800 */
[----:B------:R1:W-:Y:S01]  /*18a40*/  STL [R1+0x120], R5 ;  /* 0x0001200501007387 */ /* 0x0003e20000100800 */
[----:B------:R-:W-:-:S03]  /*18a50*/  IADD3 R187, P3, R187, R186, RZ ;  /* 0x000000babbbb7210 */ /* 0x000fc60007f7e0ff */
[----:B------:R-:W-:Y:S01]  /*18a60*/  STL [R1+0x118], R184 ;  /* 0x000118b801007387 */ /* 0x000fe20000100800 */
[--C-:B------:R-:W-:Y:S01]  /*18a70*/  IMAD.X R190, R190, 0x1, R185.reuse, P2 ;  /* 0x00000001bebe7824 */ /* 0x100fe200010e06b9 */
[-C--:B------:R-:W-:Y:S02]  /*18a80*/  IADD3 R0, P2, R0, R186.reuse, RZ ;  /* 0x000000ba00007210 */ /* 0x080fe40007f5e0ff */
[----:B-1----:R-:W2:Y:S04]  /*18a90*/  LDL.LU R5, [R1+0x150] ;  /* 0x0001500001057983 */ /* 0x002ea80000300800 */
[----:B------:R-:W-:Y:S01]  /*18aa0*/  STL [R1+0xe4], R188 ;  /* 0x0000e4bc01007387 */ /* 0x000fe20000100800 */
[--C-:B----4-:R-:W-:Y:S02]  /*18ab0*/  IMAD.X R4, R4, 0x1, R185.reuse, P1 ;  /* 0x0000000104047824 */ /* 0x110fe400008e06b9 */
[----:B------:R-:W-:Y:S01]  /*18ac0*/  IMAD.X R2, R2, 0x1, R185, P4 ;  /* 0x0000000102027824 */ /* 0x000fe200020e06b9 */
[----:B------:R-:W-:-:S04]  /*18ad0*/  IADD3 R189, P4, R189, R186, RZ ;  /* 0x000000babdbd7210 */ /* 0x000fc80007f9e0ff */
[----:B------:R1:W-:Y:S04]  /*18ae0*/  STL [R1+0xec], R2 ;  /* 0x0000ec0201007387 */ /* 0x0003e80000100800 */
[----:B-1----:R-:W3:Y:S04]  /*18af0*/  LDL.LU R2, [R1+0x71c] ;  /* 0x00071c0001027983 */ /* 0x002ee80000300800 */
[----:B------:R-:W-:Y:S04]  /*18b00*/  STL [R1+0x128], R189 ;  /* 0x000128bd01007387 */ /* 0x000fe80000100800 */
[----:B------:R-:W-:Y:S04]  /*18b10*/  STL [R1+0xf4], R6 ;  /* 0x0000f40601007387 */ /* 0x000fe80000100800 */
[----:B------:R-:W4:Y:S04]  /*18b20*/  LDL.LU R20, [R1+0x11c] ;  /* 0x00011c0001147983 */ /* 0x000f280000300800 */
[----:B------:R-:W-:Y:S04]  /*18b30*/  STL [R1+0x130], R187 ;  /* 0x000130bb01007387 */ /* 0x000fe80000100800 */
[----:B------:R1:W-:Y:S04]  /*18b40*/  STL [R1+0x138], R0 ;  /* 0x0001380001007387 */ /* 0x0003e80000100800 */
[----:B------:R-:W-:Y:S04]  /*18b50*/  STL [R1+0xfc], R190 ;  /* 0x0000fcbe01007387 */ /* 0x000fe80000100800 */
[----:B-1----:R-:W2:Y:S01]  /*18b60*/  LDL.LU R0, [R1+0x158] ;  /* 0x0001580001007983 */ /* 0x002ea20000300800 */
[----:B------:R-:W-:-:S03]  /*18b70*/  IMAD.X R3, R3, 0x1, R185, P0 ;  /* 0x0000000103037824 */ /* 0x000fc600000e06b9 */
[----:B------:R-:W2:Y:S04]  /*18b80*/  LDL.LU R19, [R1+0x124] ;  /* 0x0001240001137983 */ /* 0x000ea80000300800 */
[----:B------:R1:W-:Y:S04]  /*18b90*/  STL [R1+0x104], R4 ;  /* 0x0001040401007387 */ /* 0x0003e80000100800 */
[----:B-1----:R-:W2:Y:S04]  /*18ba0*/  LDL.LU R4, [R1+0x160] ;  /* 0x0001600001047983 */ /* 0x002ea80000300800 */
[----:B------:R1:W-:Y:S04]  /*18bb0*/  STL [R1+0x10c], R3 ;  /* 0x00010c0301007387 */ /* 0x0003e80000100800 */
[----:B-1----:R-:W2:Y:S01]  /*18bc0*/  LDL.LU R3, [R1+0x718] ;  /* 0x0007180001037983 */ /* 0x002ea20000300800 */
[----:B------:R-:W-:-:S05]  /*18bd0*/  IADD3 R191, P1, R191, R186, RZ ;  /* 0x000000babfbf7210 */ /* 0x000fca0007f3e0ff */
[----:B------:R-:W-:Y:S04]  /*18be0*/  STL [R1+0x140], R191 ;  /* 0x000140bf01007387 */ /* 0x000fe80000100800 */
[----:B------:R-:W2:Y:S04]  /*18bf0*/  LDL.LU R18, [R1+0x168] ;  /* 0x0001680001127983 */ /* 0x000ea80000300800 */
[----:B------:R-:W2:Y:S01]  /*18c00*/  LDL.LU R17, [R1+0x134] ;  /* 0x0001340001117983 */ /* 0x000ea20000300800 */
[----:B------:R-:W-:-:S03]  /*18c10*/  IADD3 R7, P0, R7, R186, RZ ;  /* 0x000000ba07077210 */ /* 0x000fc60007f1e0ff */
[----:B------:R-:W2:Y:S04]  /*18c20*/  LDL.LU R16, [R1+0x170] ;  /* 0x0001700001107983 */ /* 0x000ea80000300800 */
[----:B------:R-:W2:Y:S04]  /*18c30*/  LDL.LU R15, [R1+0x13c] ;  /* 0x00013c00010f7983 */ /* 0x000ea80000300800 */
[----:B------:R-:W2:Y:S04]  /*18c40*/  LDL.LU R14, [R1+0x178] ;  /* 0x00017800010e7983 */ /* 0x000ea80000300800 */
[----:B------:R-:W2:Y:S04]  /*18c50*/  LDL.LU R13, [R1+0x144] ;  /* 0x00014400010d7983 */ /* 0x000ea80000300800 */
[----:B------:R-:W2:Y:S04]  /*18c60*/  LDL.LU R12, [R1+0x180] ;  /* 0x00018000010c7983 */ /* 0x000ea80000300800 */
[----:B------:R-:W2:Y:S04]  /*18c70*/  LDL.LU R11, [R1+0x188] ;  /* 0x00018800010b7983 */ /* 0x000ea80000300800 */
[----:B------:R-:W2:Y:S04]  /*18c80*/  LDL.LU R10, [R1+0x154] ;  /* 0x00015400010a7983 */ /* 0x000ea80000300800 */
[----:B------:R-:W2:Y:S04]  /*18c90*/  LDL.LU R9, [R1+0x190] ;  /* 0x0001900001097983 */ /* 0x000ea80000300800 */
[----:B------:R-:W-:Y:S04]  /*18ca0*/  STL [R1+0x148], R7 ;  /* 0x0001480701007387 */ /* 0x000fe80000100800 */
[----:B------:R-:W2:Y:S04]  /*18cb0*/  LDL.LU R8, [R1+0x15c] ;  /* 0x00015c0001087983 */ /* 0x000ea80000300800 */
[----:B------:R-:W2:Y:S04]  /*18cc0*/  LDL.LU R184, [R1+0x198] ;  /* 0x0001980001b87983 */ /* 0x000ea80000300800 */
[----:B------:R-:W2:Y:S04]  /*18cd0*/  LDL.LU R188, [R1+0x164] ;  /* 0x0001640001bc7983 */ /* 0x000ea80000300800 */
[----:B------:R-:W2:Y:S01]  /*18ce0*/  LDL.LU R189, [R1+0x1a0] ;  /* 0x0001a00001bd7983 */ /* 0x000ea20000300800 */
[----:B---3--:R-:W-:-:S02]  /*18cf0*/  IMAD.X R2, R2, 0x1, R185, P3 ;  /* 0x0000000102027824 */ /* 0x008fc400018e06b9 */
[--C-:B----4-:R-:W-:Y:S01]  /*18d00*/  IMAD.X R20, R20, 0x1, R185.reuse, P5 ;  /* 0x0000000114147824 */ /* 0x110fe200028e06b9 */
[-C--:B--2---:R-:W-:Y:S01]  /*18d10*/  IADD3 R0, P5, R0, R186.reuse, RZ ;  /* 0x000000ba00007210 */ /* 0x084fe20007fbe0ff */
[--C-:B------:R-:W-:Y:S01]  /*18d20*/  IMAD.X R19, R19, 0x1, R185.reuse, P4 ;  /* 0x0000000113137824 */ /* 0x100fe200020e06b9 */
[-C--:B------:R-:W-:Y:S01]  /*18d30*/  IADD3 R4, P4, R4, R186.reuse, RZ ;  /* 0x000000ba04047210 */ /* 0x080fe20007f9e0ff */
[----:B------:R-:W-:Y:S01]  /*18d40*/  IMAD.X R3, R3, 0x1, R185, P6 ;  /* 0x0000000103037824 */ /* 0x000fe200030e06b9 */
[----:B------:R-:W-:-:S04]  /*18d50*/  IADD3 R5, P6, R5, R186, RZ ;  /* 0x000000ba05057210 */ /* 0x000fc80007fde0ff */
[----:B------:R1:W-:Y:S04]  /*18d60*/  STL [R1+0x114], R3 ;  /* 0x0001140301007387 */ /* 0x0003e80000100800 */
[----:B-1----:R-:W2:Y:S04]  /*18d70*/  LDL.LU R3, [R1+0x1a8] ;  /* 0x0001a80001037983 */ /* 0x002ea80000300800 */
[----:B------:R-:W3:Y:S04]  /*18d80*/  LDL.LU R6, [R1+0x174] ;  /* 0x0001740001067983 */ /* 0x000ee80000300800 */
[----:B------:R-:W4:Y:S04]  /*18d90*/  LDL.LU R187, [R1+0x1b0] ;  /* 0x0001b00001bb7983 */ /* 0x000f280000300800 */
[----:B------:R-:W4:Y:S04]  /*18da0*/  LDL.LU R190, [R1+0x17c] ;  /* 0x00017c0001be7983 */ /* 0x000f280000300800 */
[----:B------:R1:W-:Y:S04]  /*18db0*/  STL [R1+0x150], R5 ;  /* 0x0001500501007387 */ /* 0x0003e80000100800 */
[----:B------:R-:W4:Y:S04]  /*18dc0*/  LDL.LU R191, [R1+0x1b8] ;  /* 0x0001b80001bf7983 */ /* 0x000f280000300800 */
[----:B------:R-:W4:Y:S04]  /*18dd0*/  LDL.LU R7, [R1+0x184] ;  /* 0x0001840001077983 */ /* 0x000f280000300800 */
[----:B-1----:R-:W4:Y:S04]  /*18de0*/  LDL.LU R5, [R1+0x1c0] ;  /* 0x0001c00001057983 */ /* 0x002f280000300800 */
[----:B------:R1:W-:Y:S04]  /*18df0*/  STL [R1+0x158], R0 ;  /* 0x0001580001007387 */ /* 0x0003e80000100800 */
[----:B-1----:R-:W4:Y:S04]  /*18e00*/  LDL.LU R0, [R1+0x1c8] ;  /* 0x0001c80001007983 */ /* 0x002f280000300800 */
[----:B------:R-:W-:Y:S04]  /*18e10*/  STL [R1+0x11c], R20 ;  /* 0x00011c1401007387 */ /* 0x000fe80000100800 */
[----:B------:R1:W-:Y:S04]  /*18e20*/  STL [R1+0x160], R4 ;  /* 0x0001600401007387 */ /* 0x0003e80000100800 */
[----:B-1----:R-:W4:Y:S04]  /*18e30*/  LDL.LU R4, [R1+0x194] ;  /* 0x0001940001047983 */ /* 0x002f280000300800 */
[----:B------:R-:W-:Y:S04]  /*18e40*/  STL [R1+0x124], R19 ;  /* 0x0001241301007387 */ /* 0x000fe80000100800 */
[----:B------:R1:W-:Y:S04]  /*18e50*/  STL [R1+0x12c], R2 ;  /* 0x00012c0201007387 */ /* 0x0003e80000100800 */
[----:B-1----:R-:W2:Y:S01]  /*18e60*/  LDL.LU R2, [R1+0x714] ;  /* 0x0007140001027983 */ /* 0x002ea20000300800 */
[-C--:B------:R-:W-:Y:S01]  /*18e70*/  IADD3 R18, P3, R18, R186.reuse, RZ ;  /* 0x000000ba12127210 */ /* 0x080fe20007f7e0ff */
[--C-:B------:R-:W-:Y:S01]  /*18e80*/  IMAD.X R17, R17, 0x1, R185.reuse, P2 ;  /* 0x0000000111117824 */ /* 0x100fe200010e06b9 */
[-C--:B------:R-:W-:Y:S01]  /*18e90*/  IADD3 R16, P2, R16, R186.reuse, RZ ;  /* 0x000000ba10107210 */ /* 0x080fe20007f5e0ff */
[--C-:B------:R-:W-:Y:S01]  /*18ea0*/  IMAD.X R15, R15, 0x1, R185.reuse, P1 ;  /* 0x000000010f0f7824 */ /* 0x100fe200008e06b9 */
[----:B------:R-:W-:Y:S01]  /*18eb0*/  IADD3 R14, P1, R14, R186, RZ ;  /* 0x000000ba0e0e7210 */ /* 0x000fe20007f3e0ff */
[----:B------:R-:W-:Y:S01]  /*18ec0*/  STL [R1+0x168], R18 ;  /* 0x0001681201007387 */ /* 0x000fe20000100800 */
[----:B------:R-:W-:-:S03]  /*18ed0*/  IMAD.X R13, R13, 0x1, R185, P0 ;  /* 0x000000010d0d7824 */ /* 0x000fc600000e06b9 */
[----:B------:R-:W-:Y:S04]  /*18ee0*/  STL [R1+0x134], R17 ;  /* 0x0001341101007387 */ /* 0x000fe80000100800 */
[----:B------:R-:W-:Y:S04]  /*18ef0*/  STL [R1+0x170], R16 ;  /* 0x0001701001007387 */ /* 0x000fe80000100800 */
[----:B------:R-:W-:Y:S04]  /*18f00*/  STL [R1+0x13c], R15 ;  /* 0x00013c0f01007387 */ /* 0x000fe80000100800 */
[----:B------:R-:W-:Y:S01]  /*18f10*/  STL [R1+0x178], R14 ;  /* 0x0001780e01007387 */ /* 0x000fe20000100800 */
[----:B--2---:R-:W-:-:S05]  /*18f20*/  IMAD.X R2, R2, 0x1, R185, P6 ;  /* 0x0000000102027824 */ /* 0x004fca00030e06b9 */
[----:B------:R1:W-:Y:S04]  /*18f30*/  STL [R1+0x14c], R2 ;  /* 0x00014c0201007387 */ /* 0x0003e80000100800 */
[----:B------:R-:W-:Y:S04]  /*18f40*/  STL [R1+0x144], R13 ;  /* 0x0001440d01007387 */ /* 0x000fe80000100800 */
[----:B-1----:R-:W2:Y:S01]  /*18f50*/  LDL.LU R2, [R1+0x710] ;  /* 0x0007100001027983 */ /* 0x002ea20000300800 */
[-C--:B------:R-:W-:Y:S01]  /*18f60*/  IADD3 R12, P0, R12, R186.reuse, RZ ;  /* 0x000000ba0c0c7210 */ /* 0x080fe20007f1e0ff */
[--C-:B------:R-:W-:Y:S01]  /*18f70*/  IMAD.X R10, R10, 0x1, R185.reuse, P5 ;  /* 0x000000010a0a7824 */ /* 0x100fe200028e06b9 */
[-C--:B------:R-:W-:Y:S01]  /*18f80*/  IADD3 R11, P6, R11, R186.reuse, RZ ;  /* 0x000000ba0b0b7210 */ /* 0x080fe20007fde0ff */
[--C-:B------:R-:W-:Y:S01]  /*18f90*/  IMAD.X R8, R8, 0x1, R185.reuse, P4 ;  /* 0x0000000108087824 */ /* 0x100fe200020e06b9 */
[-C--:B------:R-:W-:Y:S01]  /*18fa0*/  IADD3 R9, P5, R9, R186.reuse, RZ ;  /* 0x000000ba09097210 */ /* 0x080fe20007fbe0ff */
[----:B------:R-:W-:Y:S01]  /*18fb0*/  STL [R1+0x180], R12 ;  /* 0x0001800c01007387 */ /* 0x000fe20000100800 */
[----:B------:R-:W-:Y:S01]  /*18fc0*/  IADD3 R184, P4, R184, R186, RZ ;  /* 0x000000bab8b87210 */ /* 0x000fe20007f9e0ff */
[----:B------:R-:W-:-:S02]  /*18fd0*/  IMAD.X R188, R188, 0x1, R185, P3 ;  /* 0x00000001bcbc7824 */ /* 0x000fc400018e06b9 */
[----:B------:R-:W-:Y:S04]  /*18fe0*/  STL [R1+0x188], R11 ;  /* 0x0001880b01007387 */ /* 0x000fe80000100800 */
        /* <DEDUP_REMOVED lines=8> */
[-C--:B------:R-:W-:Y:S02]  /*19070*/  IADD3 R189, P3, R189, R186.reuse, RZ ;  /* 0x000000babdbd7210 */ /* 0x080fe40007f7e0ff */
[-C--:B------:R-:W-:Y:S01]  /*19080*/  IADD3 R3, P2, R3, R186.reuse, RZ ;  /* 0x000000ba03037210 */ /* 0x080fe20007f5e0ff */
[--C-:B---3--:R-:W-:Y:S01]  /*19090*/  IMAD.X R6, R6, 0x1, R185.reuse, P1 ;  /* 0x0000000106067824 */ /* 0x108fe200008e06b9 */
[-C--:B----4-:R-:W-:Y:S01]  /*190a0*/  IADD3 R187, P1, R187, R186.reuse, RZ ;  /* 0x000000babbbb7210 */ /* 0x090fe20007f3e0ff */
[----:B------:R-:W-:Y:S01]  /*190b0*/  STL [R1+0x1a0], R189 ;  /* 0x0001a0bd01007387 */ /* 0x000fe20000100800 */
[----:B------:R-:W-:Y:S01]  /*190c0*/  IMAD.X R190, R190, 0x1, R185, P0 ;  /* 0x00000001bebe7824 */ /* 0x000fe200000e06b9 */
[----:B------:R-:W-:-:S02]  /*190d0*/  IADD3 R191, P0, R191, R186, RZ ;  /* 0x000000babfbf7210 */ /* 0x000fc40007f1e0ff */
[----:B------:R1:W-:Y:S01]  /*190e0*/  STL [R1+0x1a8], R3 ;  /* 0x0001a80301007387 */ /* 0x0003e20000100800 */
[----:B------:R-:W-:-:S03]  /*190f0*/  IMAD.X R7, R7, 0x1, R185, P6 ;  /* 0x0000000107077824 */ /* 0x000fc600030e06b9 */
[----:B-1----:R-:W3:Y:S04]  /*19100*/  LDL.LU R3, [R1+0x19c] ;  /* 0x00019c0001037983 */ /* 0x002ee80000300800 */
[----:B------:R-:W-:Y:S04]  /*19110*/  STL [R1+0x174], R6 ;  /* 0x0001740601007387 */ /* 0x000fe80000100800 */
[----:B------:R-:W-:Y:S04]  /*19120*/  STL [R1+0x1b0], R187 ;  /* 0x0001b0bb01007387 */ /* 0x000fe80000100800 */
[----:B------:R-:W-:Y:S04]  /*19130*/  STL [R1+0x17c], R190 ;  /* 0x00017cbe01007387 */ /* 0x000fe80000100800 */
[----:B------:R-:W-:Y:S01]  /*19140*/  STL [R1+0x1b8], R191 ;  /* 0x0001b8bf01007387 */ /* 0x000fe20000100800 */
[----:B--2---:R-:W-:-:S05]  /*19150*/  IMAD.X R2, R2, 0x1, R185, P5 ;  /* 0x0000000102027824 */ /* 0x004fca00028e06b9 */
[----:B------:R1:W-:Y:S04]  /*19160*/  STL [R1+0x18c], R2 ;  /* 0x00018c0201007387 */ /* 0x0003e80000100800 */
[----:B------:R2:W-:Y:S04]  /*19170*/  STL [R1+0x184], R7 ;  /* 0x0001840701007387 */ /* 0x0005e80000100800 */
[----:B-1----:R-:W4:Y:S01]  /*19180*/  LDL.LU R2, [R1+0x708] ;  /* 0x0007080001027983 */ /* 0x002f220000300800 */
[-C--:B------:R-:W-:Y:S02]  /*19190*/  IADD3 R5, P6, R5, R186.reuse, RZ ;  /* 0x000000ba05057210 */ /* 0x080fe40007fde0ff */
[----:B------:R-:W-:-:S03]  /*191a0*/  IADD3 R0, P5, R0, R186, RZ ;  /* 0x000000ba00007210 */ /* 0x000fc60007fbe0ff */
[----:B------:R1:W-:Y:S04]  /*191b0*/  STL [R1+0x1c0], R5 ;  /* 0x0001c00501007387 */ /* 0x0003e80000100800 */
[----:B------:R-:W2:Y:S04]  /*191c0*/  LDL.LU R190, [R1+0x1d8] ;  /* 0x0001d80001be7983 */ /* 0x000ea80000300800 */
[----:B------:R-:W2:Y:S01]  /*191d0*/  LDL.LU R21, [R1+0x1a4] ;  /* 0x0001a40001157983 */ /* 0x000ea20000300800 */
[----:B------:R-:W-:-:S03]  /*191e0*/  IMAD.X R4, R4, 0x1, R185, P4 ;  /* 0x0000000104047824 */ /* 0x000fc600020e06b9 */
[----:B------:R-:W2:Y:S04]  /*191f0*/  LDL.LU R191, [R1+0x1e0] ;  /* 0x0001e00001bf7983 */ /* 0x000ea80000300800 */
[----:B------:R1:W-:Y:S04]  /*19200*/  STL [R1+0x1c8], R0 ;  /* 0x0001c80001007387 */ /* 0x0003e80000100800 */
[----:B------:R-:W2:Y:S04]  /*19210*/  LDL.LU R20, [R1+0x1ac] ;  /* 0x0001ac0001147983 */ /* 0x000ea80000300800 */
[----:B------:R-:W2:Y:S04]  /*19220*/  LDL.LU R19, [R1+0x1e8] ;  /* 0x0001e80001137983 */ /* 0x000ea80000300800 */
[----:B------:R-:W2:Y:S04]  /*19230*/  LDL.LU R18, [R1+0x1b4] ;  /* 0x0001b40001127983 */ /* 0x000ea80000300800 */
[----:B------:R1:W-:Y:S04]  /*19240*/  STL [R1+0x194], R4 ;  /* 0x0001940401007387 */ /* 0x0003e80000100800 */
        /* <DEDUP_REMOVED lines=11> */
[----:B------:R-:W2:Y:S01]  /*19300*/  LDL.LU R184, [R1+0x1e4] ;  /* 0x0001e40001b87983 */ /* 0x000ea20000300800 */
[----:B---3--:R-:W-:Y:S01]  /*19310*/  IMAD.X R3, R3, 0x1, R185, P3 ;  /* 0x0000000103037824 */ /* 0x008fe200018e06b9 */
[----:B----4-:R-:W-:-:S05]  /*19320*/  IADD3 R2, P4, R2, R186, RZ ;  /* 0x000000ba02027210 */ /* 0x010fca0007f9e0ff */
[----:B------:R3:W-:Y:S04]  /*19330*/  STL [R1+0x1d0], R2 ;  /* 0x0001d00201007387 */ /* 0x0007e80000100800 */
[----:B------:R-:W4:Y:S04]  /*19340*/  LDL.LU R189, [R1+0x220] ;  /* 0x0002200001bd7983 */ /* 0x000f280000300800 */
[----:B------:R-:W4:Y:S04]  /*19350*/  LDL.LU R188, [R1+0x1ec] ;  /* 0x0001ec0001bc7983 */ /* 0x000f280000300800 */
[----:B------:R-:W4:Y:S04]  /*19360*/  LDL.LU R6, [R1+0x228] ;  /* 0x0002280001067983 */ /* 0x000f280000300800 */
[----:B--2---:R-:W2:Y:S04]  /*19370*/  LDL.LU R7, [R1+0x1f4] ;  /* 0x0001f40001077983 */ /* 0x004ea80000300800 */
[----:B-1----:R-:W2:Y:S04]  /*19380*/  LDL.LU R5, [R1+0x230] ;  /* 0x0002300001057983 */ /* 0x002ea80000300800 */
[----:B------:R1:W-:Y:S04]  /*19390*/  STL [R1+0x19c], R3 ;  /* 0x00019c0301007387 */ /* 0x0003e80000100800 */
[----:B------:R-:W2:Y:S01]  /*193a0*/  LDL.LU R0, [R1+0x1fc] ;  /* 0x0001fc0001007983 */ /* 0x000ea20000300800 */
[----:B------:R-:W-:Y:S01]  /*193b0*/  IADD3 R190, P3, R190, R186, RZ ;  /* 0x000000babebe7210 */ /* 0x000fe20007f7e0ff */
[----:B------:R-:W-:-:S02]  /*193c0*/  IMAD.X R21, R21, 0x1, R185, P2 ;  /* 0x0000000115157824 */ /* 0x000fc400010e06b9 */
[----:B------:R-:W2:Y:S01]  /*193d0*/  LDL.LU R4, [R1+0x238] ;  /* 0x0002380001047983 */ /* 0x000ea20000300800 */
[----:B------:R-:W-:-:S03]  /*193e0*/  IADD3 R191, P2, R191, R186, RZ ;  /* 0x000000babfbf7210 */ /* 0x000fc60007f5e0ff */
[----:B---3--:R-:W3:Y:S01]  /*193f0*/  LDL.LU R2, [R1+0x204] ;  /* 0x0002040001027983 */ /* 0x008ee20000300800 */
[----:B------:R-:W-:-:S03]  /*19400*/  IMAD.X R20, R20, 0x1, R185, P1 ;  /* 0x0000000114147824 */ /* 0x000fc600008e06b9 */
[----:B-1----:R-:W3:Y:S01]  /*19410*/  LDL.LU R3, [R1+0x240] ;  /* 0x0002400001037983 */ /* 0x002ee20000300800 */
[----:B------:R-:W-:-:S03]  /*19420*/  IADD3 R19, P1, R19, R186, RZ ;  /* 0x000000ba13137210 */ /* 0x000fc60007f3e0ff */
[----:B------:R1:W-:Y:S01]  /*19430*/  STL [R1+0x1d8], R190 ;  /* 0x0001d8be01007387 */ /* 0x0003e20000100800 */
[--C-:B------:R-:W-:Y:S01]  /*19440*/  IMAD.X R18, R18, 0x1, R185.reuse, P0 ;  /* 0x0000000112127824 */ /* 0x100fe200000e06b9 */
[-C--:B------:R-:W-:Y:S02]  /*19450*/  IADD3 R17, P0, R17, R186.reuse, RZ ;  /* 0x000000ba11117210 */ /* 0x080fe40007f1e0ff */
[----:B-1----:R-:W3:Y:S04]  /*19460*/  LDL.LU R190, [R1+0x244] ;  /* 0x0002440001be7983 */ /* 0x002ee80000300800 */
[----:B------:R1:W-:Y:S01]  /*19470*/  STL [R1+0x1a4], R21 ;  /* 0x0001a41501007387 */ /* 0x0003e20000100800 */
[----:B------:R-:W-:Y:S01]  /*19480*/  IMAD.X R16, R16, 0x1, R185, P6 ;  /* 0x0000000110107824 */ /* 0x000fe200030e06b9 */
[----:B------:R-:W-:-:S02]  /*19490*/  IADD3 R15, P6, R15, R186, RZ ;  /* 0x000000ba0f0f7210 */ /* 0x000fc40007fde0ff */
[----:B-1----:R1:W5:Y:S04]  /*194a0*/  LDL.LU R21, [R1+0x704] ;  /* 0x0007040001157983 */ /* 0x0023680000300800 */
[----:B------:R1:W-:Y:S01]  /*194b0*/  STL [R1+0x1e0], R191 ;  /* 0x0001e0bf01007387 */ /* 0x0003e20000100800 */
[----:B------:R-:W-:-:S03]  /*194c0*/  IMAD.X R14, R14, 0x1, R185, P5 ;  /* 0x000000010e0e7824 */ /* 0x000fc600028e06b9 */
[----:B-1----:R-:W3:Y:S04]  /*194d0*/  LDL.LU R191, [R1+0x224] ;  /* 0x0002240001bf7983 */ /* 0x002ee80000300800 */
[----:B------:R1:W-:Y:S01]  /*194e0*/  STL [R1+0x1ac], R20 ;  /* 0x0001ac1401007387 */ /* 0x0003e20000100800 */
[----:B------:R-:W-:-:S03]  /*194f0*/  IADD3 R13, P5, R13, R186, RZ ;  /* 0x000000ba0d0d7210 */ /* 0x000fc60007fbe0ff */
[----:B-1----:R1:W5:Y:S04]  /*19500*/  LDL.LU R20, [R1+0x700] ;  /* 0x0007000001147983 */ /* 0x0023680000300800 */
[----:B------:R1:W-:Y:S01]  /*19510*/  STL [R1+0x1e8], R19 ;  /* 0x0001e81301007387 */ /* 0x0003e20000100800 */
[----:B------:R-:W-:-:S03]  /*19520*/  IMAD.X R12, R12, 0x1, R185, P4 ;  /* 0x000000010c0c7824 */ /* 0x000fc600020e06b9 */
[----:B-1----:R1:W5:Y:S04]  /*19530*/  LDL.LU R19, [R1+0x6fc] ;  /* 0x0006fc0001137983 */ /* 0x0023680000300800 */
        /* <DEDUP_REMOVED lines=18> */
[----:B------:R1:W-:Y:S04]  /*19660*/  STL [R1+0x1cc], R12 ;  /* 0x0001cc0c01007387 */ /* 0x0003e80000100800 */
[----:B-1----:R1:W5:Y:S04]  /*19670*/  LDL.LU R12, [R1+0x6e0] ;  /* 0x0006e000010c7983 */ /* 0x0023680000300800 */
[----:B------:R1:W-:Y:S04]  /*19680*/  STL [R1+0x208], R11 ;  /* 0x0002080b01007387 */ /* 0x0003e80000100800 */
[----:B-1----:R1:W5:Y:S04]  /*19690*/  LDL.LU R11, [R1+0x6dc] ;  /* 0x0006dc00010b7983 */ /* 0x0023680000300800 */
[----:B------:R1:W-:Y:S04]  /*196a0*/  STL [R1+0x1d4], R10 ;  /* 0x0001d40a01007387 */ /* 0x0003e80000100800 */
[----:B-1----:R1:W5:Y:S04]  /*196b0*/  LDL.LU R10, [R1+0x6d8] ;  /* 0x0006d800010a7983 */ /* 0x0023680000300800 */
[----:B------:R1:W-:Y:S04]  /*196c0*/  STL [R1+0x210], R187 ;  /* 0x000210bb01007387 */ /* 0x0003e80000100800 */
[----:B-1----:R-:W3:Y:S04]  /*196d0*/  LDL R187, [R1+0x250] ;  /* 0x0002500001bb7983 */ /* 0x002ee80000100800 */
[----:B------:R1:W-:Y:S04]  /*196e0*/  STL [R1+0x1dc], R9 ;  /* 0x0001dc0901007387 */ /* 0x0003e80000100800 */
[----:B-1----:R1:W5:Y:S04]  /*196f0*/  LDL.LU R9, [R1+0x6d4] ;  /* 0x0006d40001097983 */ /* 0x0023680000300800 */
[----:B------:R1:W-:Y:S04]  /*19700*/  STL [R1+0x218], R8 ;  /* 0x0002180801007387 */ /* 0x0003e80000100800 */
[----:B-1----:R1:W5:Y:S04]  /*19710*/  LDL.LU R8, [R1+0x6d0] ;  /* 0x0006d00001087983 */ /* 0x0023680000300800 */
[----:B------:R1:W-:Y:S04]  /*19720*/  STL [R1+0x1e4], R184 ;  /* 0x0001e4b801007387 */ /* 0x0003e80000100800 */
[----:B-1----:R1:W5:Y:S01]  /*19730*/  LDL.LU R184, [R1+0x6cc] ;  /* 0x0006cc0001b87983 */ /* 0x0023620000300800 */
[----:B----4-:R-:W-:Y:S01]  /*19740*/  IADD3 R189, P1, R189, R186, RZ ;  /* 0x000000babdbd7210 */ /* 0x010fe20007f3e0ff */
[----:B------:R-:W-:-:S04]  /*19750*/  IMAD.X R188, R188, 0x1, R185, P0 ;  /* 0x00000001bcbc7824 */ /* 0x000fc800000e06b9 */
[----:B------:R4:W-:Y:S01]  /*19760*/  STL [R1+0x220], R189 ;  /* 0x000220bd01007387 */ /* 0x0009e20000100800 */
[-C--:B------:R-:W-:Y:S01]  /*19770*/  IADD3 R6, P0, R6, R186.reuse, RZ ;  /* 0x000000ba06067210 */ /* 0x080fe20007f1e0ff */
[----:B--2---:R-:W-:Y:S02]  /*19780*/  IMAD.X R7, R7, 0x1, R185, P6 ;  /* 0x0000000107077824 */ /* 0x004fe400030e06b9 */
[----:B----4-:R1:W5:Y:S01]  /*19790*/  LDL.LU R189, [R1+0x6c8] ;  /* 0x0006c80001bd7983 */ /* 0x0103620000300800 */
[----:B------:R-:W-:-:S03]  /*197a0*/  IADD3 R5, P6, R5, R186, RZ ;  /* 0x000000ba05057210 */ /* 0x000fc60007fde0ff */
[----:B------:R2:W-:Y:S01]  /*197b0*/  STL [R1+0x1ec], R188 ;  /* 0x0001ecbc01007387 */ /* 0x0005e20000100800 */
[----:B------:R-:W-:-:S03]  /*197c0*/  IMAD.X R0, R0, 0x1, R185, P5 ;  /* 0x0000000100007824 */ /* 0x000fc600028e06b9 */
[----:B--2---:R1:W5:Y:S04]  /*197d0*/  LDL.LU R188, [R1+0x6c4] ;  /* 0x0006c40001bc7983 */ /* 0x0043680000300800 */
[----:B------:R2:W-:Y:S04]  /*197e0*/  STL [R1+0x228], R6 ;  /* 0x0002280601007387 */ /* 0x0005e80000100800 */
[----:B--2---:R1:W5:Y:S04]  /*197f0*/  LDL.LU R6, [R1+0x6c0] ;  /* 0x0006c00001067983 */ /* 0x0043680000300800 */
[----:B------:R2:W-:Y:S04]  /*19800*/  STL [R1+0x1f4], R7 ;  /* 0x0001f40701007387 */ /* 0x0005e80000100800 */
[----:B--2---:R1:W5:Y:S04]  /*19810*/  LDL.LU R7, [R1+0x6bc] ;  /* 0x0006bc0001077983 */ /* 0x0043680000300800 */
[----:B------:R2:W-:Y:S04]  /*19820*/  STL [R1+0x230], R5 ;  /* 0x0002300501007387 */ /* 0x0005e80000100800 */
[----:B--2---:R1:W5:Y:S04]  /*19830*/  LDL.LU R5, [R1+0x6b8] ;  /* 0x0006b80001057983 */ /* 0x0043680000300800 */
[----:B------:R2:W-:Y:S04]  /*19840*/  STL [R1+0x1fc], R0 ;  /* 0x0001fc0001007387 */ /* 0x0005e80000100800 */
[----:B--2---:R-:W2:Y:S01]  /*19850*/  LDL.LU R0, [R1+0x6b4] ;  /* 0x0006b40001007983 */ /* 0x004ea20000300800 */
[-C--:B------:R-:W-:Y:S01]  /*19860*/  IADD3 R4, P5, R4, R186.reuse, RZ ;  /* 0x000000ba04047210 */ /* 0x080fe20007fbe0ff */
[----:B---3--:R-:W-:Y:S01]  /*19870*/  IMAD.X R2, R2, 0x1, R185, P4 ;  /* 0x0000000102027824 */ /* 0x008fe200020e06b9 */
[----:B------:R-:W-:-:S03]  /*19880*/  IADD3 R3, P4, R3, R186, RZ ;  /* 0x000000ba03037210 */ /* 0x000fc60007f9e0ff */
[----:B------:R3:W-:Y:S04]  /*19890*/  STL [R1+0x238], R4 ;  /* 0x0002380401007387 */ /* 0x0007e80000100800 */
[----:B---3--:R-:W3:Y:S04]  /*198a0*/  LDL.LU R4, [R1+0x6b0] ;  /* 0x0006b00001047983 */ /* 0x008ee80000300800 */
[----:B------:R4:W-:Y:S04]  /*198b0*/  STL [R1+0x204], R2 ;  /* 0x0002040201007387 */ /* 0x0009e80000100800 */
[----:B----4-:R-:W4:Y:S04]  /*198c0*/  LDL.LU R2, [R1+0x6ac] ;  /* 0x0006ac0001027983 */ /* 0x010f280000300800 */
[----:B------:R1:W-:Y:S04]  /*198d0*/  STL [R1+0x240], R3 ;  /* 0x0002400301007387 */ /* 0x0003e80000100800 */
[----:B-1----:R-:W3:Y:S01]  /*198e0*/  LDL.LU R3, [R1+0x6a8] ;  /* 0x0006a80001037983 */ /* 0x002ee20000300800 */
[----:B--2---:R-:W-:-:S05]  /*198f0*/  IMAD.X R0, R0, 0x1, R185, P3 ;  /* 0x0000000100007824 */ /* 0x004fca00018e06b9 */
[----:B------:R1:W-:Y:S04]  /*19900*/  STL [R1+0x20c], R0 ;  /* 0x00020c0001007387 */ /* 0x0003e80000100800 */
[----:B-1----:R-:W2:Y:S01]  /*19910*/  LDL.LU R0, [R1+0x6a4] ;  /* 0x0006a40001007983 */ /* 0x002ea20000300800 */
[----:B------:R-:W-:Y:S01]  /*19920*/  IADD3 R190, P3, R190, R186, RZ ;  /* 0x000000babebe7210 */ /* 0x000fe20007f7e0ff */
[----:B----4-:R-:W-:-:S05]  /*19930*/  IMAD.X R2, R2, 0x1, R185, P2 ;  /* 0x0000000102027824 */ /* 0x010fca00010e06b9 */
[----:B------:R1:W-:Y:S04]  /*19940*/  STL [R1+0x214], R2 ;  /* 0x0002140201007387 */ /* 0x0003e80000100800 */
[----:B-1----:R-:W4:Y:S04]  /*19950*/  LDL.LU R2, [R1+0x6a0] ;  /* 0x0006a00001027983 */ /* 0x002f280000300800 */
[----:B------:R-:W-:Y:S01]  /*19960*/  STL [R1+0x244], R190 ;  /* 0x000244be01007387 */ /* 0x000fe20000100800 */
[----:B--2---:R-:W-:-:S05]  /*19970*/  IMAD.X R0, R0, 0x1, R185, P1 ;  /* 0x0000000100007824 */ /* 0x004fca00008e06b9 */
[----:B------:R1:W-:Y:S04]  /*19980*/  STL [R1+0x21c], R0 ;  /* 0x00021c0001007387 */ /* 0x0003e80000100800 */
[----:B-1----:R-:W2:Y:S01]  /*19990*/  LDL.LU R0, [R1+0x69c] ;  /* 0x00069c0001007983 */ /* 0x002ea20000300800 */
[--C-:B---3--:R-:W-:Y:S02]  /*199a0*/  IMAD.X R4, R4, 0x1, R185.reuse, P6 ;  /* 0x0000000104047824 */ /* 0x108fe400030e06b9 */
[--C-:B------:R-:W-:Y:S02]  /*199b0*/  IMAD.X R191, R191, 0x1, R185.reuse, P0 ;  /* 0x00000001bfbf7824 */ /* 0x100fe400000e06b9 */
[--C-:B------:R-:W-:Y:S01]  /*199c0*/  IMAD.X R3, R3, 0x1, R185.reuse, P5 ;  /* 0x0000000103037824 */ /* 0x100fe200028e06b9 */
[----:B------:R1:W-:Y:S01]  /*199d0*/  STL [R1+0x22c], R4 ;  /* 0x00022c0401007387 */ /* 0x0003e20000100800 */
[----:B----4-:R-:W-:-:S03]  /*199e0*/  IMAD.X R2, R2, 0x1, R185, P4 ;  /* 0x0000000102027824 */ /* 0x010fc600020e06b9 */
[----:B-1----:R1:W5:Y:S04]  /*199f0*/  LDL.LU R4, [R1+0x698] ;  /* 0x0006980001047983 */ /* 0x0023680000300800 */
[----:B------:R-:W-:Y:S04]  /*19a00*/  STL [R1+0x224], R191 ;  /* 0x000224bf01007387 */ /* 0x000fe80000100800 */
[----:B------:R3:W-:Y:S04]  /*19a10*/  STL [R1+0x234], R3 ;  /* 0x0002340301007387 */ /* 0x0007e80000100800 */
[----:B---3--:R1:W5:Y:S04]  /*19a20*/  LDL.LU R3, [R1+0x694] ;  /* 0x0006940001037983 */ /* 0x0083680000300800 */
[----:B------:R3:W-:Y:S04]  /*19a30*/  STL [R1+0x23c], R2 ;  /* 0x00023c0201007387 */ /* 0x0007e80000100800 */
[----:B---3--:R1:W5:Y:S01]  /*19a40*/  LDL.LU R2, [R1+0x690] ;  /* 0x0006900001027983 */ /* 0x0083620000300800 */
[----:B------:R-:W-:Y:S01]  /*19a50*/  ISETP.NE.U32.AND P2, PT, R187, UR4, PT ;  /* 0x00000004bb007c0c */ /* 0x000fe2000bf45070 */
[----:B--2---:R-:W-:-:S05]  /*19a60*/  IMAD.X R0, R0, 0x1, R185, P3 ;  /* 0x0000000100007824 */ /* 0x004fca00018e06b9 */
[----:B------:R2:W-:Y:S02]  /*19a70*/  STL [R1+0xc], R0 ;  /* 0x00000c0001007387 */ /* 0x0005e40000100800 */
[----:B--2---:R-:W2:Y:S02]  /*19a80*/  S2R R0, SR_TID.X ;  /* 0x0000000000007919 */ /* 0x004ea40000002100 */
[----:B--2---:R-:W-:-:S04]  /*19a90*/  SHF.R.U32.HI R0, RZ, 0x6, R0 ;  /* 0x00000006ff007819 */ /* 0x004fc80000011600 */
[----:B------:R-:W-:Y:S01]  /*19aa0*/  SGXT.U32 R0, R0, 0x1 ;  /* 0x000000010000781a */ /* 0x000fe20000000000 */
[----:B-1----:R-:W-:Y:S06]  /*19ab0*/  @P2 BRA `(.L_x_1) ;  /* 0xffffff9800c42947 */ /* 0x002fec000383ffff */
.L_x_0:
[----:B------:R-:W1:Y:S01]  /*19ac0*/  S2R R186, SR_TID.X ;  /* 0x0000000000ba7919 */ /* 0x000e620000002100 */
[----:B------:R-:W2:Y:S01]  /*19ad0*/  S2R R185, SR_TID.X ;  /* 0x0000000000b97919 */ /* 0x000ea20000002100 */
[----:B------:R-:W3:Y:S01]  /*19ae0*/  S2R R190, SR_TID.X ;  /* 0x0000000000be7919 */ /* 0x000ee20000002100 */
[----:B------:R-:W-:Y:S02]  /*19af0*/  WARPGROUP.DEPBAR.LE gsb0, 0x0 ;  /* 0x00008000000079c5 */ /* 0x000fe40000010000 */
[----:B------:R-:W-:-:S04]  /*19b00*/  DEPBAR.LE SB0, 0x0 ;  /* 0x000080000000791a */ /* 0x000fc80000000000 */
[----:B------:R-:W4:Y:S01]  /*19b10*/  LDL.LU R191, [R1+0x248] ;  /* 0x0002480001bf7983 */ /* 0x000f220000300800 */
[----:B------:R-:W-:-:S03]  /*19b20*/  ULDC UR4, c[0x0][0x244] ;  /* 0x0000910000047ab9 */ /* 0x000fc60000000800 */
[----:B------:R-:W4:Y:S04]  /*19b30*/  LDL.LU R187, [R1+0x490] ;  /* 0x0004900001bb7983 */ /* 0x000f280000300800 */
[----:B------:R-:W4:Y:S04]  /*19b40*/  LDL.LU R153, [R1+0x498] ;  /* 0x0004980001997983 */ /* 0x000f280000300800 */
[----:B------:R-:W4:Y:S04]  /*19b50*/  LDL.LU R156, [R1+0x24c] ;  /* 0x00024c00019c7983 */ /* 0x000f280000300800 */
[----:B------:R-:W4:Y:S01]  /*19b60*/  LDL.LU R159, [R1+0x4ac] ;  /* 0x0004ac00019f7983 */ /* 0x000f220000300800 */
[----:B-1----:R-:W-:-:S03]  /*19b70*/  IMAD.SHL.U32 R186, R186, 0x8, RZ ;  /* 0x00000008baba7824 */ /* 0x002fc600078e00ff */
[----:B------:R-:W4:Y:S01]  /*19b80*/  LDL.LU R158, [R1+0x4a8] ;  /* 0x0004a800019e7983 */ /* 0x000f220000300800 */
[----:B--2---:R-:W-:Y:S01]  /*19b90*/  IMAD.SHL.U32 R185, R185, 0x80, RZ ;  /* 0x00000080b9b97824 */ /* 0x004fe200078e00ff */
[----:B------:R-:W-:Y:S02]  /*19ba0*/  LOP3.LUT R186, R186, 0x380, RZ, 0xc0, !PT ;  /* 0x00000380baba7812 */ /* 0x000fe400078ec0ff */
[----:B------:R-:W2:Y:S01]  /*19bb0*/  LDL.LU R152, [R1+0x4a4] ;  /* 0x0004a40001987983 */ /* 0x000ea20000300800 */
[----:B---3--:R-:W-:Y:S01]  /*19bc0*/  IMAD.SHL.U32 R190, R190, 0x10, RZ ;  /* 0x00000010bebe7824 */ /* 0x008fe200078e00ff */
[----:B------:R-:W-:Y:S02]  /*19bd0*/  LOP3.LUT R185, R185, 0x400, RZ, 0xc0, !PT ;  /* 0x00000400b9b97812 */ /* 0x000fe400078ec0ff */
[----:B------:R-:W3:Y:S02]  /*19be0*/  LDL.LU R157, [R1+0x4a0] ;  /* 0x0004a000019d7983 */ /* 0x000ee40000300800 */
[----:B-----5:R-:W-:-:S02]  /*19bf0*/  LOP3.LUT R4, R190, 0x70, RZ, 0xc0, !PT ;  /* 0x00000070be047812 */ /* 0x020fc400078ec0ff */
[----:B------:R-:W-:-:S05]  /*19c00*/  IADD3 R0, R186, UR7, R185 ;  /* 0x00000007ba007c10 */ /* 0x000fca000fffe0b9 */
[----:B------:R-:W-:Y:S01]  /*19c10*/  IMAD.IADD R0, R4, 0x1, R0 ;  /* 0x0000000104007824 */ /* 0x000fe200078e0200 */
[----:B------:R-:W-:Y:S01]  /*19c20*/  BAR.SYNC.DEFER_BLOCKING 0x0 ;  /* 0x0000000000007b1d */ /* 0x000fe20000010000 */
[----:B------:R-:W-:-:S07]  /*19c30*/  LOP3.LUT R3, R190, 0x7f0, RZ, 0xc0, !PT ;  /* 0x000007f0be037812 */ /* 0x000fce00078ec0ff */
[----:B------:R-:W1:Y:S01]  /*19c40*/  LDC R4, c[0x0][0x248] ;  /* 0x00009200ff047b82 */ /* 0x000e620000000800 */
[----:B------:R-:W-:Y:S07]  /*19c50*/  STSM.16.M88.4 [R0], R24 ;  /* 0x0000001800007844 */ /* 0x000fee0000000200 */
[----:B------:R-:W-:Y:S06]  /*19c60*/  BAR.SYNC.DEFER_BLOCKING 0x0 ;  /* 0x0000000000007b1d */ /* 0x000fec0000010000 */
[----:B------:R-:W2:Y:S02]  /*19c70*/  LDS.128 R8, [R3+UR7] ;  /* 0x0000000703087984 */ /* 0x000ea40008000c00 */
[----:B------:R-:W-:Y:S06]  /*19c80*/  BAR.SYNC.DEFER_BLOCKING 0x0 ;  /* 0x0000000000007b1d */ /* 0x000fec0000010000 */
[----:B------:R-:W-:Y:S02]  /*19c90*/  STSM.16.M88.4 [R0], R28 ;  /* 0x0000001c00007844 */ /* 0x000fe40000000200 */
[----:B------:R-:W-:Y:S06]  /*19ca0*/  BAR.SYNC.DEFER_BLOCKING 0x0 ;  /* 0x0000000000007b1d */ /* 0x000fec0000010000 */
[----:B------:R-:W3:Y:S02]  /*19cb0*/  LDS.128 R12, [R3+UR7] ;  /* 0x00000007030c7984 */ /* 0x000ee40008000c00 */
        /* <DEDUP_REMOVED lines=98> */
[----:B------:R-:W-:Y:S01]  /*1a2e0*/  BAR.SYNC.DEFER_BLOCKING 0x0 ;  /* 0x0000000000007b1d */ /* 0x000fe20000010000 */
[----:B----4-:R-:W-:-:S05]  /*1a2f0*/  ISETP.GE.AND P0, PT, R187, R191, PT ;  /* 0x000000bfbb00720c */ /* 0x010fca0003f06270 */
[----:B------:R-:W4:Y:S02]  /*1a300*/  LDS.128 R112, [R3+UR7] ;  /* 0x0000000703707984 */ /* 0x000f240008000c00 */
[----:B------:R-:W-:Y:S01]  /*1a310*/  BAR.SYNC.DEFER_BLOCKING 0x0 ;  /* 0x0000000000007b1d */ /* 0x000fe20000010000 */
[----:B------:R-:W-:-:S05]  /*1a320*/  ISETP.LT.AND P5, PT, R153, R156, !P0 ;  /* 0x0000009c9900720c */ /* 0x000fca00047a1270 */
[----:B------:R1:W-:Y:S02]  /*1a330*/  STSM.16.M88.4 [R0], R132 ;  /* 0x0000008400007844 */ /* 0x0003e40000000200 */
[----:B------:R-:W-:Y:S01]  /*1a340*/  BAR.SYNC.DEFER_BLOCKING 0x0 ;  /* 0x0000000000007b1d */ /* 0x000fe20000010000 */
[----:B-1----:R-:W-:-:S05]  /*1a350*/  IMAD R133, R153, R4, RZ ;  /* 0x0000000499857224 */ /* 0x002fca00078e02ff */
[----:B------:R-:W3:Y:S01]  /*1a360*/  LDL.LU R153, [R1+0x49c] ;  /* 0x00049c0001997983 */ /* 0x000ee20000300800 */
[----:B------:R-:W-:Y:S01]  /*1a370*/  IMAD R5, R187, UR4, RZ ;  /* 0x00000004bb057c24 */ /* 0x000fe2000f8e02ff */
[----:B------:R-:W-:Y:S01]  /*1a380*/  ULDC.64 UR4, c[0x0][0x220] ;  /* 0x0000880000047ab9 */ /* 0x000fe20000000a00 */
[C---:B------:R-:W-:Y:S01]  /*1a390*/  ISETP.LT.AND P1, PT, R2.reuse, R156, !P0 ;  /* 0x0000009c0200720c */ /* 0x040fe20004721270 */
[-C--:B------:R-:W-:Y:S01]  /*1a3a0*/  IMAD R7, R2, R4.reuse, RZ ;  /* 0x0000000402077224 */ /* 0x080fe200078e02ff */
[----:B------:R-:W4:Y:S04]  /*1a3b0*/  LDL.LU R155, [R1+0x494] ;  /* 0x00049400019b7983 */ /* 0x000f280000300800 */
[----:B------:R-:W1:Y:S01]  /*1a3c0*/  LDS.128 R116, [R3+UR7] ;  /* 0x0000000703747984 */ /* 0x000e620008000c00 */
[----:B------:R-:W-:Y:S01]  /*1a3d0*/  BAR.SYNC.DEFER_BLOCKING 0x0 ;  /* 0x0000000000007b1d */ /* 0x000fe20000010000 */
[----:B------:R-:W-:Y:S01]  /*1a3e0*/  LEA R2, P2, R5, UR4, 0x2 ;  /* 0x0000000405027c11 */ /* 0x000fe2000f8410ff */
[----:B------:R-:W-:Y:S01]  /*1a3f0*/  IMAD R134, R158, R4, RZ ;  /* 0x000000049e867224 */ /* 0x000fe200078e02ff */
[----:B------:R-:W-:Y:S01]  /*1a400*/  ISETP.LT.AND P3, PT, R159, R156, !P0 ;  /* 0x0000009c9f00720c */ /* 0x000fe20004761270 */
[----:B--2---:R-:W-:-:S02]  /*1a410*/  IMAD R135, R152, R4, RZ ;  /* 0x0000000498877224 */ /* 0x004fc400078e02ff */
[----:B------:R-:W2:Y:S04]  /*1a420*/  LDL.LU R154, [R1+0x45c] ;  /* 0x00045c00019a7983 */ /* 0x000ea80000300800 */
[----:B------:R-:W-:Y:S01]  /*1a430*/  STSM.16.M88.4 [R0], R136 ;  /* 0x0000008800007844 */ /* 0x000fe20000000200 */
[----:B------:R-:W-:Y:S01]  /*1a440*/  ULDC UR4, c[0x0][0x22c] ;  /* 0x00008b0000047ab9 */ /* 0x000fe20000000800 */
[----:B------:R-:W-:Y:S06]  /*1a450*/  BAR.SYNC.DEFER_BLOCKING 0x0 ;  /* 0x0000000000007b1d */ /* 0x000fec0000010000 */
[----:B------:R-:W1:Y:S02]  /*1a460*/  LDS.128 R120, [R3+UR7] ;  /* 0x0000000703787984 */ /* 0x000e640008000c00 */
[----:B------:R-:W-:Y:S06]  /*1a470*/  BAR.SYNC.DEFER_BLOCKING 0x0 ;  /* 0x0000000000007b1d */ /* 0x000fec0000010000 */
[----:B------:R-:W-:Y:S02]  /*1a480*/  STSM.16.M88.4 [R0], R140 ;  /* 0x0000008c00007844 */ /* 0x000fe40000000200 */
[----:B------:R-:W-:Y:S06]  /*1a490*/  BAR.SYNC.DEFER_BLOCKING 0x0 ;  /* 0x0000000000007b1d */ /* 0x000fec0000010000 */
[----:B------:R-:W1:Y:S02]  /*1a4a0*/  LDS.128 R124, [R3+UR7] ;  /* 0x00000007037c7984 */ /* 0x000e640008000c00 */
[----:B------:R-:W-:Y:S06]  /*1a4b0*/  BAR.SYNC.DEFER_BLOCKING 0x0 ;  /* 0x0000000000007b1d */ /* 0x000fec0000010000 */
[----:B------:R-:W-:Y:S02]  /*1a4c0*/  STSM.16.M88.4 [R0], R144 ;  /* 0x0000009000007844 */ /* 0x000fe40000000200 */
[----:B------:R-:W-:Y:S06]  /*1a4d0*/  BAR.SYNC.DEFER_BLOCKING 0x0 ;  /* 0x0000000000007b1d */ /* 0x000fec0000010000 */
[----:B------:R-:W1:Y:S02]  /*1a4e0*/  LDS.128 R128, [R3+UR7] ;  /* 0x0000000703807984 */ /* 0x000e640008000c00 */
[----:B------:R-:W-:Y:S01]  /*1a4f0*/  BAR.SYNC.DEFER_BLOCKING 0x0 ;  /* 0x0000000000007b1d */ /* 0x000fe20000010000 */
[----:B------:R-:W-:-:S02]  /*1a500*/  LEA.HI.X.SX32 R5, R5, UR5, 0x2, P2 ;  /* 0x0000000505057c11 */ /* 0x000fc400090f16ff */
[-C--:B------:R-:W-:Y:S02]  /*1a510*/  LEA R6, P2, R7, R2.reuse, 0x2 ;  /* 0x0000000207067211 */ /* 0x080fe400078410ff */
[----:B------:R-:W-:Y:S01]  /*1a520*/  LEA R132, P4, R133, R2, 0x2 ;  /* 0x0000000285847211 */ /* 0x000fe200078810ff */
[----:B------:R1:W-:Y:S01]  /*1a530*/  STSM.16.M88.4 [R0], R148 ;  /* 0x0000009400007844 */ /* 0x0003e20000000200 */
[-C--:B------:R-:W-:Y:S01]  /*1a540*/  LEA.HI.X.SX32 R7, R7, R5.reuse, 0x2, P2 ;  /* 0x0000000507077211 */ /* 0x080fe200010f16ff */
[----:B------:R-:W-:Y:S01]  /*1a550*/  BAR.SYNC.DEFER_BLOCKING 0x0 ;  /* 0x0000000000007b1d */ /* 0x000fe20000010000 */
[----:B------:R-:W-:Y:S02]  /*1a560*/  LEA.HI.X.SX32 R133, R133, R5, 0x2, P4 ;  /* 0x0000000585857211 */ /* 0x000fe400020f16ff */
[----:B------:R-:W-:Y:S01]  /*1a570*/  ISETP.LT.AND P2, PT, R158, R156, !P0 ;  /* 0x0000009c9e00720c */ /* 0x000fe20004741270 */
[----:B-1----:R-:W-:Y:S02]  /*1a580*/  IMAD R0, R159, R4, RZ ;  /* 0x000000049f007224 */ /* 0x002fe400078e02ff */
[----:B------:R1:W-:Y:S01]  /*1a590*/  @P1 STG.E desc[UR16][R6.64], R8 ;  /* 0x0000000806001986 */ /* 0x0003e2000c101910 */
[----:B------:R-:W-:-:S03]  /*1a5a0*/  ISETP.LT.AND P1, PT, R152, R156, !P0 ;  /* 0x0000009c9800720c */ /* 0x000fc60004721270 */
[----:B------:R-:W2:Y:S04]  /*1a5b0*/  LDL.LU R152, [R1+0x458] ;  /* 0x0004580001987983 */ /* 0x000ea80000300800 */
[----:B------:R1:W-:Y:S02]  /*1a5c0*/  @P5 STG.E desc[UR16][R132.64], R9 ;  /* 0x0000000984005986 */ /* 0x0003e4000c101910 */
[-C--:B-1----:R-:W-:Y:S02]  /*1a5d0*/  LEA R6, P4, R0, R2.reuse, 0x2 ;  /* 0x0000000200067211 */ /* 0x082fe400078810ff */
[----:B------:R-:W2:Y:S01]  /*1a5e0*/  LDL.LU R160, [R1+0x454] ;  /* 0x0004540001a07983 */ /* 0x000ea20000300800 */
[----:B------:R-:W-:Y:S02]  /*1a5f0*/  LEA R8, P5, R134, R2, 0x2 ;  /* 0x0000000286087211 */ /* 0x000fe400078a10ff */
[-C--:B------:R-:W-:Y:S01]  /*1a600*/  LEA.HI.X.SX32 R7, R0, R5.reuse, 0x2, P4 ;  /* 0x0000000500077211 */ /* 0x080fe200020f16ff */
[----:B------:R-:W2:Y:S01]  /*1a610*/  LDL.LU R159, [R1+0x450] ;  /* 0x00045000019f7983 */ /* 0x000ea20000300800 */
[----:B------:R-:W-:-:S03]  /*1a620*/  LEA.HI.X.SX32 R9, R134, R5, 0x2, P5 ;  /* 0x0000000586097211 */ /* 0x000fc600028f16ff */
[----:B------:R-:W-:Y:S04]  /*1a630*/  @P3 STG.E desc[UR16][R6.64], R10 ;  /* 0x0000000a06003986 */ /* 0x000fe8000c101910 */
[----:B------:R1:W-:Y:S01]  /*1a640*/  @P2 STG.E desc[UR16][R8.64], R11 ;  /* 0x0000000b08002986 */ /* 0x0003e2000c101910 */
[C---:B---3--:R-:W-:Y:S01]  /*1a650*/  ISETP.LT.AND P3, PT, R153.reuse, R156, !P0 ;  /* 0x0000009c9900720c */ /* 0x048fe20004761270 */
[-C--:B-1----:R-:W-:Y:S02]  /*1a660*/  IMAD R9, R153, R4.reuse, RZ ;  /* 0x0000000499097224 */ /* 0x082fe400078e02ff */
[----:B------:R-:W3:Y:S01]  /*1a670*/  LDL.LU R153, [R1+0x44c] ;  /* 0x00044c0001997983 */ /* 0x000ee20000300800 */
[C---:B------:R-:W-:Y:S01]  /*1a680*/  IMAD R0, R157.reuse, R4, RZ ;  /* 0x000000049d007224 */ /* 0x040fe200078e02ff */
[----:B------:R-:W-:-:S02]  /*1a690*/  ISETP.LT.AND P4, PT, R157, R156, !P0 ;  /* 0x0000009c9d00720c */ /* 0x000fc40004781270 */
[CC--:B------:R-:W-:Y:S01]  /*1a6a0*/  LEA R132, P6, R135.reuse, R2.reuse, 0x2 ;  /* 0x0000000287847211 */ /* 0x0c0fe200078c10ff */
[----:B------:R-:W3:Y:S01]  /*1a6b0*/  LDL.LU R158, [R1+0x448] ;  /* 0x00044800019e7983 */ /* 0x000ee20000300800 */
[C---:B------:R-:W-:Y:S02]  /*1a6c0*/  LEA R6, P5, R0.reuse, R2, 0x2 ;  /* 0x0000000200067211 */ /* 0x040fe400078a10ff */
[-C--:B------:R-:W-:Y:S01]  /*1a6d0*/  LEA.HI.X.SX32 R133, R135, R5.reuse, 0x2, P6 ;  /* 0x0000000587857211 */ /* 0x080fe200030f16ff */
[----:B------:R-:W3:Y:S01]  /*1a6e0*/  LDL.LU R157, [R1+0x444] ;  /* 0x00044400019d7983 */ /* 0x000ee20000300800 */
[----:B------:R-:W-:Y:S01]  /*1a6f0*/  LEA.HI.X.SX32 R7, R0, R5, 0x2, P5 ;  /* 0x0000000500077211 */ /* 0x000fe200028f16ff */
[----:B----4-:R-:W-:Y:S01]  /*1a700*/  IMAD R0, R155, R4, RZ ;  /* 0x000000049b007224 */ /* 0x010fe200078e02ff */
[----:B------:R-:W-:Y:S01]  /*1a710*/  LEA R8, P5, R9, R2, 0x2 ;  /* 0x0000000209087211 */ /* 0x000fe200078a10ff */
[----:B------:R-:W-:Y:S01]  /*1a720*/  @P1 STG.E desc[UR16][R132.64], R12 ;  /* 0x0000000c84001986 */ /* 0x000fe2000c101910 */
[----:B------:R-:W-:-:S03]  /*1a730*/  ISETP.LT.AND P2, PT, R155, R156, !P0 ;  /* 0x0000009c9b00720c */ /* 0x000fc60004741270 */
[----:B------:R1:W-:Y:S01]  /*1a740*/  @P4 STG.E desc[UR16][R6.64], R13 ;  /* 0x0000000d06004986 */ /* 0x0003e2000c101910 */
[----:B------:R-:W-:Y:S01]  /*1a750*/  LEA.HI.X.SX32 R9, R9, R5, 0x2, P5 ;  /* 0x0000000509097211 */ /* 0x000fe200028f16ff */
[C---:B--2---:R-:W-:Y:S01]  /*1a760*/  IMAD R11, R154.reuse, R4, RZ ;  /* 0x000000049a0b7224 */ /* 0x044fe200078e02ff */
[----:B------:R-:W-:Y:S01]  /*1a770*/  ISETP.LT.AND P1, PT, R154, R156, !P0 ;  /* 0x0000009c9a00720c */ /* 0x000fe20004721270 */
[----:B------:R-:W2:Y:S04]  /*1a780*/  LDL.LU R155, [R1+0x440] ;  /* 0x00044000019b7983 */ /* 0x000ea80000300800 */
[----:B------:R-:W4:Y:S01]  /*1a790*/  LDL.LU R154, [R1+0x43c] ;  /* 0x00043c00019a7983 */ /* 0x000f220000300800 */
[----:B-1----:R-:W-:-:S03]  /*1a7a0*/  LEA R6, P4, R0, R2, 0x2 ;  /* 0x0000000200067211 */ /* 0x002fc600078810ff */
[----:B------:R1:W-:Y:S01]  /*1a7b0*/  @P3 STG.E desc[UR16][R8.64], R14 ;  /* 0x0000000e08003986 */ /* 0x0003e2000c101910 */
[----:B------:R-:W-:Y:S02]  /*1a7c0*/  LEA.HI.X.SX32 R7, R0, R5, 0x2, P4 ;  /* 0x0000000500077211 */ /* 0x000fe400020f16ff */
[----:B------:R-:W-:-:S03]  /*1a7d0*/  LEA R10, P6, R11, R2, 0x2 ;  /* 0x000000020b0a7211 */ /* 0x000fc600078c10ff */
[----:B------:R1:W-:Y:S01]  /*1a7e0*/  @P2 STG.E desc[UR16][R6.64], R15 ;  /* 0x0000000f06002986 */ /* 0x0003e2000c101910 */
[----:B------:R-:W-:-:S05]  /*1a7f0*/  LEA.HI.X.SX32 R11, R11, R5, 0x2, P6 ;  /* 0x000000050b0b7211 */ /* 0x000fca00030f16ff */
[----:B------:R-:W-:Y:S01]  /*1a800*/  @P1 STG.E desc[UR16][R10.64], R16 ;  /* 0x000000100a001986 */ /* 0x000fe2000c101910 */
[C---:B------:R-:W-:Y:S01]  /*1a810*/  ISETP.LT.AND P5, PT, R152.reuse, R156, !P0 ;  /* 0x0000009c9800720c */ /* 0x040fe200047a1270 */
[----:B------:R-:W-:Y:S02]  /*1a820*/  IMAD R0, R152, R4, RZ ;  /* 0x0000000498007224 */ /* 0x000fe400078e02ff */
[----:B------:R-:W4:Y:S04]  /*1a830*/  LDL.LU R152, [R1+0x438] ;  /* 0x0004380001987983 */ /* 0x000f280000300800 */
[----:B-1----:R-:W4:Y:S01]  /*1a840*/  LDL.LU R14, [R1+0x580] ;  /* 0x00058000010e7983 */ /* 0x002f220000300800 */
[----:B------:R-:W-:-:S04]  /*1a850*/  LEA R6, P4, R0, R2, 0x2 ;  /* 0x0000000200067211 */ /* 0x000fc800078810ff */
[----:B------:R-:W-:-:S05]  /*1a860*/  LEA.HI.X.SX32 R7, R0, R5, 0x2, P4 ;  /* 0x0000000500077211 */ /* 0x000fca00020f16ff */
[----:B------:R1:W-:Y:S01]  /*1a870*/  @P5 STG.E desc[UR16][R6.64], R17 ;  /* 0x0000001106005986 */ /* 0x0003e2000c101910 */
[C---:B---3--:R-:W-:Y:S01]  /*1a880*/  ISETP.LT.AND P1, PT, R153.reuse, R156, !P0 ;  /* 0x0000009c9900720c */ /* 0x048fe20004721270 */
[-C--:B------:R-:W-:Y:S02]  /*1a890*/  IMAD R13, R153, R4.reuse, RZ ;  /* 0x00000004990d7224 */ /* 0x080fe400078e02ff */
[----:B------:R-:W3:Y:S04]  /*1a8a0*/  LDL.LU R153, [R1+0x57c] ;  /* 0x00057c0001997983 */ /* 0x000ee80000300800 */
[----:B-1----:R-:W3:Y:S04]  /*1a8b0*/  LDL.LU R17, [R1+0x434] ;  /* 0x0004340001117983 */ /* 0x002ee80000300800 */
[----:B------:R-:W3:Y:S01]  /*1a8c0*/  LDL.LU R15, [R1+0x430] ;  /* 0x00043000010f7983 */ /* 0x000ee20000300800 */
[C---:B------:R-:W-:Y:S01]  /*1a8d0*/  IMAD R12, R160.reuse, R4, RZ ;  /* 0x00000004a00c7224 */ /* 0x040fe200078e02ff */
[----:B------:R-:W-:Y:S01]  /*1a8e0*/  ISETP.LT.AND P3, PT, R160, R156, !P0 ;  /* 0x0000009ca000720c */ /* 0x000fe20004761270 */
[C---:B------:R-:W-:Y:S01]  /*1a8f0*/  IMAD R0, R159.reuse, R4, RZ ;  /* 0x000000049f007224 */ /* 0x040fe200078e02ff */
[----:B------:R-:W-:Y:S01]  /*1a900*/  ISETP.LT.AND P2, PT, R159, R156, !P0 ;  /* 0x0000009c9f00720c */ /* 0x000fe20004741270 */
[----:B------:R-:W3:Y:S01]  /*1a910*/  LDL.LU R16, [R1+0x428] ;  /* 0x0004280001107983 */ /* 0x000ee20000300800 */
[----:B------:R-:W-:-:S02]  /*1a920*/  LEA R8, P4, R12, R2, 0x2 ;  /* 0x000000020c087211 */ /* 0x000fc400078810ff */
[----:B------:R-:W-:Y:S02]  /*1a930*/  LEA R6, P5, R0, R2, 0x2 ;  /* 0x0000000200067211 */ /* 0x000fe400078a10ff */
[-C--:B------:R-:W-:Y:S02]  /*1a940*/  LEA.HI.X.SX32 R9, R12, R5.reuse, 0x2, P4 ;  /* 0x000000050c097211 */ /* 0x080fe400020f16ff */
[----:B------:R-:W-:Y:S01]  /*1a950*/  LEA.HI.X.SX32 R7, R0, R5, 0x2, P5 ;  /* 0x0000000500077211 */ /* 0x000fe200028f16ff */
[C---:B------:R-:W-:Y:S01]  /*1a960*/  IMAD R0, R158.reuse, R4, RZ ;  /* 0x000000049e007224 */ /* 0x040fe200078e02ff */
[----:B------:R-:W-:Y:S01]  /*1a970*/  ISETP.LT.AND P4, PT, R158, R156, !P0 ;  /* 0x0000009c9e00720c */ /* 0x000fe20004781270 */
[----:B------:R-:W-:Y:S01]  /*1a980*/  IMAD R12, R157, R4, RZ ;  /* 0x000000049d0c7224 */ /* 0x000fe200078e02ff */
[----:B------:R1:W-:Y:S01]  /*1a990*/  @P3 STG.E desc[UR16][R8.64], R18 ;  /* 0x0000001208003986 */ /* 0x0003e2000c101910 */
[----:B------:R-:W-:-:S03]  /*1a9a0*/  LEA R10, P6, R13, R2, 0x2 ;  /* 0x000000020d0a7211 */ /* 0x000fc600078c10ff */
[----:B------:R2:W-:Y:S01]  /*1a9b0*/  @P2 STG.E desc[UR16][R6.64], R19 ;  /* 0x0000001306002986 */ /* 0x0005e2000c101910 */
[-C--:B------:R-:W-:Y:S02]  /*1a9c0*/  LEA.HI.X.SX32 R11, R13, R5.reuse, 0x2, P6 ;  /* 0x000000050d0b7211 */ /* 0x080fe400030f16ff */
[----:B------:R-:W-:Y:S02]  /*1a9d0*/  ISETP.LT.AND P2, PT, R157, R156, !P0 ;  /* 0x0000009c9d00720c */ /* 0x000fe40004741270 */
[-C--:B-1----:R-:W-:Y:S02]  /*1a9e0*/  LEA R8, P5, R12, R2.reuse, 0x2 ;  /* 0x000000020c087211 */ /* 0x082fe400078a10ff */
[C---:B--2---:R-:W-:Y:S02]  /*1a9f0*/  LEA R6, P3, R0.reuse, R2, 0x2 ;  /* 0x0000000200067211 */ /* 0x044fe400078610ff */
[C---:B------:R-:W-:Y:S02]  /*1aa00*/  ISETP.LT.AND P6, PT, R155.reuse, R156, !P0 ;  /* 0x0000009c9b00720c */ /* 0x040fe400047c1270 */
[-C--:B------:R-:W-:Y:S01]  /*1aa10*/  LEA.HI.X.SX32 R7, R0, R5.reuse, 0x2, P3 ;  /* 0x0000000500077211 */ /* 0x080fe200018f16ff */
[-C--:B------:R-:W-:Y:S01]  /*1aa20*/  IMAD R0, R155, R4.reuse, RZ ;  /* 0x000000049b007224 */ /* 0x080fe200078e02ff */
[----:B------:R-:W-:Y:S01]  /*1aa30*/  LEA.HI.X.SX32 R9, R12, R5, 0x2, P5 ;  /* 0x000000050c097211 */ /* 0x000fe200028f16ff */
[----:B------:R4:W-:Y:S04]  /*1aa40*/  @P1 STG.E desc[UR16][R10.64], R20 ;  /* 0x000000140a001986 */ /* 0x0009e8000c101910 */
[----:B------:R1:W-:Y:S04]  /*1aa50*/  @P4 STG.E desc[UR16][R6.64], R21 ;  /* 0x0000001506004986 */ /* 0x0003e8000c101910 */
[----:B------:R2:W-:Y:S01]  /*1aa60*/  @P2 STG.E desc[UR16][R8.64], R22 ;  /* 0x0000001608002986 */ /* 0x0005e2000c101910 */
[----:B----4-:R-:W-:Y:S01]  /*1aa70*/  IMAD R10, R154, R4, RZ ;  /* 0x000000049a0a7224 */ /* 0x010fe200078e02ff */
[----:B-1----:R-:W-:-:S04]  /*1aa80*/  LEA R6, P4, R0, R2, 0x2 ;  /* 0x0000000200067211 */ /* 0x002fc800078810ff */
[----:B------:R-:W-:Y:S02]  /*1aa90*/  LEA.HI.X.SX32 R7, R0, R5, 0x2, P4 ;  /* 0x0000000500077211 */ /* 0x000fe400020f16ff */
[----:B--2---:R-:W-:-:S03]  /*1aaa0*/  LEA R8, P2, R10, R2, 0x2 ;  /* 0x000000020a087211 */ /* 0x004fc600078410ff */
[----:B------:R1:W-:Y:S01]  /*1aab0*/  @P6 STG.E desc[UR16][R6.64], R23 ;  /* 0x0000001706006986 */ /* 0x0003e2000c101910 */
[----:B------:R-:W-:Y:S02]  /*1aac0*/  LEA.HI.X.SX32 R9, R10, R5, 0x2, P2 ;  /* 0x000000050a097211 */ /* 0x000fe400010f16ff */
[----:B------:R-:W-:Y:S01]  /*1aad0*/  ISETP.LT.AND P5, PT, R14, UR4, !P0 ;  /* 0x000000040e007c0c */ /* 0x000fe2000c7a1270 */
[----:B------:R-:W-:Y:S01]  /*1aae0*/  IMAD R0, R152, R4, RZ ;  /* 0x0000000498007224 */ /* 0x000fe200078e02ff */
[----:B------:R-:W2:Y:S01]  /*1aaf0*/  LDL.LU R14, [R1+0x424] ;  /* 0x00042400010e7983 */ /* 0x000ea20000300800 */
[----:B------:R-:W-:-:S03]  /*1ab00*/  ULDC UR4, c[0x0][0x22c] ;  /* 0x00008b0000047ab9 */ /* 0x000fc60000000800 */
[----:B------:R-:W4:Y:S01]  /*1ab10*/  LDL.LU R11, [R1+0x420] ;  /* 0x00042000010b7983 */ /* 0x000f220000300800 */
[----:B-1----:R-:W-:-:S03]  /*1ab20*/  LEA R6, P6, R0, R2, 0x2 ;  /* 0x0000000200067211 */ /* 0x002fc600078c10ff */
[----:B------:R-:W4:Y:S01]  /*1ab30*/  LDL.LU R13, [R1+0x41c] ;  /* 0x00041c00010d7983 */ /* 0x000f220000300800 */
[----:B------:R-:W-:Y:S02]  /*1ab40*/  LEA.HI.X.SX32 R7, R0, R5, 0x2, P6 ;  /* 0x0000000500077211 */ /* 0x000fe400030f16ff */
[----:B---3--:R-:W-:Y:S01]  /*1ab50*/  ISETP.LT.AND P4, PT, R153, UR4, !P0 ;  /* 0x0000000499007c0c */ /* 0x008fe2000c781270 */
[----:B------:R-:W-:Y:S02]  /*1ab60*/  ULDC UR4, c[0x0][0x22c] ;  /* 0x00008b0000047ab9 */ /* 0x000fe40000000800 */
[----:B------:R-:W-:Y:S01]  /*1ab70*/  ISETP.LT.AND P2, PT, R17, UR4, !P0 ;  /* 0x0000000411007c0c */ /* 0x000fe2000c741270 */
[----:B------:R-:W-:Y:S02]  /*1ab80*/  ULDC UR4, c[0x0][0x22c] ;  /* 0x00008b0000047ab9 */ /* 0x000fe40000000800 */
[C---:B------:R-:W-:Y:S01]  /*1ab90*/  ISETP.LT.AND P6, PT, R15.reuse, UR4, !P0 ;  /* 0x000000040f007c0c */ /* 0x040fe2000c7c1270 */
[----:B------:R-:W-:Y:S01]  /*1aba0*/  IMAD R0, R15, R4, RZ ;  /* 0x000000040f007224 */ /* 0x000fe200078e02ff */
[-C--:B------:R-:W-:Y:S01]  /*1abb0*/  ISETP.LT.AND P1, PT, R154, R156.reuse, !P0 ;  /* 0x0000009c9a00720c */ /* 0x080fe20004721270 */
[----:B------:R-:W3:Y:S01]  /*1abc0*/  LDL.LU R15, [R1+0x418] ;  /* 0x00041800010f7983 */ /* 0x000ee20000300800 */
[----:B------:R-:W-:Y:S01]  /*1abd0*/  ISETP.LT.AND P3, PT, R152, R156, !P0 ;  /* 0x0000009c9800720c */ /* 0x000fe20004761270 */
[----:B------:R-:W-:Y:S01]  /*1abe0*/  IMAD R10, R17, R4, RZ ;  /* 0x00000004110a7224 */ /* 0x000fe200078e02ff */
[----:B------:R-:W-:Y:S01]  /*1abf0*/  ULDC UR4, c[0x0][0x22c] ;  /* 0x00008b0000047ab9 */ /* 0x000fe20000000800 */
[----:B------:R-:W3:Y:S08]  /*1ac00*/  LDL.LU R12, [R1+0x414] ;  /* 0x00041400010c7983 */ /* 0x000ef00000300800 */
[----:B------:R1:W-:Y:S04]  /*1ac10*/  @P1 STG.E desc[UR16][R8.64], R24 ;  /* 0x0000001808001986 */ /* 0x0003e8000c101910 */
[----:B------:R1:W-:Y:S02]  /*1ac20*/  @P3 STG.E desc[UR16][R6.64], R25 ;  /* 0x0000001906003986 */ /* 0x0003e4000c101910 */
[----:B-1----:R-:W-:-:S02]  /*1ac30*/  LEA R8, P1, R10, R2, 0x2 ;  /* 0x000000020a087211 */ /* 0x002fc400078210ff */
[----:B------:R-:W-:Y:S02]  /*1ac40*/  LEA R6, P3, R0, R2, 0x2 ;  /* 0x0000000200067211 */ /* 0x000fe400078610ff */
[-C--:B------:R-:W-:Y:S01]  /*1ac50*/  LEA.HI.X.SX32 R9, R10, R5.reuse, 0x2, P1 ;  /* 0x000000050a097211 */ /* 0x080fe200008f16ff */
[C---:B------:R-:W-:Y:S01]  /*1ac60*/  IMAD R10, R16.reuse, R4, RZ ;  /* 0x00000004100a7224 */ /* 0x040fe200078e02ff */
[----:B------:R-:W-:Y:S01]  /*1ac70*/  ISETP.LT.AND P1, PT, R16, UR4, !P0 ;  /* 0x0000000410007c0c */ /* 0x000fe2000c721270 */
[----:B------:R-:W-:Y:S01]  /*1ac80*/  ULDC UR4, c[0x0][0x22c] ;  /* 0x00008b0000047ab9 */ /* 0x000fe20000000800 */
[----:B------:R-:W-:Y:S01]  /*1ac90*/  LEA.HI.X.SX32 R7, R0, R5, 0x2, P3 ;  /* 0x0000000500077211 */ /* 0x000fe200018f16ff */
[----:B------:R1:W-:Y:S04]  /*1aca0*/  @P2 STG.E desc[UR16][R8.64], R26 ;  /* 0x0000001a08002986 */ /* 0x0003e8000c101910 */
[----:B------:R4:W-:Y:S04]  /*1acb0*/  @P6 STG.E desc[UR16][R6.64], R27 ;  /* 0x0000001b06006986 */ /* 0x0009e8000c101910 */
[----:B------:R-:W3:Y:S01]  /*1acc0*/  LDS.128 R24, [R3+UR7] ;  /* 0x0000000703187984 */ /* 0x000ee20008000c00 */
[----:B-1----:R-:W-:-:S04]  /*1acd0*/  LEA R8, P2, R10, R2, 0x2 ;  /* 0x000000020a087211 */ /* 0x002fc800078410ff */
[----:B------:R-:W-:-:S05]  /*1ace0*/  LEA.HI.X.SX32 R9, R10, R5, 0x2, P2 ;  /* 0x000000050a097211 */ /* 0x000fca00010f16ff */
[----:B------:R1:W-:Y:S01]  /*1acf0*/  @P1 STG.E desc[UR16][R8.64], R28 ;  /* 0x0000001c08001986 */ /* 0x0003e2000c101910 */
[C---:B--2---:R-:W-:Y:S01]  /*1ad00*/  ISETP.LT.AND P3, PT, R14.reuse, UR4, !P0 ;  /* 0x000000040e007c0c */ /* 0x044fe2000c761270 */
[-C--:B------:R-:W-:Y:S01]  /*1ad10*/  IMAD R0, R14, R4.reuse, RZ ;  /* 0x000000040e007224 */ /* 0x080fe200078e02ff */
[----:B------:R-:W-:Y:S01]  /*1ad20*/  ULDC UR4, c[0x0][0x22c] ;  /* 0x00008b0000047ab9 */ /* 0x000fe20000000800 */
[----:B------:R-:W2:Y:S01]  /*1ad30*/  LDL.LU R14, [R1+0x410] ;  /* 0x00041000010e7983 */ /* 0x000ea20000300800 */
[C---:B----4-:R-:W-:Y:S01]  /*1ad40*/  ISETP.LT.AND P2, PT, R11.reuse, UR4, !P0 ;  /* 0x000000040b007c0c */ /* 0x050fe2000c741270 */
[----:B------:R-:W-:Y:S01]  /*1ad50*/  IMAD R10, R11, R4, RZ ;  /* 0x000000040b0a7224 */ /* 0x000fe200078e02ff */
[C---:B------:R-:W-:Y:S01]  /*1ad60*/  LEA R6, P6, R0.reuse, R2, 0x2 ;  /* 0x0000000200067211 */ /* 0x040fe200078c10ff */
[----:B------:R-:W4:Y:S01]  /*1ad70*/  LDL.LU R11, [R1+0x40c] ;  /* 0x00040c00010b7983 */ /* 0x000f220000300800 */
[----:B------:R-:W-:Y:S02]  /*1ad80*/  ULDC UR4, c[0x0][0x22c] ;  /* 0x00008b0000047ab9 */ /* 0x000fe40000000800 */
[----:B------:R-:W-:Y:S01]  /*1ad90*/  LEA.HI.X.SX32 R7, R0, R5, 0x2, P6 ;  /* 0x0000000500077211 */ /* 0x000fe200030f16ff */
[C---:B------:R-:W-:Y:S01]  /*1ada0*/  IMAD R0, R13.reuse, R4, RZ ;  /* 0x000000040d007224 */ /* 0x040fe200078e02ff */
[----:B------:R-:W-:Y:S01]  /*1adb0*/  ISETP.LT.AND P6, PT, R13, UR4, !P0 ;  /* 0x000000040d007c0c */ /* 0x000fe2000c7c1270 */
[----:B------:R-:W-:Y:S01]  /*1adc0*/  ULDC UR4, c[0x0][0x22c] ;  /* 0x00008b0000047ab9 */ /* 0x000fe20000000800 */
[----:B------:R-:W4:Y:S01]  /*1add0*/  LDL.LU R13, [R1+0x408] ;  /* 0x00040800010d7983 */ /* 0x000f220000300800 */
[----:B-1----:R-:W-:-:S03]  /*1ade0*/  LEA R8, P1, R10, R2, 0x2 ;  /* 0x000000020a087211 */ /* 0x002fc600078210ff */
[----:B------:R1:W-:Y:S01]  /*1adf0*/  @P3 STG.E desc[UR16][R6.64], R29 ;  /* 0x0000001d06003986 */ /* 0x0003e2000c101910 */
[----:B------:R-:W-:Y:S02]  /*1ae00*/  LEA.HI.X.SX32 R9, R10, R5, 0x2, P1 ;  /* 0x000000050a097211 */ /* 0x000fe400008f16ff */
[----:B-1----:R-:W-:-:S04]  /*1ae10*/  LEA R6, P3, R0, R2, 0x2 ;  /* 0x0000000200067211 */ /* 0x002fc800078610ff */
[----:B------:R-:W-:Y:S02]  /*1ae20*/  LEA.HI.X.SX32 R7, R0, R5, 0x2, P3 ;  /* 0x0000000500077211 */ /* 0x000fe400018f16ff */
[C---:B---3--:R-:W-:Y:S01]  /*1ae30*/  ISETP.LT.AND P1, PT, R15.reuse, UR4, !P0 ;  /* 0x000000040f007c0c */ /* 0x048fe2000c721270 */
[-C--:B------:R-:W-:Y:S01]  /*1ae40*/  IMAD R10, R15, R4.reuse, RZ ;  /* 0x000000040f0a7224 */ /* 0x080fe200078e02ff */
[----:B------:R-:W-:Y:S01]  /*1ae50*/  ULDC UR4, c[0x0][0x22c] ;  /* 0x00008b0000047ab9 */ /* 0x000fe20000000800 */
[----:B------:R-:W3:Y:S01]  /*1ae60*/  LDL.LU R15, [R1+0x404] ;  /* 0x00040400010f7983 */ /* 0x000ee20000300800 */
[C---:B------:R-:W-:Y:S01]  /*1ae70*/  ISETP.LT.AND P3, PT, R12.reuse, UR4, !P0 ;  /* 0x000000040c007c0c */ /* 0x040fe2000c761270 */
[----:B------:R-:W-:Y:S01]  /*1ae80*/  IMAD R0, R12, R4, RZ ;  /* 0x000000040c007224 */ /* 0x000fe200078e02ff */
[----:B------:R-:W-:Y:S01]  /*1ae90*/  ULDC UR4, c[0x0][0x22c] ;  /* 0x00008b0000047ab9 */ /* 0x000fe20000000800 */
[----:B------:R-:W3:Y:S04]  /*1aea0*/  LDL.LU R12, [R1+0x400] ;  /* 0x00040000010c7983 */ /* 0x000ee80000300800 */
[----:B------:R1:W-:Y:S04]  /*1aeb0*/  @P2 STG.E desc[UR16][R8.64], R30 ;  /* 0x0000001e08002986 */ /* 0x0003e8000c101910 */
[----:B------:R1:W-:Y:S02]  /*1aec0*/  @P6 STG.E desc[UR16][R6.64], R31 ;  /* 0x0000001f06006986 */ /* 0x0003e4000c101910 */
[----:B-1----:R-:W-:-:S04]  /*1aed0*/  LEA R8, P2, R10, R2, 0x2 ;  /* 0x000000020a087211 */ /* 0x002fc800078410ff */
[----:B------:R-:W-:Y:S02]  /*1aee0*/  LEA.HI.X.SX32 R9, R10, R5, 0x2, P2 ;  /* 0x000000050a097211 */ /* 0x000fe400010f16ff */
[----:B------:R-:W-:-:S03]  /*1aef0*/  LEA R6, P6, R0, R2, 0x2 ;  /* 0x0000000200067211 */ /* 0x000fc600078c10ff */
[----:B------:R1:W-:Y:S01]  /*1af00*/  @P1 STG.E desc[UR16][R8.64], R32 ;  /* 0x0000002008001986 */ /* 0x0003e2000c101910 */
        /* <DEDUP_REMOVED lines=8> */
[C---:B-1----:R-:W-:Y:S01]  /*1af90*/  LEA R8, P1, R10.reuse, R2, 0x2 ;  /* 0x000000020a087211 */ /* 0x042fe200078210ff */
[----:B------:R-:W4:Y:S01]  /*1afa0*/  LDL.LU R11, [R1+0x3f8] ;  /* 0x0003f800010b7983 */ /* 0x000f220000300800 */
[----:B------:R-:W-:Y:S02]  /*1afb0*/  ULDC UR4, c[0x0][0x22c] ;  /* 0x00008b0000047ab9 */ /* 0x000fe40000000800 */
[----:B------:R-:W-:Y:S01]  /*1afc0*/  LEA.HI.X.SX32 R9, R10, R5, 0x2, P1 ;  /* 0x000000050a097211 */ /* 0x000fe200008f16ff */
[C---:B------:R-:W-:Y:S01]  /*1afd0*/  IMAD R10, R13.reuse, R4, RZ ;  /* 0x000000040d0a7224 */ /* 0x040fe200078e02ff */
[----:B------:R-:W-:Y:S01]  /*1afe0*/  ISETP.LT.AND P1, PT, R13, UR4, !P0 ;  /* 0x000000040d007c0c */ /* 0x000fe2000c721270 */
[----:B------:R-:W-:Y:S01]  /*1aff0*/  ULDC UR4, c[0x0][0x22c] ;  /* 0x00008b0000047ab9 */ /* 0x000fe20000000800 */
[----:B------:R-:W4:Y:S01]  /*1b000*/  LDL.LU R13, [R1+0x5e0] ;  /* 0x0005e000010d7983 */ /* 0x000f220000300800 */
[----:B------:R-:W-:-:S03]  /*1b010*/  LEA R6, P3, R0, R2, 0x2 ;  /* 0x0000000200067211 */ /* 0x000fc600078610ff */
        /* <DEDUP_REMOVED lines=13> */
[----:B------:R1:W-:Y:S04]  /*1b0f0*/  @P1 STG.E desc[UR16][R8.64], R36 ;  /* 0x0000002408001986 */ /* 0x0003e8000c101910 */
[----:B------:R-:W3:Y:S01]  /*1b100*/  LDL.LU R16, [R1+0x5f8] ;  /* 0x0005f80001107983 */ /* 0x000ee20000300800 */
[----:B-1----:R-:W-:-:S04]  /*1b110*/  LEA R6, P6, R0, R2, 0x2 ;  /* 0x0000000200067211 */ /* 0x002fc800078c10ff */
[----:B------:R-:W-:Y:S02]  /*1b120*/  LEA.HI.X.SX32 R7, R0, R5, 0x2, P6 ;  /* 0x0000000500077211 */ /* 0x000fe400030f16ff */
[----:B------:R-:W-:-:S03]  /*1b130*/  LEA R8, P1, R10, R2, 0x2 ;  /* 0x000000020a087211 */ /* 0x000fc600078210ff */
[----:B------:R1:W-:Y:S01]  /*1b140*/  @P3 STG.E desc[UR16][R6.64], R37 ;  /* 0x0000002506003986 */ /* 0x0003e2000c101910 */
[----:B------:R-:W-:-:S03]  /*1b150*/  LEA.HI.X.SX32 R9, R10, R5, 0x2, P1 ;  /* 0x000000050a097211 */ /* 0x000fc600008f16ff */
[----:B------:R-:W3:Y:S04]  /*1b160*/  LDL.LU R10, [R1+0x5f4] ;  /* 0x0005f400010a7983 */ /* 0x000ee80000300800 */
[----:B------:R1:W-:Y:S01]  /*1b170*/  @P2 STG.E desc[UR16][R8.64], R38 ;  /* 0x0000002608002986 */ /* 0x0003e2000c101910 */
[C---:B--2---:R-:W-:Y:S01]  /*1b180*/  IMAD R0, R14.reuse, R4, RZ ;  /* 0x000000040e007224 */ /* 0x044fe200078e02ff */
[----:B------:R-:W-:Y:S01]  /*1b190*/  ISETP.LT.AND P6, PT, R14, UR4, !P0 ;  /* 0x000000040e007c0c */ /* 0x000fe2000c7c1270 */
[----:B------:R-:W-:Y:S01]  /*1b1a0*/  ULDC UR4, c[0x0][0x22c] ;  /* 0x00008b0000047ab9 */ /* 0x000fe20000000800 */
[----:B------:R-:W2:Y:S01]  /*1b1b0*/  LDL.LU R14, [R1+0x604] ;  /* 0x00060400010e7983 */ /* 0x000ea20000300800 */
[C---:B----4-:R-:W-:Y:S02]  /*1b1c0*/  ISETP.LT.AND P1, PT, R11.reuse, UR4, !P0 ;  /* 0x000000040b007c0c */ /* 0x050fe4000c721270 */
[----:B-1----:R-:W-:Y:S01]  /*1b1d0*/  LEA R6, P3, R0, R2, 0x2 ;  /* 0x0000000200067211 */ /* 0x002fe200078610ff */
[----:B------:R-:W-:Y:S01]  /*1b1e0*/  IMAD R11, R11, R4, RZ ;  /* 0x000000040b0b7224 */ /* 0x000fe200078e02ff */
[----:B------:R-:W-:-:S02]  /*1b1f0*/  ULDC UR4, c[0x0][0x22c] ;  /* 0x00008b0000047ab9 */ /* 0x000fc40000000800 */
[-C--:B------:R-:W-:Y:S02]  /*1b200*/  LEA.HI.X.SX32 R7, R0, R5.reuse, 0x2, P3 ;  /* 0x0000000500077211 */ /* 0x080fe400018f16ff */
[----:B------:R-:W-:Y:S01]  /*1b210*/  ISETP.LT.AND P3, PT, R13, UR4, !P0 ;  /* 0x000000040d007c0c */ /* 0x000fe2000c761270 */
[----:B------:R-:W-:Y:S01]  /*1b220*/  IMAD R13, R4, 0x2, R11 ;  /* 0x00000002040d7824 */ /* 0x000fe200078e020b */
[CC--:B------:R-:W-:Y:S01]  /*1b230*/  LEA R8, P2, R11.reuse, R2.reuse, 0x2 ;  /* 0x000000020b087211 */ /* 0x0c0fe200078410ff */
[----:B------:R1:W-:Y:S01]  /*1b240*/  @P6 STG.E desc[UR16][R6.64], R39 ;  /* 0x0000002706006986 */ /* 0x0003e2000c101910 */
[----:B------:R-:W-:Y:S02]  /*1b250*/  ULDC UR4, c[0x0][0x22c] ;  /* 0x00008b0000047ab9 */ /* 0x000fe40000000800 */
[----:B------:R-:W-:Y:S02]  /*1b260*/  LEA.HI.X.SX32 R9, R11, R5, 0x2, P2 ;  /* 0x000000050b097211 */ /* 0x000fe400010f16ff */
[----:B-1----:R-:W-:-:S04]  /*1b270*/  LEA R6, P6, R13, R2, 0x2 ;  /* 0x000000020d067211 */ /* 0x002fc800078c10ff */
[----:B------:R-:W-:Y:S02]  /*1b280*/  LEA.HI.X.SX32 R7, R13, R5, 0x2, P6 ;  /* 0x000000050d077211 */ /* 0x000fe400030f16ff */
[----:B---3--:R-:W-:Y:S01]  /*1b290*/  ISETP.LT.AND P2, PT, R15, UR4, !P0 ;  /* 0x000000040f007c0c */ /* 0x008fe2000c741270 */
[----:B------:R-:W-:Y:S01]  /*1b2a0*/  ULDC UR4, c[0x0][0x22c] ;  /* 0x00008b0000047ab9 */ /* 0x000fe20000000800 */
[----:B------:R-:W3:Y:S01]  /*1b2b0*/  LDL.LU R15, [R1+0x600] ;  /* 0x00060000010f7983 */ /* 0x000ee20000300800 */
[----:B------:R-:W-:Y:S01]  /*1b2c0*/  ISETP.LT.AND P6, PT, R12, UR4, !P0 ;  /* 0x000000040c007c0c */ /* 0x000fe2000c7c1270 */
[----:B------:R-:W-:Y:S02]  /*1b2d0*/  IMAD R11, R4, 0x2, R13 ;  /* 0x00000002040b7824 */ /* 0x000fe400078e020d */
[----:B------:R-:W4:Y:S01]  /*1b2e0*/  LDL.LU R12, [R1+0x610] ;  /* 0x00061000010c7983 */ /* 0x000f220000300800 */
[----:B------:R-:W-:-:S03]  /*1b2f0*/  ULDC UR4, c[0x0][0x22c] ;  /* 0x00008b0000047ab9 */ /* 0x000fc60000000800 */
[----:B------:R-:W4:Y:S01]  /*1b300*/  LDL.LU R0, [R1+0x60c] ;  /* 0x00060c0001007983 */ /* 0x000f220000300800 */
[----:B------:R-:W-:-:S03]  /*1b310*/  IMAD R13, R4, 0x2, R11 ;  /* 0x00000002040d7824 */ /* 0x000fc600078e020b */
[----:B------:R1:W-:Y:S04]  /*1b320*/  @P1 STG.E desc[UR16][R8.64], R40 ;  /* 0x0000002808001986 */ /* 0x0003e8000c101910 */
[----:B------:R1:W-:Y:S02]  /*1b330*/  @P5 STG.E desc[UR16][R6.64], R41 ;  /* 0x0000002906005986 */ /* 0x0003e4000c101910 */
[-C--:B-1----:R-:W-:Y:S02]  /*1b340*/  LEA R8, P1, R11, R2.reuse, 0x2 ;  /* 0x000000020b087211 */ /* 0x082fe400078210ff */
[-C--:B------:R-:W-:Y:S02]  /*1b350*/  LEA R6, P5, R13, R2.reuse, 0x2 ;  /* 0x000000020d067211 */ /* 0x080fe400078a10ff */
[-C--:B------:R-:W-:Y:S01]  /*1b360*/  LEA.HI.X.SX32 R9, R11, R5.reuse, 0x2, P1 ;  /* 0x000000050b097211 */ /* 0x080fe200008f16ff */
[----:B------:R-:W-:Y:S01]  /*1b370*/  IMAD R11, R4, 0x2, R13 ;  /* 0x00000002040b7824 */ /* 0x000fe200078e020d */
[----:B------:R-:W-:Y:S01]  /*1b380*/  ISETP.LT.AND P1, PT, R16, UR4, !P0 ;  /* 0x0000000410007c0c */ /* 0x000fe2000c721270 */
[----:B------:R-:W-:Y:S01]  /*1b390*/  ULDC UR4, c[0x0][0x22c] ;  /* 0x00008b0000047ab9 */ /* 0x000fe20000000800 */
[----:B------:R-:W-:Y:S01]  /*1b3a0*/  LEA.HI.X.SX32 R7, R13, R5, 0x2, P5 ;  /* 0x000000050d077211 */ /* 0x000fe200028f16ff */
[----:B------:R1:W-:Y:S01]  /*1b3b0*/  @P4 STG.E desc[UR16][R8.64], R42 ;  /* 0x0000002a08004986 */ /* 0x0003e2000c101910 */
[----:B------:R-:W-:Y:S01]  /*1b3c0*/  IMAD R13, R4, 0x2, R11 ;  /* 0x00000002040d7824 */ /* 0x000fe200078e020b */
[----:B------:R-:W-:Y:S01]  /*1b3d0*/  ISETP.LT.AND P5, PT, R10, UR4, !P0 ;  /* 0x000000040a007c0c */ /* 0x000fe2000c7a1270 */
[----:B------:R-:W-:Y:S01]  /*1b3e0*/  ULDC UR4, c[0x0][0x22c] ;  /* 0x00008b0000047ab9 */ /* 0x000fe20000000800 */
[----:B------:R-:W4:Y:S04]  /*1b3f0*/  LDL.LU R10, [R1+0x61c] ;  /* 0x00061c00010a7983 */ /* 0x000f280000300800 */
[----:B------:R1:W-:Y:S02]  /*1b400*/  @P3 STG.E desc[UR16][R6.64], R43 ;  /* 0x0000002b06003986 */ /* 0x0003e4000c101910 */
[----:B-1----:R-:W-:-:S04]  /*1b410*/  LEA R8, P4, R11, R2, 0x2 ;  /* 0x000000020b087211 */ /* 0x002fc800078810ff */
[----:B------:R-:W-:Y:S01]  /*1b420*/  LEA.HI.X.SX32 R9, R11, R5, 0x2, P4 ;  /* 0x000000050b097211 */ /* 0x000fe200020f16ff */
[----:B------:R-:W-:Y:S01]  /*1b430*/  IMAD R11, R4, 0x2, R13 ;  /* 0x00000002040b7824 */ /* 0x000fe200078e020d */
[----:B------:R-:W-:-:S03]  /*1b440*/  LEA R6, P3, R13, R2, 0x2 ;  /* 0x000000020d067211 */ /* 0x000fc600078610ff */
[----:B------:R1:W-:Y:S01]  /*1b450*/  @P2 STG.E desc[UR16][R8.64], R44 ;  /* 0x0000002c08002986 */ /* 0x0003e2000c101910 */
[----:B------:R-:W-:Y:S01]  /*1b460*/  LEA.HI.X.SX32 R7, R13, R5, 0x2, P3 ;  /* 0x000000050d077211 */ /* 0x000fe200018f16ff */
[----:B------:R-:W-:-:S04]  /*1b470*/  IMAD R13, R4, 0x2, R11 ;  /* 0x00000002040d7824 */ /* 0x000fc800078e020b */
[----:B------:R2:W-:Y:S01]  /*1b480*/  @P6 STG.E desc[UR16][R6.64], R45 ;  /* 0x0000002d06006986 */ /* 0x0005e2000c101910 */
[----:B-1----:R-:W-:-:S04]  /*1b490*/  LEA R8, P2, R11, R2, 0x2 ;  /* 0x000000020b087211 */ /* 0x002fc800078410ff */
[----:B------:R-:W-:Y:S02]  /*1b4a0*/  LEA.HI.X.SX32 R9, R11, R5, 0x2, P2 ;  /* 0x000000050b097211 */ /* 0x000fe400010f16ff */
[----:B--2---:R-:W-:-:S04]  /*1b4b0*/  LEA R6, P6, R13, R2, 0x2 ;  /* 0x000000020d067211 */ /* 0x004fc800078c10ff */
[----:B------:R-:W-:Y:S02]  /*1b4c0*/  LEA.HI.X.SX32 R7, R13, R5, 0x2, P6 ;  /* 0x000000050d077211 */ /* 0x000fe400030f16ff */
[----:B------:R-:W-:Y:S01]  /*1b4d0*/  ISETP.LT.AND P4, PT, R14, UR4, !P0 ;  /* 0x000000040e007c0c */ /* 0x000fe2000c781270 */
[----:B------:R-:W-:Y:S01]  /*1b4e0*/  ULDC UR4, c[0x0][0x22c] ;  /* 0x00008b0000047ab9 */ /* 0x000fe20000000800 */
[----:B------:R-:W2:Y:S01]  /*1b4f0*/  LDL.LU R14, [R1+0x618] ;  /* 0x00061800010e7983 */ /* 0x000ea20000300800 */
[----:B---3--:R-:W-:Y:S01]  /*1b500*/  ISETP.LT.AND P3, PT, R15, UR4, !P0 ;  /* 0x000000040f007c0c */ /* 0x008fe2000c761270 */
[----:B------:R-:W-:Y:S02]  /*1b510*/  ULDC UR4, c[0x0][0x22c] ;  /* 0x00008b0000047ab9 */ /* 0x000fe40000000800 */
[----:B------:R-:W3:Y:S01]  /*1b520*/  LDL.LU R15, [R1+0x628] ;  /* 0x00062800010f7983 */ /* 0x000ee20000300800 */
[----:B----4-:R-:W-:Y:S01]  /*1b530*/  ISETP.LT.AND P2, PT, R12, UR4, !P0 ;  /* 0x000000040c007c0c */ /* 0x010fe2000c741270 */
[----:B------:R-:W-:-:S02]  /*1b540*/  ULDC UR4, c[0x0][0x22c] ;  /* 0x00008b0000047ab9 */ /* 0x000fc40000000800 */
[----:B------:R-:W4:Y:S01]  /*1b550*/  LDL.LU R12, [R1+0x624] ;  /* 0x00062400010c7983 */ /* 0x000f220000300800 */
[----:B------:R-:W-:Y:S01]  /*1b560*/  ISETP.LT.AND P6, PT, R0, UR4, !P0 ;  /* 0x0000000400007c0c */ /* 0x000fe2000c7c1270 */
[----:B------:R-:W-:Y:S02]  /*1b570*/  IMAD R11, R4, 0x2, R13 ;  /* 0x00000002040b7824 */ /* 0x000fe400078e020d */
[----:B------:R-:W4:Y:S01]  /*1b580*/  LDL.LU R0, [R1+0x630] ;  /* 0x0006300001007983 */ /* 0x000f220000300800 */
[----:B------:R-:W-:-:S03]  /*1b590*/  ULDC UR4, c[0x0][0x22c] ;  /* 0x00008b0000047ab9 */ /* 0x000fc60000000800 */
[----:B------:R1:W-:Y:S01]  /*1b5a0*/  @P1 STG.E desc[UR16][R8.64], R46 ;  /* 0x0000002e08001986 */ /* 0x0003e2000c101910 */
[----:B------:R-:W-:-:S03]  /*1b5b0*/  IMAD R13, R4, 0x2, R11 ;  /* 0x00000002040d7824 */ /* 0x000fc600078e020b */
[----:B------:R1:W-:Y:S02]  /*1b5c0*/  @P5 STG.E desc[UR16][R6.64], R47 ;  /* 0x0000002f06005986 */ /* 0x0003e4000c101910 */
[----:B-1----:R-:W-:-:S04]  /*1b5d0*/  LEA R8, P1, R11, R2, 0x2 ;  /* 0x000000020b087211 */ /* 0x002fc800078210ff */
[----:B------:R-:W-:Y:S01]  /*1b5e0*/  LEA.HI.X.SX32 R9, R11, R5, 0x2, P1 ;  /* 0x000000050b097211 */ /* 0x000fe200008f16ff */
[----:B------:R-:W-:Y:S01]  /*1b5f0*/  IMAD R11, R4, 0x2, R13 ;  /* 0x00000002040b7824 */ /* 0x000fe200078e020d */
[----:B------:R-:W-:-:S03]  /*1b600*/  LEA R6, P5, R13, R2, 0x2 ;  /* 0x000000020d067211 */ /* 0x000fc600078a10ff */
[----:B------:R1:W-:Y:S01]  /*1b610*/  @P4 STG.E desc[UR16][R8.64], R48 ;  /* 0x0000003008004986 */ /* 0x0003e2000c101910 */
[----:B------:R-:W-:Y:S01]  /*1b620*/  ISETP.LT.AND P1, PT, R10, UR4, !P0 ;  /* 0x000000040a007c0c */ /* 0x000fe2000c721270 */
[----:B------:R-:W-:Y:S02]  /*1b630*/  ULDC UR4, c[0x0][0x22c] ;  /* 0x00008b0000047ab9 */ /* 0x000fe40000000800 */
[----:B------:R-:W4:Y:S01]  /*1b640*/  LDL.LU R10, [R1+0x62c] ;  /* 0x00062c00010a7983 */ /* 0x000f220000300800 */
[----:B------:R-:W-:Y:S01]  /*1b650*/  LEA.HI.X.SX32 R7, R13, R5, 0x2, P5 ;  /* 0x000000050d077211 */ /* 0x000fe200028f16ff */
[----:B------:R-:W-:Y:S01]  /*1b660*/  IMAD R13, R4, 0x2, R11 ;  /* 0x00000002040d7824 */ /* 0x000fe200078e020b */
[----:B-1----:R-:W-:-:S03]  /*1b670*/  LEA R8, P4, R11, R2, 0x2 ;  /* 0x000000020b087211 */ /* 0x002fc600078810ff */
[----:B------:R1:W-:Y:S01]  /*1b680*/  @P3 STG.E desc[UR16][R6.64], R49 ;  /* 0x0000003106003986 */ /* 0x0003e2000c101910 */
[----:B------:R-:W-:Y:S01]  /*1b690*/  LEA.HI.X.SX32 R9, R11, R5, 0x2, P4 ;  /* 0x000000050b097211 */ /* 0x000fe200020f16ff */
[----:B------:R-:W-:-:S04]  /*1b6a0*/  IMAD R11, R4, 0x2, R13 ;  /* 0x00000002040b7824 */ /* 0x000fc800078e020d */
[----:B------:R1:W-:Y:S02]  /*1b6b0*/  @P2 STG.E desc[UR16][R8.64], R50 ;  /* 0x0000003208002986 */ /* 0x0003e4000c101910 */
[----:B-1----:R-:W-:-:S04]  /*1b6c0*/  LEA R6, P3, R13, R2, 0x2 ;  /* 0x000000020d067211 */ /* 0x002fc800078610ff */
[----:B------:R-:W-:Y:S02]  /*1b6d0*/  LEA.HI.X.SX32 R7, R13, R5, 0x2, P3 ;  /* 0x000000050d077211 */ /* 0x000fe400018f16ff */
[----:B------:R-:W-:-:S04]  /*1b6e0*/  LEA R8, P2, R11, R2, 0x2 ;  /* 0x000000020b087211 */ /* 0x000fc800078410ff */
[----:B------:R-:W-:Y:S02]  /*1b6f0*/  LEA.HI.X.SX32 R9, R11, R5, 0x2, P2 ;  /* 0x000000050b097211 */ /* 0x000fe400010f16ff */
[----:B--2---:R-:W-:Y:S01]  /*1b700*/  ISETP.LT.AND P5, PT, R14, UR4, !P0 ;  /* 0x000000040e007c0c */ /* 0x004fe2000c7a1270 */
[----:B------:R-:W-:Y:S01]  /*1b710*/  ULDC UR4, c[0x0][0x22c] ;  /* 0x00008b0000047ab9 */ /* 0x000fe20000000800 */
[----:B------:R-:W2:Y:S04]  /*1b720*/  LDL.LU R14, [R1+0x620] ;  /* 0x00062000010e7983 */ /* 0x000ea80000300800 */
[----:B------:R-:W2:Y:S04]  /*1b730*/  LDL.LU R18, [R1+0x614] ;  /* 0x0006140001127983 */ /* 0x000ea80000300800 */
[----:B------:R-:W2:Y:S01]  /*1b740*/  LDL.LU R17, [R1+0x608] ;  /* 0x0006080001117983 */ /* 0x000ea20000300800 */
[----:B---3--:R-:W-:Y:S01]  /*1b750*/  ISETP.LT.AND P4, PT, R15, UR4, !P0 ;  /* 0x000000040f007c0c */ /* 0x008fe2000c781270 */
[----:B------:R-:W-:-:S02]  /*1b760*/  ULDC UR4, c[0x0][0x22c] ;  /* 0x00008b0000047ab9 */ /* 0x000fc40000000800 */
[----:B----4-:R-:W-:Y:S01]  /*1b770*/  ISETP.LT.AND P3, PT, R12, UR4, !P0 ;  /* 0x000000040c007c0c */ /* 0x010fe2000c761270 */
[----:B------:R-:W-:Y:S02]  /*1b780*/  ULDC UR4, c[0x0][0x22c] ;  /* 0x00008b0000047ab9 */ /* 0x000fe40000000800 */
[----:B------:R-:W-:Y:S01]  /*1b790*/  ISETP.LT.AND P2, PT, R0, UR4, !P0 ;  /* 0x0000000400007c0c */ /* 0x000fe2000c741270 */
[----:B------:R-:W-:Y:S01]  /*1b7a0*/  IMAD R13, R4, 0x2, R11 ;  /* 0x00000002040d7824 */ /* 0x000fe200078e020b */
[----:B------:R-:W3:Y:S01]  /*1b7b0*/  LDL.LU R0, [R1+0x5fc] ;  /* 0x0005fc0001007983 */ /* 0x000ee20000300800 */
[----:B------:R-:W-:-:S03]  /*1b7c0*/  ULDC UR4, c[0x0][0x22c] ;  /* 0x00008b0000047ab9 */ /* 0x000fc60000000800 */
[----:B------:R1:W-:Y:S01]  /*1b7d0*/  @P6 STG.E desc[UR16][R6.64], R51 ;  /* 0x0000003306006986 */ /* 0x0003e2000c101910 */
[----:B------:R-:W-:-:S03]  /*1b7e0*/  IMAD R11, R4, 0x2, R13 ;  /* 0x00000002040b7824 */ /* 0x000fc600078e020d */
[----:B------:R4:W-:Y:S04]  /*1b7f0*/  @P1 STG.E desc[UR16][R8.64], R52 ;  /* 0x0000003408001986 */ /* 0x0009e8000c101910 */
[----:B------:R-:W3:Y:S01]  /*1b800*/  LDL.LU R16, [R1+0x5f0] ;  /* 0x0005f00001107983 */ /* 0x000ee20000300800 */
[----:B-1----:R-:W-:-:S04]  /*1b810*/  LEA R6, P6, R13, R2, 0x2 ;  /* 0x000000020d067211 */ /* 0x002fc800078c10ff */
[----:B------:R-:W-:Y:S01]  /*1b820*/  LEA.HI.X.SX32 R7, R13, R5, 0x2, P6 ;  /* 0x000000050d077211 */ /* 0x000fe200030f16ff */
[----:B------:R-:W-:-:S04]  /*1b830*/  IMAD R13, R4, 0x2, R11 ;  /* 0x00000002040d7824 */ /* 0x000fc800078e020b */
[----:B------:R1:W-:Y:S01]  /*1b840*/  @P5 STG.E desc[UR16][R6.64], R53 ;  /* 0x0000003506005986 */ /* 0x0003e2000c101910 */
[----:B------:R-:W-:Y:S01]  /*1b850*/  ISETP.LT.AND P6, PT, R10, UR4, !P0 ;  /* 0x000000040a007c0c */ /* 0x000fe2000c7c1270 */
[C---:B------:R-:W-:Y:S01]  /*1b860*/  IMAD R15, R4.reuse, 0x2, R13 ;  /* 0x00000002040f7824 */ /* 0x040fe200078e020d */
[-C--:B------:R-:W-:Y:S01]  /*1b870*/  LEA R10, P1, R11, R2.reuse, 0x2 ;  /* 0x000000020b0a7211 */ /* 0x080fe200078210ff */
[----:B------:R-:W-:Y:S01]  /*1b880*/  ULDC UR4, c[0x0][0x22c] ;  /* 0x00008b0000047ab9 */ /* 0x000fe20000000800 */
[----:B------:R-:W-:Y:S02]  /*1b890*/  LEA R12, P5, R13, R2, 0x2 ;  /* 0x000000020d0c7211 */ /* 0x000fe400078a10ff */
[-C--:B------:R-:W-:Y:S01]  /*1b8a0*/  LEA.HI.X.SX32 R11, R11, R5.reuse, 0x2, P1 ;  /* 0x000000050b0b7211 */ /* 0x080fe200008f16ff */
[----:B----4-:R-:W-:Y:S01]  /*1b8b0*/  IMAD R9, R4, 0x2, R15 ;  /* 0x0000000204097824 */ /* 0x010fe200078e020f */
[----:B------:R-:W-:-:S03]  /*1b8c0*/  LEA.HI.X.SX32 R13, R13, R5, 0x2, P5 ;  /* 0x000000050d0d7211 */ /* 0x000fc600028f16ff */
[----:B------:R4:W-:Y:S01]  /*1b8d0*/  @P4 STG.E desc[UR16][R10.64], R54 ;  /* 0x000000360a004986 */ /* 0x0009e2000c101910 */
[----:B-1----:R-:W-:-:S03]  /*1b8e0*/  LEA R6, P4, R15, R2, 0x2 ;  /* 0x000000020f067211 */ /* 0x002fc600078810ff */
[----:B------:R1:W-:Y:S01]  /*1b8f0*/  @P3 STG.E desc[UR16][R12.64], R55 ;  /* 0x000000370c003986 */ /* 0x0003e2000c101910 */
[----:B------:R-:W-:Y:S02]  /*1b900*/  LEA R8, P3, R9, R2, 0x2 ;  /* 0x0000000209087211 */ /* 0x000fe400078610ff */
[-C--:B------:R-:W-:Y:S01]  /*1b910*/  LEA.HI.X.SX32 R7, R15, R5.reuse, 0x2, P4 ;  /* 0x000000050f077211 */ /* 0x080fe200020f16ff */
[----:B------:R-:W-:Y:S01]  /*1b920*/  IMAD R15, R4, 0x2, R9 ;  /* 0x00000002040f7824 */ /* 0x000fe200078e0209 */
[----:B------:R-:W-:Y:S02]  /*1b930*/  LEA.HI.X.SX32 R9, R9, R5, 0x2, P3 ;  /* 0x0000000509097211 */ /* 0x000fe400018f16ff */
[----:B--2---:R-:W-:Y:S01]  /*1b940*/  ISETP.LT.AND P1, PT, R14, UR4, !P0 ;  /* 0x000000040e007c0c */ /* 0x004fe2000c721270 */
[----:B------:R-:W-:Y:S01]  /*1b950*/  ULDC UR4, c[0x0][0x22c] ;  /* 0x00008b0000047ab9 */ /* 0x000fe20000000800 */
[----:B------:R-:W2:Y:S01]  /*1b960*/  LDL.LU R14, [R1+0x5e4] ;  /* 0x0005e400010e7983 */ /* 0x000ea20000300800 */
[----:B------:R-:W-:Y:S01]  /*1b970*/  ISETP.LT.AND P5, PT, R18, UR4, !P0 ;  /* 0x0000000412007c0c */ /* 0x000fe2000c7a1270 */
[----:B------:R-:W-:-:S02]  /*1b980*/  ULDC UR4, c[0x0][0x22c] ;  /* 0x00008b0000047ab9 */ /* 0x000fc40000000800 */
[----:B------:R-:W2:Y:S01]  /*1b990*/  LDL.LU R19, [R1+0x5dc] ;  /* 0x0005dc0001137983 */ /* 0x000ea20000300800 */
[----:B------:R-:W-:Y:S01]  /*1b9a0*/  ISETP.LT.AND P4, PT, R17, UR4, !P0 ;  /* 0x0000000411007c0c */ /* 0x000fe2000c781270 */
[----:B------:R-:W-:Y:S02]  /*1b9b0*/  ULDC UR4, c[0x0][0x22c] ;  /* 0x00008b0000047ab9 */ /* 0x000fe40000000800 */
[----:B------:R-:W2:Y:S01]  /*1b9c0*/  LDL.LU R18, [R1+0x5d8] ;  /* 0x0005d80001127983 */ /* 0x000ea20000300800 */
[----:B---3--:R-:W-:-:S03]  /*1b9d0*/  ISETP.LT.AND P3, PT, R0, UR4, !P0 ;  /* 0x0000000400007c0c */ /* 0x008fc6000c761270 */
[----:B------:R3:W-:Y:S04]  /*1b9e0*/  @P2 STG.E desc[UR16][R6.64], R56 ;  /* 0x0000003806002986 */ /* 0x0007e8000c101910 */
[----:B------:R-:W2:Y:S01]  /*1b9f0*/  LDL.LU R0, [R1+0x5d4] ;  /* 0x0005d40001007983 */ /* 0x000ea20000300800 */
[CC--:B----4-:R-:W-:Y:S01]  /*1ba00*/  LEA R10, P2, R15.reuse, R2.reuse, 0x2 ;  /* 0x000000020f0a7211 */ /* 0x0d0fe200078410ff */
[C---:B------:R-:W-:Y:S01]  /*1ba10*/  IMAD R17, R4.reuse, 0x2, R15 ;  /* 0x0000000204117824 */ /* 0x040fe200078e020f */
[----:B------:R-:W-:Y:S01]  /*1ba20*/  ULDC UR4, c[0x0][0x22c] ;  /* 0x00008b0000047ab9 */ /* 0x000fe20000000800 */
[----:B------:R4:W-:Y:S01]  /*1ba30*/  @P6 STG.E desc[UR16][R8.64], R57 ;  /* 0x0000003908006986 */ /* 0x0009e2000c101910 */
[----:B------:R-:W-:Y:S01]  /*1ba40*/  LEA.HI.X.SX32 R11, R15, R5, 0x2, P2 ;  /* 0x000000050f0b7211 */ /* 0x000fe200010f16ff */
[----:B------:R-:W-:Y:S01]  /*1ba50*/  IMAD R15, R4, 0x2, R17 ;  /* 0x00000002040f7824 */ /* 0x000fe200078e0211 */
[----:B-1----:R-:W-:-:S03]  /*1ba60*/  LEA R12, P6, R17, R2, 0x2 ;  /* 0x00000002110c7211 */ /* 0x002fc600078c10ff */
[----:B------:R1:W-:Y:S01]  /*1ba70*/  @P1 STG.E desc[UR16][R10.64], R58 ;  /* 0x0000003a0a001986 */ /* 0x0003e2000c101910 */
[-C--:B------:R-:W-:Y:S01]  /*1ba80*/  LEA.HI.X.SX32 R13, R17, R5.reuse, 0x2, P6 ;  /* 0x00000005110d7211 */ /* 0x080fe200030f16ff */
[----:B------:R-:W-:Y:S01]  /*1ba90*/  IMAD R17, R4, 0x2, R15 ;  /* 0x0000000204117824 */ /* 0x000fe200078e020f */
[CC--:B---3--:R-:W-:Y:S02]  /*1baa0*/  LEA R6, P1, R15.reuse, R2.reuse, 0x2 ;  /* 0x000000020f067211 */ /* 0x0c8fe400078210ff */
[----:B------:R-:W-:Y:S01]  /*1bab0*/  ISETP.LT.AND P2, PT, R16, UR4, !P0 ;  /* 0x0000000410007c0c */ /* 0x000fe2000c741270 */
[----:B------:R-:W-:Y:S01]  /*1bac0*/  ULDC UR4, c[0x0][0x22c] ;  /* 0x00008b0000047ab9 */ /* 0x000fe20000000800 */
[----:B------:R-:W3:Y:S01]  /*1bad0*/  LDL.LU R16, [R1+0x5d0] ;  /* 0x0005d00001107983 */ /* 0x000ee20000300800 */
[----:B------:R-:W-:Y:S01]  /*1bae0*/  LEA.HI.X.SX32 R7, R15, R5, 0x2, P1 ;  /* 0x000000050f077211 */ /* 0x000fe200008f16ff */
[----:B------:R-:W-:Y:S02]  /*1baf0*/  IMAD R15, R4, 0x2, R17 ;  /* 0x00000002040f7824 */ /* 0x000fe400078e0211 */
[----:B------:R2:W-:Y:S01]  /*1bb00*/  @P5 STG.E desc[UR16][R12.64], R59 ;  /* 0x0000003b0c005986 */ /* 0x0005e2000c101910 */
[----:B----4-:R-:W-:-:S03]  /*1bb10*/  LEA R8, P5, R17, R2, 0x2 ;  /* 0x0000000211087211 */ /* 0x010fc600078a10ff */
[----:B------:R4:W-:Y:S01]  /*1bb20*/  @P4 STG.E desc[UR16][R6.64], R60 ;  /* 0x0000003c06004986 */ /* 0x0009e2000c101910 */
[----:B-1----:R-:W-:Y:S02]  /*1bb30*/  LEA R10, P4, R15, R2, 0x2 ;  /* 0x000000020f0a7211 */ /* 0x002fe400078810ff */
[-C--:B------:R-:W-:Y:S02]  /*1bb40*/  LEA.HI.X.SX32 R9, R17, R5.reuse, 0x2, P5 ;  /* 0x0000000511097211 */ /* 0x080fe400028f16ff */
        /* <DEDUP_REMOVED lines=10> */
[----:B------:R-:W-:Y:S01]  /*1bbf0*/  ISETP.LT.AND P4, PT, R0, UR4, !P0 ;  /* 0x0000000400007c0c */ /* 0x000fe2000c781270 */
[----:B------:R-:W-:Y:S02]  /*1bc00*/  IMAD R17, R4, 0x2, R15 ;  /* 0x0000000204117824 */ /* 0x000fe400078e020f */
[----:B------:R-:W2:Y:S01]  /*1bc10*/  LDL.LU R0, [R1+0x5c0] ;  /* 0x0005c00001007983 */ /* 0x000ea20000300800 */
[----:B------:R-:W-:-:S03]  /*1bc20*/  ULDC UR4, c[0x0][0x22c] ;  /* 0x00008b0000047ab9 */ /* 0x000fc60000000800 */
[----:B------:R1:W-:Y:S01]  /*1bc30*/  @P3 STG.E desc[UR16][R8.64], R61 ;  /* 0x0000003d08003986 */ /* 0x0003e2000c101910 */
[CC--:B------:R-:W-:Y:S01]  /*1bc40*/  LEA R12, P3, R17.reuse, R2.reuse, 0x2 ;  /* 0x00000002110c7211 */ /* 0x0c0fe200078610ff */
[C---:B------:R-:W-:Y:S02]  /*1bc50*/  IMAD R15, R4.reuse, 0x2, R17 ;  /* 0x00000002040f7824 */ /* 0x040fe400078e0211 */
[----:B------:R3:W-:Y:S01]  /*1bc60*/  @P2 STG.E desc[UR16][R10.64], R62 ;  /* 0x0000003e0a002986 */ /* 0x0007e2000c101910 */
[----:B------:R-:W-:Y:S01]  /*1bc70*/  LEA.HI.X.SX32 R13, R17, R5, 0x2, P3 ;  /* 0x00000005110d7211 */ /* 0x000fe200018f16ff */
[----:B------:R-:W-:Y:S01]  /*1bc80*/  IMAD R17, R4, 0x2, R15 ;  /* 0x0000000204117824 */ /* 0x000fe200078e020f */
[----:B----4-:R-:W-:-:S03]  /*1bc90*/  LEA R6, P2, R15, R2, 0x2 ;  /* 0x000000020f067211 */ /* 0x010fc600078410ff */
[----:B------:R4:W-:Y:S01]  /*1bca0*/  @P6 STG.E desc[UR16][R12.64], R63 ;  /* 0x0000003f0c006986 */ /* 0x0009e2000c101910 */
[-C--:B------:R-:W-:Y:S01]  /*1bcb0*/  LEA.HI.X.SX32 R7, R15, R5.reuse, 0x2, P2 ;  /* 0x000000050f077211 */ /* 0x080fe200010f16ff */
[----:B------:R-:W-:Y:S01]  /*1bcc0*/  IMAD R15, R4, 0x2, R17 ;  /* 0x00000002040f7824 */ /* 0x000fe200078e0211 */
[CC--:B-1----:R-:W-:Y:S02]  /*1bcd0*/  LEA R8, P6, R17.reuse, R2.reuse, 0x2 ;  /* 0x0000000211087211 */ /* 0x0c2fe400078c10ff */
[----:B---3--:R-:W-:Y:S01]  /*1bce0*/  ISETP.LT.AND P3, PT, R16, UR4, !P0 ;  /* 0x0000000410007c0c */ /* 0x008fe2000c761270 */
[----:B------:R-:W-:Y:S01]  /*1bcf0*/  ULDC UR4, c[0x0][0x22c] ;  /* 0x00008b0000047ab9 */ /* 0x000fe20000000800 */
[----:B------:R-:W3:Y:S01]  /*1bd00*/  LDL.LU R16, [R1+0x5bc] ;  /* 0x0005bc0001107983 */ /* 0x000ee20000300800 */
[----:B------:R-:W-:Y:S01]  /*1bd10*/  LEA.HI.X.SX32 R9, R17, R5, 0x2, P6 ;  /* 0x0000000511097211 */ /* 0x000fe200030f16ff */
[----:B------:R-:W-:Y:S02]  /*1bd20*/  IMAD R17, R4, 0x2, R15 ;  /* 0x0000000204117824 */ /* 0x000fe400078e020f */
[----:B------:R1:W-:Y:S01]  /*1bd30*/  @P1 STG.E desc[UR16][R6.64], R64 ;  /* 0x0000004006001986 */ /* 0x0003e2000c101910 */
[----:B------:R-:W-:-:S03]  /*1bd40*/  LEA R10, P1, R15, R2, 0x2 ;  /* 0x000000020f0a7211 */ /* 0x000fc600078210ff */
[----:B------:R1:W-:Y:S01]  /*1bd50*/  @P5 STG.E desc[UR16][R8.64], R65 ;  /* 0x0000004108005986 */ /* 0x0003e2000c101910 */
[----:B----4-:R-:W-:Y:S02]  /*1bd60*/  LEA R12, P5, R17, R2, 0x2 ;  /* 0x00000002110c7211 */ /* 0x010fe400078a10ff */
[-C--:B------:R-:W-:Y:S02]  /*1bd70*/  LEA.HI.X.SX32 R11, R15, R5.reuse, 0x2, P1 ;  /* 0x000000050f0b7211 */ /* 0x080fe400008f16ff */
[----:B------:R-:W-:Y:S02]  /*1bd80*/  LEA.HI.X.SX32 R13, R17, R5, 0x2, P5 ;  /* 0x00000005110d7211 */ /* 0x000fe400028f16ff */
[----:B--2---:R-:W-:Y:S01]  /*1bd90*/  ISETP.LT.AND P2, PT, R14, UR4, !P0 ;  /* 0x000000040e007c0c */ /* 0x004fe2000c741270 */
[----:B------:R-:W-:Y:S01]  /*1bda0*/  ULDC UR4, c[0x0][0x22c] ;  /* 0x00008b0000047ab9 */ /* 0x000fe20000000800 */
[----:B------:R-:W2:Y:S01]  /*1bdb0*/  LDL.LU R14, [R1+0x5b8] ;  /* 0x0005b800010e7983 */ /* 0x000ea20000300800 */
[----:B------:R-:W-:Y:S01]  /*1bdc0*/  ISETP.LT.AND P6, PT, R19, UR4, !P0 ;  /* 0x0000000413007c0c */ /* 0x000fe2000c7c1270 */
[----:B------:R-:W-:-:S02]  /*1bdd0*/  ULDC UR4, c[0x0][0x22c] ;  /* 0x00008b0000047ab9 */ /* 0x000fc40000000800 */
[----:B------:R-:W4:Y:S01]  /*1bde0*/  LDL.LU R19, [R1+0x5b4] ;  /* 0x0005b40001137983 */ /* 0x000f220000300800 */
[----:B------:R-:W-:Y:S01]  /*1bdf0*/  ISETP.LT.AND P1, PT, R18, UR4, !P0 ;  /* 0x0000000412007c0c */ /* 0x000fe2000c721270 */
[----:B------:R-:W-:Y:S02]  /*1be00*/  ULDC UR4, c[0x0][0x22c] ;  /* 0x00008b0000047ab9 */ /* 0x000fe40000000800 */
[----:B------:R-:W4:Y:S01]  /*1be10*/  LDL.LU R18, [R1+0x5b0] ;  /* 0x0005b00001127983 */ /* 0x000f220000300800 */
[----:B------:R-:W-:Y:S01]  /*1be20*/  ISETP.LT.AND P5, PT, R0, UR4, !P0 ;  /* 0x0000000400007c0c */ /* 0x000fe2000c7a1270 */
[----:B------:R-:W-:Y:S02]  /*1be30*/  IMAD R15, R4, 0x2, R17 ;  /* 0x00000002040f7824 */ /* 0x000fe400078e0211 */
[----:B------:R-:W4:Y:S01]  /*1be40*/  LDL.LU R0, [R1+0x5ac] ;  /* 0x0005ac0001007983 */ /* 0x000f220000300800 */
[----:B------:R-:W-:-:S03]  /*1be50*/  ULDC UR4, c[0x0][0x22c] ;  /* 0x00008b0000047ab9 */ /* 0x000fc60000000800 */
[----:B------:R3:W-:Y:S01]  /*1be60*/  @P4 STG.E desc[UR16][R10.64], R66 ;  /* 0x000000420a004986 */ /* 0x0007e2000c101910 */
[CC--:B-1----:R-:W-:Y:S01]  /*1be70*/  LEA R6, P4, R15.reuse, R2.reuse, 0x2 ;  /* 0x000000020f067211 */ /* 0x0c2fe200078810ff */
[C---:B------:R-:W-:Y:S02]  /*1be80*/  IMAD R17, R4.reuse, 0x2, R15 ;  /* 0x0000000204117824 */ /* 0x040fe400078e020f */
[----:B------:R1:W-:Y:S01]  /*1be90*/  @P3 STG.E desc[UR16][R12.64], R67 ;  /* 0x000000430c003986 */ /* 0x0003e2000c101910 */
[----:B------:R-:W-:Y:S01]  /*1bea0*/  LEA.HI.X.SX32 R7, R15, R5, 0x2, P4 ;  /* 0x000000050f077211 */ /* 0x000fe200020f16ff */
[----:B------:R-:W-:Y:S01]  /*1beb0*/  IMAD R15, R4, 0x2, R17 ;  /* 0x00000002040f7824 */ /* 0x000fe200078e0211 */
[----:B------:R-:W-:-:S03]  /*1bec0*/  LEA R8, P3, R17, R2, 0x2 ;  /* 0x0000000211087211 */ /* 0x000fc600078610ff */
        /* <DEDUP_REMOVED lines=10> */
[----:B-1----:R-:W-:-:S03]  /*1bf70*/  LEA R12, P6, R17, R2, 0x2 ;  /* 0x00000002110c7211 */ /* 0x002fc600078c10ff */
[----:B------:R1:W-:Y:S01]  /*1bf80*/  @P1 STG.E desc[UR16][R10.64], R70 ;  /* 0x000000460a001986 */ /* 0x0003e2000c101910 */
[----:B------:R-:W-:Y:S02]  /*1bf90*/  LEA R6, P1, R15, R2, 0x2 ;  /* 0x000000020f067211 */ /* 0x000fe400078210ff */
[-C--:B------:R-:W-:Y:S02]  /*1bfa0*/  LEA.HI.X.SX32 R13, R17, R5.reuse, 0x2, P6 ;  /* 0x00000005110d7211 */ /* 0x080fe400030f16ff */
[----:B------:R-:W-:Y:S02]  /*1bfb0*/  LEA.HI.X.SX32 R7, R15, R5, 0x2, P1 ;  /* 0x000000050f077211 */ /* 0x000fe400008f16ff */
[----:B--2---:R-:W-:Y:S01]  /*1bfc0*/  ISETP.LT.AND P3, PT, R14, UR4, !P0 ;  /* 0x000000040e007c0c */ /* 0x004fe2000c761270 */
[----:B------:R-:W-:Y:S01]  /*1bfd0*/  ULDC UR4, c[0x0][0x22c] ;  /* 0x00008b0000047ab9 */ /* 0x000fe20000000800 */
[----:B------:R-:W2:Y:S01]  /*1bfe0*/  LDL.LU R14, [R1+0x5a4] ;  /* 0x0005a400010e7983 */ /* 0x000ea20000300800 */
[----:B----4-:R-:W-:Y:S01]  /*1bff0*/  ISETP.LT.AND P2, PT, R19, UR4, !P0 ;  /* 0x0000000413007c0c */ /* 0x010fe2000c741270 */
        /* <DEDUP_REMOVED lines=10> */
[CC--:B------:R-:W-:Y:S01]  /*1c0a0*/  LEA R8, P5, R17.reuse, R2.reuse, 0x2 ;  /* 0x0000000211087211 */ /* 0x0c0fe200078a10ff */
[C---:B------:R-:W-:Y:S02]  /*1c0b0*/  IMAD R15, R4.reuse, 0x2, R17 ;  /* 0x00000002040f7824 */ /* 0x040fe400078e0211 */
        /* <DEDUP_REMOVED lines=14> */
[----:B------:R-:W-:-:S03]  /*1c1a0*/  LEA R6, P2, R15, R2, 0x2 ;  /* 0x000000020f067211 */ /* 0x000fc600078410ff */
[----:B------:R4:W-:Y:S01]  /*1c1b0*/  @P6 STG.E desc[UR16][R12.64], R75 ;  /* 0x0000004b0c006986 */ /* 0x0009e2000c101910 */
[----:B-1----:R-:W-:Y:S02]  /*1c1c0*/  LEA R8, P6, R17, R2, 0x2 ;  /* 0x0000000211087211 */ /* 0x002fe400078c10ff */
        /* <DEDUP_REMOVED lines=331> */
[----:B------:R-:W-:Y:S01]  /*1d680*/  LEA R12, P3, R17, R2, 0x2 ;  /* 0x00000002110c7211 */ /* 0x000fe200078610ff */
[----:B------:R-:W-:-:S03]  /*1d690*/  IMAD R15, R4, 0x2, R17 ;  /* 0x00000002040f7824 */ /* 0x000fc600078e0211 */
[----:B------:R-:W-:Y:S01]  /*1d6a0*/  LEA.HI.X.SX32 R13, R17, R5, 0x2, P3 ;  /* 0x00000005110d7211 */ /* 0x000fe200018f16ff */
[----:B------:R-:W-:Y:S01]  /*1d6b0*/  IMAD R17, R4, 0x2, R15 ;  /* 0x0000000204117824 */ /* 0x000fe200078e020f */
[----:B------:R3:W-:Y:S01]  /*1d6c0*/  @P2 STG.E desc[UR16][R10.64], R122 ;  /* 0x0000007a0a002986 */ /* 0x0007e2000c101910 */
[----:B------:R-:W-:-:S03]  /*1d6d0*/  LEA R6, P2, R15, R2, 0x2 ;  /* 0x000000020f067211 */ /* 0x000fc600078410ff */
[----:B------:R4:W-:Y:S01]  /*1d6e0*/  @P6 STG.E desc[UR16][R12.64], R123 ;  /* 0x0000007b0c006986 */ /* 0x0009e2000c101910 */
[----:B-1----:R-:W-:Y:S02]  /*1d6f0*/  LEA R8, P6, R17, R2, 0x2 ;  /* 0x0000000211087211 */ /* 0x002fe400078c10ff */
[-C--:B------:R-:W-:Y:S01]  /*1d700*/  LEA.HI.X.SX32 R7, R15, R5.reuse, 0x2, P2 ;  /* 0x000000050f077211 */ /* 0x080fe200010f16ff */
[----:B------:R-:W-:Y:S01]  /*1d710*/  IMAD R15, R4, 0x2, R17 ;  /* 0x00000002040f7824 */ /* 0x000fe200078e0211 */
[----:B------:R-:W-:Y:S02]  /*1d720*/  LEA.HI.X.SX32 R9, R17, R5, 0x2, P6 ;  /* 0x0000000511097211 */ /* 0x000fe400030f16ff */
[----:B---3--:R-:W-:Y:S01]  /*1d730*/  ISETP.LT.AND P3, PT, R16, UR4, !P0 ;  /* 0x0000000410007c0c */ /* 0x008fe2000c761270 */
[----:B------:R1:W-:Y:S01]  /*1d740*/  @P1 STG.E desc[UR16][R6.64], R124 ;  /* 0x0000007c06001986 */ /* 0x0003e2000c101910 */
[----:B------:R-:W-:-:S03]  /*1d750*/  ULDC UR4, c[0x0][0x22c] ;  /* 0x00008b0000047ab9 */ /* 0x000fc60000000800 */
[----:B------:R3:W-:Y:S01]  /*1d760*/  @P5 STG.E desc[UR16][R8.64], R125 ;  /* 0x0000007d08005986 */ /* 0x0007e2000c101910 */
[----:B------:R-:W-:-:S03]  /*1d770*/  LEA R10, P5, R15, R2, 0x2 ;  /* 0x000000020f0a7211 */ /* 0x000fc600078a10ff */
[----:B------:R-:W3:Y:S01]  /*1d780*/  LDL.LU R16, [R1+0x4c4] ;  /* 0x0004c40001107983 */ /* 0x000ee20000300800 */
[----:B------:R-:W-:-:S05]  /*1d790*/  LEA.HI.X.SX32 R11, R15, R5, 0x2, P5 ;  /* 0x000000050f0b7211 */ /* 0x000fca00028f16ff */
[----:B------:R3:W-:Y:S01]  /*1d7a0*/  @P4 STG.E desc[UR16][R10.64], R126 ;  /* 0x0000007e0a004986 */ /* 0x0007e2000c101910 */
[----:B--2---:R-:W-:Y:S01]  /*1d7b0*/  ISETP.LT.AND P2, PT, R14, UR4, !P0 ;  /* 0x000000040e007c0c */ /* 0x004fe2000c741270 */
[----:B------:R-:W-:Y:S02]  /*1d7c0*/  ULDC UR4, c[0x0][0x22c] ;  /* 0x00008b0000047ab9 */ /* 0x000fe40000000800 */
[----:B------:R-:W2:Y:S01]  /*1d7d0*/  LDL.LU R14, [R1+0x4c0] ;  /* 0x0004c000010e7983 */ /* 0x000ea20000300800 */
[----:B----4-:R-:W-:Y:S01]  /*1d7e0*/  ISETP.LT.AND P1, PT, R19, UR4, !P0 ;  /* 0x0000000413007c0c */ /* 0x010fe2000c721270 */
[----:B------:R-:W-:Y:S02]  /*1d7f0*/  ULDC UR4, c[0x0][0x22c] ;  /* 0x00008b0000047ab9 */ /* 0x000fe40000000800 */
[----:B------:R-:W-:Y:S01]  /*1d800*/  ISETP.LT.AND P5, PT, R18, UR4, !P0 ;  /* 0x0000000412007c0c */ /* 0x000fe2000c7a1270 */
[----:B------:R-:W-:Y:S01]  /*1d810*/  ULDC UR4, c[0x0][0x22c] ;  /* 0x00008b0000047ab9 */ /* 0x000fe20000000800 */
[----:B------:R-:W4:Y:S01]  /*1d820*/  LDL.LU R18, [R1+0x4bc] ;  /* 0x0004bc0001127983 */ /* 0x000f220000300800 */
[----:B------:R-:W-:Y:S01]  /*1d830*/  ISETP.LT.AND P4, PT, R0, UR4, !P0 ;  /* 0x0000000400007c0c */ /* 0x000fe2000c781270 */
[----:B------:R-:W-:-:S02]  /*1d840*/  IMAD R17, R4, 0x2, R15 ;  /* 0x0000000204117824 */ /* 0x000fc400078e020f */
[----:B------:R-:W4:Y:S01]  /*1d850*/  LDL.LU R0, [R1+0x4b8] ;  /* 0x0004b80001007983 */ /* 0x000f220000300800 */
[----:B------:R-:W-:Y:S01]  /*1d860*/  ULDC UR4, c[0x0][0x22c] ;  /* 0x00008b0000047ab9 */ /* 0x000fe20000000800 */
[----:B------:R-:W-:Y:S01]  /*1d870*/  IMAD R19, R4, 0x2, R17 ;  /* 0x0000000204137824 */ /* 0x000fe200078e0211 */
[----:B------:R-:W-:-:S03]  /*1d880*/  LEA R12, P6, R17, R2, 0x2 ;  /* 0x00000002110c7211 */ /* 0x000fc600078c10ff */
[----:B------:R-:W-:Y:S01]  /*1d890*/  IMAD R15, R4, 0x2, R19 ;  /* 0x00000002040f7824 */ /* 0x000fe200078e0213 */
[----:B------:R-:W-:-:S03]  /*1d8a0*/  LEA.HI.X.SX32 R13, R17, R5, 0x2, P6 ;  /* 0x00000005110d7211 */ /* 0x000fc600030f16ff */
[C---:B------:R-:W-:Y:S02]  /*1d8b0*/  IMAD R17, R4.reuse, 0x2, R15 ;  /* 0x0000000204117824 */ /* 0x040fe400078e020f */
[----:B------:R3:W-:Y:S01]  /*1d8c0*/  @P3 STG.E desc[UR16][R12.64], R127 ;  /* 0x0000007f0c003986 */ /* 0x0007e2000c101910 */
[-C--:B-1----:R-:W-:Y:S01]  /*1d8d0*/  LEA R6, P3, R19, R2.reuse, 0x2 ;  /* 0x0000000213067211 */ /* 0x082fe200078610ff */
[C---:B------:R-:W-:Y:S01]  /*1d8e0*/  IMAD R21, R4.reuse, 0x2, R17 ;  /* 0x0000000204157824 */ /* 0x040fe200078e0211 */
[----:B---3--:R-:W-:Y:S02]  /*1d8f0*/  LEA R8, P6, R15, R2, 0x2 ;  /* 0x000000020f087211 */ /* 0x008fe400078c10ff */
[-C--:B------:R-:W-:Y:S01]  /*1d900*/  LEA.HI.X.SX32 R7, R19, R5.reuse, 0x2, P3 ;  /* 0x0000000513077211 */ /* 0x080fe200018f16ff */
[----:B------:R-:W-:Y:S01]  /*1d910*/  IMAD R19, R4, 0x2, R21 ;  /* 0x0000000204137824 */ /* 0x000fe200078e0215 */
[----:B------:R-:W-:-:S03]  /*1d920*/  LEA.HI.X.SX32 R9, R15, R5, 0x2, P6 ;  /* 0x000000050f097211 */ /* 0x000fc600030f16ff */
[----:B------:R1:W-:Y:S01]  /*1d930*/  @P2 STG.E desc[UR16][R6.64], R128 ;  /* 0x0000008006002986 */ /* 0x0003e2000c101910 */
[C---:B------:R-:W-:Y:S01]  /*1d940*/  IMAD R3, R4.reuse, 0x2, R19 ;  /* 0x0000000204037824 */ /* 0x040fe200078e0213 */
[-C--:B------:R-:W-:Y:S02]  /*1d950*/  LEA R10, P6, R17, R2.reuse, 0x2 ;  /* 0x00000002110a7211 */ /* 0x080fe400078c10ff */
[----:B------:R3:W-:Y:S01]  /*1d960*/  @P1 STG.E desc[UR16][R8.64], R129 ;  /* 0x0000008108001986 */ /* 0x0007e2000c101910 */
[C---:B------:R-:W-:Y:S01]  /*1d970*/  LEA R12, P1, R21.reuse, R2, 0x2 ;  /* 0x00000002150c7211 */ /* 0x040fe200078210ff */
[----:B------:R-:W-:Y:S01]  /*1d980*/  IMAD R23, R4, 0x2, R3 ;  /* 0x0000000204177824 */ /* 0x000fe200078e0203 */
[----:B------:R-:W-:Y:S01]  /*1d990*/  ISETP.LT.AND P3, PT, R16, UR4, !P0 ;  /* 0x0000000410007c0c */ /* 0x000fe2000c761270 */
[----:B------:R-:W-:Y:S01]  /*1d9a0*/  ULDC UR4, c[0x0][0x22c] ;  /* 0x00008b0000047ab9 */ /* 0x000fe20000000800 */
[-C--:B------:R-:W-:Y:S01]  /*1d9b0*/  LEA.HI.X.SX32 R13, R21, R5.reuse, 0x2, P1 ;  /* 0x00000005150d7211 */ /* 0x080fe200008f16ff */
[----:B------:R-:W-:Y:S01]  /*1d9c0*/  IMAD R4, R4, 0x2, R23 ;  /* 0x0000000204047824 */ /* 0x000fe200078e0217 */
[----:B------:R-:W-:-:S02]  /*1d9d0*/  LEA.HI.X.SX32 R11, R17, R5, 0x2, P6 ;  /* 0x00000005110b7211 */ /* 0x000fc400030f16ff */
[----:B-1----:R-:W-:-:S04]  /*1d9e0*/  LEA R6, P1, R3, R2, 0x2 ;  /* 0x0000000203067211 */ /* 0x002fc800078210ff */
[----:B------:R-:W-:Y:S01]  /*1d9f0*/  LEA.HI.X.SX32 R7, R3, R5, 0x2, P1 ;  /* 0x0000000503077211 */ /* 0x000fe200008f16ff */
[----:B------:R3:W-:Y:S04]  /*1da00*/  @P5 STG.E desc[UR16][R10.64], R130 ;  /* 0x000000820a005986 */ /* 0x0007e8000c101910 */
[----:B------:R3:W-:Y:S01]  /*1da10*/  @P4 STG.E desc[UR16][R12.64], R131 ;  /* 0x000000830c004986 */ /* 0x0007e2000c101910 */
[----:B--2---:R-:W-:Y:S01]  /*1da20*/  ISETP.LT.AND P2, PT, R14, UR4, !P0 ;  /* 0x000000040e007c0c */ /* 0x004fe2000c741270 */
[----:B------:R-:W-:Y:S01]  /*1da30*/  ULDC UR4, c[0x0][0x22c] ;  /* 0x00008b0000047ab9 */ /* 0x000fe20000000800 */
[----:B------:R-:W-:-:S04]  /*1da40*/  LEA R14, P6, R19, R2, 0x2 ;  /* 0x00000002130e7211 */ /* 0x000fc800078c10ff */
[----:B------:R-:W-:Y:S02]  /*1da50*/  LEA.HI.X.SX32 R15, R19, R5, 0x2, P6 ;  /* 0x00000005130f7211 */ /* 0x000fe400030f16ff */
[----:B----4-:R-:W-:Y:S01]  /*1da60*/  ISETP.LT.AND P1, PT, R18, UR4, !P0 ;  /* 0x0000000412007c0c */ /* 0x010fe2000c721270 */
[----:B------:R-:W-:Y:S01]  /*1da70*/  ULDC UR4, c[0x0][0x22c] ;  /* 0x00008b0000047ab9 */ /* 0x000fe20000000800 */
[----:B------:R-:W-:-:S04]  /*1da80*/  LEA R16, P6, R4, R2, 0x2 ;  /* 0x0000000204107211 */ /* 0x000fc800078c10ff */
[-C--:B------:R-:W-:Y:S02]  /*1da90*/  LEA.HI.X.SX32 R17, R4, R5.reuse, 0x2, P6 ;  /* 0x0000000504117211 */ /* 0x080fe400030f16ff */
[C---:B------:R-:W-:Y:S01]  /*1daa0*/  LEA R2, P6, R23.reuse, R2, 0x2 ;  /* 0x0000000217027211 */ /* 0x040fe200078c10ff */
[----:B------:R3:W-:Y:S03]  /*1dab0*/  @P3 STG.E desc[UR16][R14.64], R24 ;  /* 0x000000180e003986 */ /* 0x0007e6000c101910 */
[----:B------:R-:W-:Y:S01]  /*1dac0*/  LEA.HI.X.SX32 R3, R23, R5, 0x2, P6 ;  /* 0x0000000517037211 */ /* 0x000fe200030f16ff */
[----:B------:R3:W-:Y:S04]  /*1dad0*/  @P2 STG.E desc[UR16][R6.64], R25 ;  /* 0x0000001906002986 */ /* 0x0007e8000c101910 */
[----:B------:R3:W-:Y:S01]  /*1dae0*/  @P1 STG.E desc[UR16][R2.64], R26 ;  /* 0x0000001a02001986 */ /* 0x0007e2000c101910 */
[----:B------:R-:W-:-:S13]  /*1daf0*/  ISETP.LT.AND P0, PT, R0, UR4, !P0 ;  /* 0x0000000400007c0c */ /* 0x000fda000c701270 */
[----:B---3--:R-:W-:Y:S05]  /*1db00*/  @!P0 EXIT ;  /* 0x000000000000894d */ /* 0x008fea0003800000 */
[----:B------:R-:W-:Y:S01]  /*1db10*/  STG.E desc[UR16][R16.64], R27 ;  /* 0x0000001b10007986 */ /* 0x000fe2000c101910 */
[----:B------:R-:W-:Y:S05]  /*1db20*/  EXIT ;  /* 0x000000000000794d */ /* 0x000fea0003800000 */
.L_x_2:
[----:B------:R-:W-:-:S00]  /*1db30*/  BRA `(.L_x_2) ;  /* 0xfffffffc00fc7947 */ /* 0x000fc0000383ffff */
[----:B------:R-:W-:-:S00]  /*1db40*/  NOP ;  /* 0x0000000000007918 */ /* 0x000fc00000000000 */
        /* <DEDUP_REMOVED lines=11> */
.L_x_3:


//--------------------- .nv.shared.matmul_kernel  --------------------------
	.section	.nv.shared.matmul_kernel,"aw",@nobits
	.sectionflags	@""
	.align	16
	.zero		1024


//--------------------- .nv.shared.reserved.0     --------------------------
	.section	.nv.shared.reserved.0,"aw",@nobits
	.weak		__nv_reservedSMEM_offset_0_alias
	.size		__nv_reservedSMEM_offset_0_alias, 0, 0
	.other		__nv_reservedSMEM_offset_0_alias,@"STO_CUDA_RESERVED_SHARED STV_DEFAULT"
__nv_reservedSMEM_offset_0_alias:
	.zero		0


//--------------------- .nv.constant0.matmul_kernel --------------------------
	.section	.nv.constant0.matmul_kernel,"a",@progbits
	.sectionflags	@""
	.align	4
.nv.constant0.matmul_kernel:
	.zero		608


//--------------------- SYMBOLS --------------------------

	.type		.nv.reservedSmem.offset0,@object
	.size		.nv.reservedSmem.offset0,0x4
